// auto-generated by cutlass_sweep.gemm — config: {"arch": "sm_90", "cluster_m": 2, "cluster_n": 1, "dtype": "e4m3", "dtype_b": "e4m3", "layout": "nt", "stages": 0, "tile_k": 32, "tile_m": 512, "tile_n": 160}
#include "cutlass/cutlass.h"
#include "cutlass/gemm/collective/collective_builder.hpp"
#include "cutlass/gemm/device/gemm_universal_adapter.h"
#include "cutlass/gemm/kernel/gemm_universal.hpp"
#include "cutlass/epilogue/collective/collective_builder.hpp"

using ElemA = cutlass::float_e4m3_t;
using ElemB = cutlass::float_e4m3_t;
using ElemCD = cutlass::float_e4m3_t;
using Acc  = float;
using TileShape    = cute::Shape<cute::_512, cute::_160, cute::_32>;
using ClusterShape = cute::Shape<cute::_2, cute::_1, cute::_1>;

using CollectiveEpilogue = typename cutlass::epilogue::collective::CollectiveBuilder<
    cutlass::arch::Sm90, cutlass::arch::OpClassTensorOp,
    TileShape, ClusterShape,
    cutlass::epilogue::collective::EpilogueTileAuto,
    Acc, Acc,
    ElemCD, cutlass::layout::RowMajor, 128 / cutlass::sizeof_bits<ElemCD>::value,
    ElemCD, cutlass::layout::RowMajor, 128 / cutlass::sizeof_bits<ElemCD>::value,
    cutlass::epilogue::collective::EpilogueScheduleAuto
  >::CollectiveOp;

using CollectiveMainloop = typename cutlass::gemm::collective::CollectiveBuilder<
    cutlass::arch::Sm90, cutlass::arch::OpClassTensorOp,
    ElemA, cutlass::layout::RowMajor, 128 / cutlass::sizeof_bits<ElemA>::value,
    ElemB, cutlass::layout::ColumnMajor, 128 / cutlass::sizeof_bits<ElemB>::value,
    Acc,
    TileShape, ClusterShape,
    cutlass::gemm::collective::StageCountAutoCarveout<static_cast<int>(sizeof(typename CollectiveEpilogue::SharedStorage))>,
    cutlass::gemm::collective::KernelScheduleAuto
  >::CollectiveOp;

using GemmKernel = cutlass::gemm::kernel::GemmUniversal<
    cute::Shape<int,int,int,int>,
    CollectiveMainloop,
    CollectiveEpilogue
>;
using Gemm = cutlass::gemm::device::GemmUniversalAdapter<GemmKernel>;

// Force the device kernel symbol into the cubin without needing a host main.
auto* _anchor = &cutlass::device_kernel<GemmKernel>;


// ===== COMPILED SASS (sm_90a) =====

	.target	sm_90a

	.elftype	@"ET_EXEC"


//--------------------- .note.nv.tkinfo           --------------------------
	.section	.note.nv.tkinfo,"",@"SHT_NOTE"
	.sectionflags	@"SHF_NOTE_NV_TKINFO"
	.tkinfo
        /*0018*/ 	.word	0x00000002
        /*0030*/ 	.string	""
        /*0030*/ 	.string	"ptxas"
        /*0030*/ 	.string	"Cuda compilation tools, release 13.0, V13.0.88"
        /*0030*/ 	.string	"Build cuda_13.0.r13.0/compiler.36424714_0"
        /*0030*/ 	.string	"-arch sm_90a -m 64 "



//--------------------- .note.nv.cuinfo           --------------------------
	.section	.note.nv.cuinfo,"",@"SHT_NOTE"
	.sectionflags	@"SHF_NOTE_NV_CUINFO"
        /*0018*/ 	.short	0x0002
        /*001a*/ 	.short	0x005a
        /*001c*/ 	.short	0x0082
	.zero		2


//--------------------- .nv.info                  --------------------------
	.section	.nv.info,"",@"SHT_CUDA_INFO"
	.align	4


	//----- nvinfo : EIATTR_REGCOUNT
	.align		4
        /*0000*/ 	.byte	0x04, 0x2f
        /*0002*/ 	.short	(.L_12 - .L_11)
	.align		4
.L_11:
        /*0004*/ 	.word	index@(_ZN7cutlass13device_kernelINS_4gemm6kernel13GemmUniversalIN4cute5tupleIJiiiiEEENS1_10collective13CollectiveMmaINS1_37MainloopSm90TmaGmmaWarpSpecializedFP8ILi10ENS5_IJNS4_1CILi2EEENSA_ILi1EEESC_EEENS1_35KernelTmaWarpSpecializedCooperativeEEENS5_IJNSA_ILi512EEENSA_ILi160EEENSA_ILi32EEEEEENS_12float_e4m3_tENS5_IJlSC_lEEESK_SL_NS4_8TiledMMAINS4_8MMA_AtomIJNS4_4SM904GMMA30MMA_64x32x32_F32E4M3E4M3_SS_TNILNSP_7ScaleInE1ELSR_1EEEEEENS4_6LayoutISD_NS5_IJSC_NSA_ILi0EEESV_EEEEENS5_IJNS4_10UnderscoreESY_SY_EEEEENS4_13SM90_TMA_LOADENS4_14ComposedLayoutINS4_7SwizzleILi1ELi4ELi3EEENS4_18smem_ptr_flag_bitsILi8EEENSU_INS5_IJNSA_ILi8EEESI_EEENS5_IJSI_SC_EEEEEEEvNS4_8identityENS4_23SM90_TMA_LOAD_MULTICASTES1B_vS1C_EENS_8epilogue10collective6detail29Sm90TmaWarpSpecializedAdapterINS1G_15DefaultEpilogueISK_SL_SL_NS1F_6thread17LinearCombinationISK_Li1EffLNS1K_9ScaleType4KindE0ELNS_15FloatRoundStyleE2ESK_EENS1_15EpilogueDefaultEEEEEvvEEEEvNT_6ParamsE)
        /*0008*/ 	.word	0x000000a8


	//----- nvinfo : EIATTR_FRAME_SIZE
	.align		4
.L_12:
        /*000c*/ 	.byte	0x04, 0x11
        /*000e*/ 	.short	(.L_14 - .L_13)
	.align		4
.L_13:
        /*0010*/ 	.word	index@(_ZN7cutlass13device_kernelINS_4gemm6kernel13GemmUniversalIN4cute5tupleIJiiiiEEENS1_10collective13CollectiveMmaINS1_37MainloopSm90TmaGmmaWarpSpecializedFP8ILi10ENS5_IJNS4_1CILi2EEENSA_ILi1EEESC_EEENS1_35KernelTmaWarpSpecializedCooperativeEEENS5_IJNSA_ILi512EEENSA_ILi160EEENSA_ILi32EEEEEENS_12float_e4m3_tENS5_IJlSC_lEEESK_SL_NS4_8TiledMMAINS4_8MMA_AtomIJNS4_4SM904GMMA30MMA_64x32x32_F32E4M3E4M3_SS_TNILNSP_7ScaleInE1ELSR_1EEEEEENS4_6LayoutISD_NS5_IJSC_NSA_ILi0EEESV_EEEEENS5_IJNS4_10UnderscoreESY_SY_EEEEENS4_13SM90_TMA_LOADENS4_14ComposedLayoutINS4_7SwizzleILi1ELi4ELi3EEENS4_18smem_ptr_flag_bitsILi8EEENSU_INS5_IJNSA_ILi8EEESI_EEENS5_IJSI_SC_EEEEEEEvNS4_8identityENS4_23SM90_TMA_LOAD_MULTICASTES1B_vS1C_EENS_8epilogue10collective6detail29Sm90TmaWarpSpecializedAdapterINS1G_15DefaultEpilogueISK_SL_SL_NS1F_6thread17LinearCombinationISK_Li1EffLNS1K_9ScaleType4KindE0ELNS_15FloatRoundStyleE2ESK_EENS1_15EpilogueDefaultEEEEEvvEEEEvNT_6ParamsE)
        /*0014*/ 	.word	0x00000788


	//----- nvinfo : EIATTR_MIN_STACK_SIZE
	.align		4
.L_14:
        /*0018*/ 	.byte	0x04, 0x12
        /*001a*/ 	.short	(.L_16 - .L_15)
	.align		4
.L_15:
        /*001c*/ 	.word	index@(_ZN7cutlass13device_kernelINS_4gemm6kernel13GemmUniversalIN4cute5tupleIJiiiiEEENS1_10collective13CollectiveMmaINS1_37MainloopSm90TmaGmmaWarpSpecializedFP8ILi10ENS5_IJNS4_1CILi2EEENSA_ILi1EEESC_EEENS1_35KernelTmaWarpSpecializedCooperativeEEENS5_IJNSA_ILi512EEENSA_ILi160EEENSA_ILi32EEEEEENS_12float_e4m3_tENS5_IJlSC_lEEESK_SL_NS4_8TiledMMAINS4_8MMA_AtomIJNS4_4SM904GMMA30MMA_64x32x32_F32E4M3E4M3_SS_TNILNSP_7ScaleInE1ELSR_1EEEEEENS4_6LayoutISD_NS5_IJSC_NSA_ILi0EEESV_EEEEENS5_IJNS4_10UnderscoreESY_SY_EEEEENS4_13SM90_TMA_LOADENS4_14ComposedLayoutINS4_7SwizzleILi1ELi4ELi3EEENS4_18smem_ptr_flag_bitsILi8EEENSU_INS5_IJNSA_ILi8EEESI_EEENS5_IJSI_SC_EEEEEEEvNS4_8identityENS4_23SM90_TMA_LOAD_MULTICASTES1B_vS1C_EENS_8epilogue10collective6detail29Sm90TmaWarpSpecializedAdapterINS1G_15DefaultEpilogueISK_SL_SL_NS1F_6thread17LinearCombinationISK_Li1EffLNS1K_9ScaleType4KindE0ELNS_15FloatRoundStyleE2ESK_EENS1_15EpilogueDefaultEEEEEvvEEEEvNT_6ParamsE)
        /*0020*/ 	.word	0x00000788
.L_16:


//--------------------- .nv.compat                --------------------------
	.section	.nv.compat,"",@"SHT_CUDA_COMPAT_INFO"
	.align	4
        /*0000*/ 	.byte	0x02, 0x09, 0x01, 0x00, 0x02, 0x02, 0x04, 0x00, 0x02, 0x05, 0x05, 0x00, 0x03, 0x07, 0x01, 0x01
        /*0010*/ 	.byte	0x02, 0x03, 0x01, 0x00, 0x02, 0x06, 0x01, 0x00, 0x04, 0x0b, 0x08, 0x00, 0x00, 0x00, 0x00, 0x00
        /*0020*/ 	.byte	0x00, 0x00, 0x00, 0x00


//--------------------- .nv.info._ZN7cutlass13device_kernelINS_4gemm6kernel13GemmUniversalIN4cute5tupleIJiiiiEEENS1_10collective13CollectiveMmaINS1_37MainloopSm90TmaGmmaWarpSpecializedFP8ILi10ENS5_IJNS4_1CILi2EEENSA_ILi1EEESC_EEENS1_35KernelTmaWarpSpecializedCooperativeEEENS5_IJNSA_ILi512EEENSA_ILi160EEENSA_ILi32EEEEEENS_12float_e4m3_tENS5_IJlSC_lEEESK_SL_NS4_8TiledMMAINS4_8MMA_AtomIJNS4_4SM904GMMA30MMA_64x32x32_F32E4M3E4M3_SS_TNILNSP_7ScaleInE1ELSR_1EEEEEENS4_6LayoutISD_NS5_IJSC_NSA_ILi0EEESV_EEEEENS5_IJNS4_10UnderscoreESY_SY_EEEEENS4_13SM90_TMA_LOADENS4_14ComposedLayoutINS4_7SwizzleILi1ELi4ELi3EEENS4_18smem_ptr_flag_bitsILi8EEENSU_INS5_IJNSA_ILi8EEESI_EEENS5_IJSI_SC_EEEEEEEvNS4_8identityENS4_23SM90_TMA_LOAD_MULTICASTES1B_vS1C_EENS_8epilogue10collective6detail29Sm90TmaWarpSpecializedAdapterINS1G_15DefaultEpilogueISK_SL_SL_NS1F_6thread17LinearCombinationISK_Li1EffLNS1K_9ScaleType4KindE0ELNS_15FloatRoundStyleE2ESK_EENS1_15EpilogueDefaultEEEEEvvEEEEvNT_6ParamsE --------------------------
	.section	.nv.info._ZN7cutlass13device_kernelINS_4gemm6kernel13GemmUniversalIN4cute5tupleIJiiiiEEENS1_10collective13CollectiveMmaINS1_37MainloopSm90TmaGmmaWarpSpecializedFP8ILi10ENS5_IJNS4_1CILi2EEENSA_ILi1EEESC_EEENS1_35KernelTmaWarpSpecializedCooperativeEEENS5_IJNSA_ILi512EEENSA_ILi160EEENSA_ILi32EEEEEENS_12float_e4m3_tENS5_IJlSC_lEEESK_SL_NS4_8TiledMMAINS4_8MMA_AtomIJNS4_4SM904GMMA30MMA_64x32x32_F32E4M3E4M3_SS_TNILNSP_7ScaleInE1ELSR_1EEEEEENS4_6LayoutISD_NS5_IJSC_NSA_ILi0EEESV_EEEEENS5_IJNS4_10UnderscoreESY_SY_EEEEENS4_13SM90_TMA_LOADENS4_14ComposedLayoutINS4_7SwizzleILi1ELi4ELi3EEENS4_18smem_ptr_flag_bitsILi8EEENSU_INS5_IJNSA_ILi8EEESI_EEENS5_IJSI_SC_EEEEEEEvNS4_8identityENS4_23SM90_TMA_LOAD_MULTICASTES1B_vS1C_EENS_8epilogue10collective6detail29Sm90TmaWarpSpecializedAdapterINS1G_15DefaultEpilogueISK_SL_SL_NS1F_6thread17LinearCombinationISK_Li1EffLNS1K_9ScaleType4KindE0ELNS_15FloatRoundStyleE2ESK_EENS1_15EpilogueDefaultEEEEEvvEEEEvNT_6ParamsE,"",@"SHT_CUDA_INFO"
	.sectionflags	@""
	.align	4


	//----- nvinfo : EIATTR_CUDA_API_VERSION
	.align		4
        /*0000*/ 	.byte	0x04, 0x37
        /*0002*/ 	.short	(.L_18 - .L_17)
.L_17:
        /*0004*/ 	.word	0x00000082


	//----- nvinfo : EIATTR_KPARAM_INFO
	.align		4
.L_18:
        /*0008*/ 	.byte	0x04, 0x17
        /*000a*/ 	.short	(.L_20 - .L_19)
.L_19:
        /*000c*/ 	.word	0x00000000
        /*0010*/ 	.short	0x0000
        /*0012*/ 	.short	0x0070
        /*0014*/ 	.byte	0x00, 0xf0, 0x01, 0x10


	//----- nvinfo : EIATTR_SPARSE_MMA_MASK
	.align		4
.L_20:
        /*0018*/ 	.byte	0x03, 0x50
        /*001a*/ 	.short	0x0000


	//----- nvinfo : EIATTR_MAXREG_COUNT
	.align		4
        /*001c*/ 	.byte	0x03, 0x1b
        /*001e*/ 	.short	0x00a8


	//----- nvinfo : EIATTR_NUM_BARRIERS
	.align		4
        /*0020*/ 	.byte	0x02, 0x4c
        /*0022*/ 	.byte	0x01
	.zero		1


	//----- nvinfo : EIATTR_ANNOTATIONS
	.align		4
        /*0024*/ 	.byte	0x04, 0x55
        /*0026*/ 	.short	(.L_22 - .L_21)


	//   ....[0]....
.L_21:
        /*0028*/ 	.word	0x00000001
        /*002c*/ 	.byte	0x20, 0x08, 0x00, 0x00, 0x01, 0x00, 0x00, 0x00, 0xf0, 0x08, 0x00, 0x00, 0x01, 0x00, 0x00, 0x00
        /* <DEDUP_REMOVED lines=1835> */
        /*72ec*/ 	.byte	0xb0, 0xbb, 0x03, 0x00, 0x01, 0x00, 0x00, 0x00, 0x00, 0xbc, 0x03, 0x00


	//----- nvinfo : EIATTR_MERCURY_ISA_VERSION
	.align		4
.L_22:
        /*72f8*/ 	.byte	0x03, 0x5f
        /*72fa*/ 	.short	0x0101


	//----- nvinfo : EIATTR_INT_WARP_WIDE_INSTR_OFFSETS
	.align		4
        /*72fc*/ 	.byte	0x04, 0x31
        /*72fe*/ 	.short	(.L_24 - .L_23)


	//   ....[0]....
.L_23:
        /*7300*/ 	.word	0x00000640


	//   ....[1]....
        /*7304*/ 	.word	0x00000660


	//   ....[2]....
        /*7308*/ 	.word	0x000007c0


	//   ....[3]....
        /*730c*/ 	.word	0x0000e520


	//----- nvinfo : EIATTR_COOP_GROUP_MASK_REGIDS
	.align		4
.L_24:
        /*7310*/ 	.byte	0x04, 0x29
        /*7312*/ 	.short	(.L_26 - .L_25)


	//   ....[0]....
.L_25:
        /*7314*/ 	.word	0xffffffff


	//   ....[1]....
        /*7318*/ 	.word	0xffffffff


	//   ....[2]....
        /*731c*/ 	.word	0xffffffff


	//   ....[3]....
        /*7320*/ 	.word	0xffffffff


	//   ....[4]....
        /*7324*/ 	.word	0xffffffff


	//   ....[5]....
        /*7328*/ 	.word	0xffffffff


	//----- nvinfo : EIATTR_COOP_GROUP_INSTR_OFFSETS
	.align		4
.L_26:
        /*732c*/ 	.byte	0x04, 0x28
        /*732e*/ 	.short	(.L_28 - .L_27)


	//   ....[0]....
.L_27:
        /*7330*/ 	.word	0x00000070


	//   ....[1]....
        /*7334*/ 	.word	0x00000080


	//   ....[2]....
        /*7338*/ 	.word	0x000001a0


	//   ....[3]....
        /*733c*/ 	.word	0x000004b0


	//   ....[4]....
        /*7340*/ 	.word	0x00000930


	//   ....[5]....
        /*7344*/ 	.word	0x00003320


	//----- nvinfo : EIATTR_REG_RECONFIG
	.align		4
.L_28:
        /*7348*/ 	.byte	0x01, 0x54
	.zero		2


	//----- nvinfo : EIATTR_MBARRIER_INSTR_OFFSETS
	.align		4
        /*734c*/ 	.byte	0x04, 0x39
        /*734e*/ 	.short	(.L_30 - .L_29)


	//   ....[0]....
.L_29:
        /*7350*/ 	.word	0x00000340
        /*7354*/ 	.word	0x000000ff
        /*7358*/ 	.word	0x00000000
        /*735c*/ 	.short	0x0100
        /*735e*/ 	.byte	0x0a
	.zero		1


	//   ....[1]....
        /*7360*/ 	.word	0x00000350
        /*7364*/ 	.word	0x000000ff
        /*7368*/ 	.word	0x00000050
        /*736c*/ 	.short	0x0100
        /*736e*/ 	.byte	0x0a
	.zero		1


	//   ....[2]....
        /*7370*/ 	.word	0x00000360
        /*7374*/ 	.word	0x000000ff
        /*7378*/ 	.word	0x00000008
        /*737c*/ 	.short	0x0100
        /*737e*/ 	.byte	0x0a
	.zero		1


	//   ....[3]....
        /*7380*/ 	.word	0x00000370
        /*7384*/ 	.word	0x000000ff
        /*7388*/ 	.word	0x00000058
        /*738c*/ 	.short	0x0100
        /*738e*/ 	.byte	0x0a
	.zero		1


	//   ....[4]....
        /*7390*/ 	.word	0x00000380
        /*7394*/ 	.word	0x000000ff
        /*7398*/ 	.word	0x00000010
        /*739c*/ 	.short	0x0100
        /*739e*/ 	.byte	0x0a
	.zero		1


	//   ....[5]....
        /*73a0*/ 	.word	0x00000390
        /*73a4*/ 	.word	0x000000ff
        /*73a8*/ 	.word	0x00000060
        /*73ac*/ 	.short	0x0100
        /*73ae*/ 	.byte	0x0a
	.zero		1


	//   ....[6]....
        /*73b0*/ 	.word	0x000003a0
        /*73b4*/ 	.word	0x000000ff
        /*73b8*/ 	.word	0x00000018
        /*73bc*/ 	.short	0x0100
        /*73be*/ 	.byte	0x0a
	.zero		1


	//   ....[7]....
        /*73c0*/ 	.word	0x000003b0
        /*73c4*/ 	.word	0x000000ff
        /*73c8*/ 	.word	0x00000068
        /*73cc*/ 	.short	0x0100
        /*73ce*/ 	.byte	0x0a
	.zero		1


	//   ....[8]....
        /*73d0*/ 	.word	0x000003c0
        /*73d4*/ 	.word	0x000000ff
        /*73d8*/ 	.word	0x00000020
        /*73dc*/ 	.short	0x0100
        /*73de*/ 	.byte	0x0a
	.zero		1


	//   ....[9]....
        /*73e0*/ 	.word	0x000003d0
        /*73e4*/ 	.word	0x000000ff
        /*73e8*/ 	.word	0x00000070
        /*73ec*/ 	.short	0x0100
        /*73ee*/ 	.byte	0x0a
	.zero		1


	//   ....[10]....
        /*73f0*/ 	.word	0x000003e0
        /*73f4*/ 	.word	0x000000ff
        /*73f8*/ 	.word	0x00000028
        /*73fc*/ 	.short	0x0100
        /*73fe*/ 	.byte	0x0a
	.zero		1


	//   ....[11]....
        /*7400*/ 	.word	0x000003f0
        /*7404*/ 	.word	0x000000ff
        /*7408*/ 	.word	0x00000078
        /*740c*/ 	.short	0x0100
        /*740e*/ 	.byte	0x0a
	.zero		1


	//   ....[12]....
        /*7410*/ 	.word	0x00000400
        /*7414*/ 	.word	0x000000ff
        /*7418*/ 	.word	0x00000030
        /*741c*/ 	.short	0x0100
        /*741e*/ 	.byte	0x0a
	.zero		1


	//   ....[13]....
        /*7420*/ 	.word	0x00000410
        /*7424*/ 	.word	0x000000ff
        /*7428*/ 	.word	0x00000080
        /*742c*/ 	.short	0x0100
        /*742e*/ 	.byte	0x0a
	.zero		1


	//   ....[14]....
        /*7430*/ 	.word	0x00000420
        /*7434*/ 	.word	0x000000ff
        /*7438*/ 	.word	0x00000038
        /*743c*/ 	.short	0x0100
        /*743e*/ 	.byte	0x0a
	.zero		1


	//   ....[15]....
        /*7440*/ 	.word	0x00000430
        /*7444*/ 	.word	0x000000ff
        /*7448*/ 	.word	0x00000088
        /*744c*/ 	.short	0x0100
        /*744e*/ 	.byte	0x0a
	.zero		1


	//   ....[16]....
        /*7450*/ 	.word	0x00000440
        /*7454*/ 	.word	0x000000ff
        /*7458*/ 	.word	0x00000040
        /*745c*/ 	.short	0x0100
        /*745e*/ 	.byte	0x0a
	.zero		1


	//   ....[17]....
        /*7460*/ 	.word	0x00000450
        /*7464*/ 	.word	0x000000ff
        /*7468*/ 	.word	0x00000090
        /*746c*/ 	.short	0x0100
        /*746e*/ 	.byte	0x0a
	.zero		1


	//   ....[18]....
        /*7470*/ 	.word	0x00000460
        /*7474*/ 	.word	0x000000ff
        /*7478*/ 	.word	0x00000048
        /*747c*/ 	.short	0x0100
        /*747e*/ 	.byte	0x0a
	.zero		1


	//   ....[19]....
        /*7480*/ 	.word	0x00000470
        /*7484*/ 	.word	0x000000ff
        /*7488*/ 	.word	0x00000098
        /*748c*/ 	.short	0x0100
        /*748e*/ 	.byte	0x0a
	.zero		1


	//   ....[20]....
        /*7490*/ 	.word	0x00000850
        /*7494*/ 	.word	0x000000ff
        /*7498*/ 	.word	0x000000b0
        /*749c*/ 	.short	0x0100
        /*749e*/ 	.byte	0x08
	.zero		1


	//   ....[21]....
        /*74a0*/ 	.word	0x000008d0
        /*74a4*/ 	.word	0x000000ff
        /*74a8*/ 	.word	0x000000b8
        /*74ac*/ 	.short	0x0100
        /*74ae*/ 	.byte	0x08
	.zero		1


	//   ....[22]....
        /*74b0*/ 	.word	0x00003720
        /*74b4*/ 	.word	0x000000ff
        /*74b8*/ 	.word	0x00000000
        /*74bc*/ 	.short	0x010a
        /*74be*/ 	.byte	0x0c
	.zero		1


	//   ....[23]....
        /*74c0*/ 	.word	0x00003780
        /*74c4*/ 	.word	0x000000ff
        /*74c8*/ 	.word	0x00000000
        /*74cc*/ 	.short	0x010a
        /*74ce*/ 	.byte	0x0c
	.zero		1


	//   ....[24]....
        /*74d0*/ 	.word	0x00008b20
        /*74d4*/ 	.word	0x000000ff
        /*74d8*/ 	.word	0x00000000
        /*74dc*/ 	.short	0x010a
        /*74de*/ 	.byte	0x0d
	.zero		1


	//   ....[25]....
        /*74e0*/ 	.word	0x00008b60
        /*74e4*/ 	.word	0x000000ff
        /*74e8*/ 	.word	0x00000000
        /*74ec*/ 	.short	0x010a
        /*74ee*/ 	.byte	0x0d
	.zero		1


	//   ....[26]....
        /*74f0*/ 	.word	0x0000e590
        /*74f4*/ 	.word	0x00000006
        /*74f8*/ 	.word	0x00000000
        /*74fc*/ 	.short	0x0101
        /*74fe*/ 	.byte	0x3f
	.zero		1


	//   ....[27]....
        /*7500*/ 	.word	0x00012fb0
        /*7504*/ 	.word	0x00000004
        /*7508*/ 	.word	0x00000000
        /*750c*/ 	.short	0x0101
        /*750e*/ 	.byte	0x3f
	.zero		1


	//   ....[28]....
        /*7510*/ 	.word	0x0003aa80
        /*7514*/ 	.word	0x0000000f
        /*7518*/ 	.word	0x00000050
        /*751c*/ 	.short	0x010a
        /*751e*/ 	.byte	0x3f
	.zero		1


	//   ....[29]....
        /*7520*/ 	.word	0x0003ae10
        /*7524*/ 	.word	0x00000002
        /*7528*/ 	.word	0x000000b8
        /*752c*/ 	.short	0x0101
        /*752e*/ 	.byte	0x3f
	.zero		1


	//   ....[30]....
        /*7530*/ 	.word	0x0003b5e0
        /*7534*/ 	.word	0x00000003
        /*7538*/ 	.word	0x00000000
        /*753c*/ 	.short	0x010a
        /*753e*/ 	.byte	0x3f
	.zero		1


	//   ....[31]....
        /*7540*/ 	.word	0x0003b670
        /*7544*/ 	.word	0x00000003
        /*7548*/ 	.word	0x00000000
        /*754c*/ 	.short	0x010a
        /*754e*/ 	.byte	0x3f
	.zero		1


	//   ....[32]....
        /*7550*/ 	.word	0x0003b700
        /*7554*/ 	.word	0x00000003
        /*7558*/ 	.word	0x00000000
        /*755c*/ 	.short	0x010a
        /*755e*/ 	.byte	0x3f
	.zero		1


	//   ....[33]....
        /*7560*/ 	.word	0x0003b790
        /*7564*/ 	.word	0x00000003
        /*7568*/ 	.word	0x00000000
        /*756c*/ 	.short	0x010a
        /*756e*/ 	.byte	0x3f
	.zero		1


	//   ....[34]....
        /*7570*/ 	.word	0x0003b820
        /*7574*/ 	.word	0x00000003
        /*7578*/ 	.word	0x00000000
        /*757c*/ 	.short	0x010a
        /*757e*/ 	.byte	0x3f
	.zero		1


	//   ....[35]....
        /*7580*/ 	.word	0x0003b8b0
        /*7584*/ 	.word	0x00000003
        /*7588*/ 	.word	0x00000000
        /*758c*/ 	.short	0x010a
        /*758e*/ 	.byte	0x3f
	.zero		1


	//   ....[36]....
        /*7590*/ 	.word	0x0003b940
        /*7594*/ 	.word	0x00000003
        /*7598*/ 	.word	0x00000000
        /*759c*/ 	.short	0x010a
        /*759e*/ 	.byte	0x3f
	.zero		1


	//   ....[37]....
        /*75a0*/ 	.word	0x0003b9d0
        /*75a4*/ 	.word	0x00000003
        /*75a8*/ 	.word	0x00000000
        /*75ac*/ 	.short	0x010a
        /*75ae*/ 	.byte	0x3f
	.zero		1


	//   ....[38]....
        /*75b0*/ 	.word	0x0003ba60
        /*75b4*/ 	.word	0x00000003
        /*75b8*/ 	.word	0x00000000
        /*75bc*/ 	.short	0x010a
        /*75be*/ 	.byte	0x3f
	.zero		1


	//   ....[39]....
        /*75c0*/ 	.word	0x0003baf0
        /*75c4*/ 	.word	0x00000003
        /*75c8*/ 	.word	0x00000000
        /*75cc*/ 	.short	0x010a
        /*75ce*/ 	.byte	0x3f
	.zero		1


	//   ....[40]....
        /*75d0*/ 	.word	0x0003bb60
        /*75d4*/ 	.word	0x00000005
        /*75d8*/ 	.word	0x00000000
        /*75dc*/ 	.short	0x010a
        /*75de*/ 	.byte	0x3f
	.zero		1


	//   ....[41]....
        /*75e0*/ 	.word	0x0003bbd0
        /*75e4*/ 	.word	0x00000000
        /*75e8*/ 	.word	0x00000000
        /*75ec*/ 	.short	0x010a
        /*75ee*/ 	.byte	0x3f
	.zero		1


	//   ....[42]....
        /*75f0*/ 	.word	0x0003bcb0
        /*75f4*/ 	.word	0x0000000f
        /*75f8*/ 	.word	0x00000050
        /*75fc*/ 	.short	0x010a
        /*75fe*/ 	.byte	0x3f
	.zero		1


	//   ....[43]....
        /*7600*/ 	.word	0x0003bd80
        /*7604*/ 	.word	0x00000003
        /*7608*/ 	.word	0x00000000
        /*760c*/ 	.short	0x010a
        /*760e*/ 	.byte	0x3f
	.zero		1


	//   ....[44]....
        /*7610*/ 	.word	0x0003bdd0
        /*7614*/ 	.word	0x00000003
        /*7618*/ 	.word	0x00000000
        /*761c*/ 	.short	0x010a
        /*761e*/ 	.byte	0x3f
	.zero		1


	//   ....[45]....
        /*7620*/ 	.word	0x0003be20
        /*7624*/ 	.word	0x00000003
        /*7628*/ 	.word	0x00000000
        /*762c*/ 	.short	0x010a
        /*762e*/ 	.byte	0x3f
	.zero		1


	//   ....[46]....
        /*7630*/ 	.word	0x0003be70
        /*7634*/ 	.word	0x00000003
        /*7638*/ 	.word	0x00000000
        /*763c*/ 	.short	0x010a
        /*763e*/ 	.byte	0x3f
	.zero		1


	//   ....[47]....
        /*7640*/ 	.word	0x0003bec0
        /*7644*/ 	.word	0x00000003
        /*7648*/ 	.word	0x00000000
        /*764c*/ 	.short	0x010a
        /*764e*/ 	.byte	0x3f
	.zero		1


	//   ....[48]....
        /*7650*/ 	.word	0x0003bf10
        /*7654*/ 	.word	0x00000003
        /*7658*/ 	.word	0x00000000
        /*765c*/ 	.short	0x010a
        /*765e*/ 	.byte	0x3f
	.zero		1


	//   ....[49]....
        /*7660*/ 	.word	0x0003bf60
        /*7664*/ 	.word	0x00000003
        /*7668*/ 	.word	0x00000000
        /*766c*/ 	.short	0x010a
        /*766e*/ 	.byte	0x3f
	.zero		1


	//   ....[50]....
        /*7670*/ 	.word	0x0003bfb0
        /*7674*/ 	.word	0x00000003
        /*7678*/ 	.word	0x00000000
        /*767c*/ 	.short	0x010a
        /*767e*/ 	.byte	0x3f
	.zero		1


	//   ....[51]....
        /*7680*/ 	.word	0x0003c000
        /*7684*/ 	.word	0x00000003
        /*7688*/ 	.word	0x00000000
        /*768c*/ 	.short	0x010a
        /*768e*/ 	.byte	0x3f
	.zero		1


	//----- nvinfo : EIATTR_NUM_MBARRIERS
	.align		4
.L_30:
        /*7690*/ 	.byte	0x03, 0x38
        /*7692*/ 	.short	0x0016


	//----- nvinfo : EIATTR_EXIT_INSTR_OFFSETS
	.align		4
        /*7694*/ 	.byte	0x04, 0x1c
        /*7696*/ 	.short	(.L_32 - .L_31)


	//   ....[0]....
.L_31:
        /*7698*/ 	.word	0x00000ae0


	//   ....[1]....
        /*769c*/ 	.word	0x00001370


	//   ....[2]....
        /*76a0*/ 	.word	0x0003a180


	//   ....[3]....
        /*76a4*/ 	.word	0x0003a730


	//   ....[4]....
        /*76a8*/ 	.word	0x0003bb40


	//----- nvinfo : EIATTR_MAX_THREADS
	.align		4
.L_32:
        /*76ac*/ 	.byte	0x04, 0x05
        /*76ae*/ 	.short	(.L_34 - .L_33)
.L_33:
        /*76b0*/ 	.word	0x00000180
        /*76b4*/ 	.word	0x00000001
        /*76b8*/ 	.word	0x00000001


	//----- nvinfo : EIATTR_CRS_STACK_SIZE
	.align		4
.L_34:
        /*76bc*/ 	.byte	0x04, 0x1e
        /*76be*/ 	.short	(.L_36 - .L_35)
.L_35:
        /*76c0*/ 	.word	0x00000000


	//----- nvinfo : EIATTR_CBANK_PARAM_SIZE
	.align		4
.L_36:
        /*76c4*/ 	.byte	0x03, 0x19
        /*76c6*/ 	.short	0x0470


	//----- nvinfo : EIATTR_PARAM_CBANK
	.align		4
        /*76c8*/ 	.byte	0x04, 0x0a
        /*76ca*/ 	.short	(.L_38 - .L_37)
	.align		4
.L_37:
        /*76cc*/ 	.word	index@(.nv.constant0._ZN7cutlass13device_kernelINS_4gemm6kernel13GemmUniversalIN4cute5tupleIJiiiiEEENS1_10collective13CollectiveMmaINS1_37MainloopSm90TmaGmmaWarpSpecializedFP8ILi10ENS5_IJNS4_1CILi2EEENSA_ILi1EEESC_EEENS1_35KernelTmaWarpSpecializedCooperativeEEENS5_IJNSA_ILi512EEENSA_ILi160EEENSA_ILi32EEEEEENS_12float_e4m3_tENS5_IJlSC_lEEESK_SL_NS4_8TiledMMAINS4_8MMA_AtomIJNS4_4SM904GMMA30MMA_64x32x32_F32E4M3E4M3_SS_TNILNSP_7ScaleInE1ELSR_1EEEEEENS4_6LayoutISD_NS5_IJSC_NSA_ILi0EEESV_EEEEENS5_IJNS4_10UnderscoreESY_SY_EEEEENS4_13SM90_TMA_LOADENS4_14ComposedLayoutINS4_7SwizzleILi1ELi4ELi3EEENS4_18smem_ptr_flag_bitsILi8EEENSU_INS5_IJNSA_ILi8EEESI_EEENS5_IJSI_SC_EEEEEEEvNS4_8identityENS4_23SM90_TMA_LOAD_MULTICASTES1B_vS1C_EENS_8epilogue10collective6detail29Sm90TmaWarpSpecializedAdapterINS1G_15DefaultEpilogueISK_SL_SL_NS1F_6thread17LinearCombinationISK_Li1EffLNS1K_9ScaleType4KindE0ELNS_15FloatRoundStyleE2ESK_EENS1_15EpilogueDefaultEEEEEvvEEEEvNT_6ParamsE)
        /*76d0*/ 	.short	0x0210
        /*76d2*/ 	.short	0x0470


	//----- nvinfo : EIATTR_SW_WAR
	.align		4
.L_38:
        /*76d4*/ 	.byte	0x04, 0x36
        /*76d6*/ 	.short	(.L_40 - .L_39)
.L_39:
        /*76d8*/ 	.word	0x00000008
.L_40:


//--------------------- .nv.callgraph             --------------------------
	.section	.nv.callgraph,"",@"SHT_CUDA_CALLGRAPH"
	.align	4
	.sectionentsize	8
	.align		4
        /*0000*/ 	.word	0x00000000
	.align		4
        /*0004*/ 	.word	0xffffffff
	.align		4
        /*0008*/ 	.word	0x00000000
	.align		4
        /*000c*/ 	.word	0xfffffffe
	.align		4
        /*0010*/ 	.word	0x00000000
	.align		4
        /*0014*/ 	.word	0xfffffffd
	.align		4
        /*0018*/ 	.word	0x00000000
	.align		4
        /*001c*/ 	.word	0xfffffffc


//--------------------- .nv.constant4             --------------------------
	.section	.nv.constant4,"a",@progbits
	.align	8
	.align		8
.nv.constant4:
        /*0000*/ 	.dword	_ZN39_INTERNAL_92a48e04_4_k_cu_e83475f9_90454cuda3std3__45__cpo5beginE
	.align		8
        /*0008*/ 	.dword	_ZN39_INTERNAL_92a48e04_4_k_cu_e83475f9_90454cuda3std3__45__cpo3endE
	.align		8
        /*0010*/ 	.dword	_ZN39_INTERNAL_92a48e04_4_k_cu_e83475f9_90454cuda3std3__45__cpo6cbeginE
	.align		8
        /*0018*/ 	.dword	_ZN39_INTERNAL_92a48e04_4_k_cu_e83475f9_90454cuda3std3__45__cpo4cendE
	.align		8
        /*0020*/ 	.dword	_ZN39_INTERNAL_92a48e04_4_k_cu_e83475f9_90454cuda3std3__441_GLOBAL__N__92a48e04_4_k_cu_e83475f9_90456ignoreE
	.align		8
        /*0028*/ 	.dword	_ZN39_INTERNAL_92a48e04_4_k_cu_e83475f9_90454cuda3std3__419piecewise_constructE
	.align		8
        /*0030*/ 	.dword	_ZN39_INTERNAL_92a48e04_4_k_cu_e83475f9_90454cuda3std3__48in_placeE
	.align		8
        /*0038*/ 	.dword	_ZN39_INTERNAL_92a48e04_4_k_cu_e83475f9_90454cuda3std6ranges3__45__cpo4swapE
	.align		8
        /*0040*/ 	.dword	_ZN39_INTERNAL_92a48e04_4_k_cu_e83475f9_90454cuda3std6ranges3__45__cpo9iter_moveE
	.align		8
        /*0048*/ 	.dword	_ZN39_INTERNAL_92a48e04_4_k_cu_e83475f9_90454cute7productE
	.align		8
        /*0050*/ 	.dword	_ZN39_INTERNAL_92a48e04_4_k_cu_e83475f9_90454cute1_E


//--------------------- .text._ZN7cutlass13device_kernelINS_4gemm6kernel13GemmUniversalIN4cute5tupleIJiiiiEEENS1_10collective13CollectiveMmaINS1_37MainloopSm90TmaGmmaWarpSpecializedFP8ILi10ENS5_IJNS4_1CILi2EEENSA_ILi1EEESC_EEENS1_35KernelTmaWarpSpecializedCooperativeEEENS5_IJNSA_ILi512EEENSA_ILi160EEENSA_ILi32EEEEEENS_12float_e4m3_tENS5_IJlSC_lEEESK_SL_NS4_8TiledMMAINS4_8MMA_AtomIJNS4_4SM904GMMA30MMA_64x32x32_F32E4M3E4M3_SS_TNILNSP_7ScaleInE1ELSR_1EEEEEENS4_6LayoutISD_NS5_IJSC_NSA_ILi0EEESV_EEEEENS5_IJNS4_10UnderscoreESY_SY_EEEEENS4_13SM90_TMA_LOADENS4_14ComposedLayoutINS4_7SwizzleILi1ELi4ELi3EEENS4_18smem_ptr_flag_bitsILi8EEENSU_INS5_IJNSA_ILi8EEESI_EEENS5_IJSI_SC_EEEEEEEvNS4_8identityENS4_23SM90_TMA_LOAD_MULTICASTES1B_vS1C_EENS_8epilogue10collective6detail29Sm90TmaWarpSpecializedAdapterINS1G_15DefaultEpilogueISK_SL_SL_NS1F_6thread17LinearCombinationISK_Li1EffLNS1K_9ScaleType4KindE0ELNS_15FloatRoundStyleE2ESK_EENS1_15EpilogueDefaultEEEEEvvEEEEvNT_6ParamsE --------------------------
	.section	.text._ZN7cutlass13device_kernelINS_4gemm6kernel13GemmUniversalIN4cute5tupleIJiiiiEEENS1_10collective13CollectiveMmaINS1_37MainloopSm90TmaGmmaWarpSpecializedFP8ILi10ENS5_IJNS4_1CILi2EEENSA_ILi1EEESC_EEENS1_35KernelTmaWarpSpecializedCooperativeEEENS5_IJNSA_ILi512EEENSA_ILi160EEENSA_ILi32EEEEEENS_12float_e4m3_tENS5_IJlSC_lEEESK_SL_NS4_8TiledMMAINS4_8MMA_AtomIJNS4_4SM904GMMA30MMA_64x32x32_F32E4M3E4M3_SS_TNILNSP_7ScaleInE1ELSR_1EEEEEENS4_6LayoutISD_NS5_IJSC_NSA_ILi0EEESV_EEEEENS5_IJNS4_10UnderscoreESY_SY_EEEEENS4_13SM90_TMA_LOADENS4_14ComposedLayoutINS4_7SwizzleILi1ELi4ELi3EEENS4_18smem_ptr_flag_bitsILi8EEENSU_INS5_IJNSA_ILi8EEESI_EEENS5_IJSI_SC_EEEEEEEvNS4_8identityENS4_23SM90_TMA_LOAD_MULTICASTES1B_vS1C_EENS_8epilogue10collective6detail29Sm90TmaWarpSpecializedAdapterINS1G_15DefaultEpilogueISK_SL_SL_NS1F_6thread17LinearCombinationISK_Li1EffLNS1K_9ScaleType4KindE0ELNS_15FloatRoundStyleE2ESK_EENS1_15EpilogueDefaultEEEEEvvEEEEvNT_6ParamsE,"ax",@progbits
	.align	128
.text._ZN7cutlass13device_kernelINS_4gemm6kernel13GemmUniversalIN4cute5tupleIJiiiiEEENS1_10collective13CollectiveMmaINS1_37MainloopSm90TmaGmmaWarpSpecializedFP8ILi10ENS5_IJNS4_1CILi2EEENSA_ILi1EEESC_EEENS1_35KernelTmaWarpSpecializedCooperativeEEENS5_IJNSA_ILi512EEENSA_ILi160EEENSA_ILi32EEEEEENS_12float_e4m3_tENS5_IJlSC_lEEESK_SL_NS4_8TiledMMAINS4_8MMA_AtomIJNS4_4SM904GMMA30MMA_64x32x32_F32E4M3E4M3_SS_TNILNSP_7ScaleInE1ELSR_1EEEEEENS4_6LayoutISD_NS5_IJSC_NSA_ILi0EEESV_EEEEENS5_IJNS4_10UnderscoreESY_SY_EEEEENS4_13SM90_TMA_LOADENS4_14ComposedLayoutINS4_7SwizzleILi1ELi4ELi3EEENS4_18smem_ptr_flag_bitsILi8EEENSU_INS5_IJNSA_ILi8EEESI_EEENS5_IJSI_SC_EEEEEEEvNS4_8identityENS4_23SM90_TMA_LOAD_MULTICASTES1B_vS1C_EENS_8epilogue10collective6detail29Sm90TmaWarpSpecializedAdapterINS1G_15DefaultEpilogueISK_SL_SL_NS1F_6thread17LinearCombinationISK_Li1EffLNS1K_9ScaleType4KindE0ELNS_15FloatRoundStyleE2ESK_EENS1_15EpilogueDefaultEEEEEvvEEEEvNT_6ParamsE:
        .type           _ZN7cutlass13device_kernelINS_4gemm6kernel13GemmUniversalIN4cute5tupleIJiiiiEEENS1_10collective13CollectiveMmaINS1_37MainloopSm90TmaGmmaWarpSpecializedFP8ILi10ENS5_IJNS4_1CILi2EEENSA_ILi1EEESC_EEENS1_35KernelTmaWarpSpecializedCooperativeEEENS5_IJNSA_ILi512EEENSA_ILi160EEENSA_ILi32EEEEEENS_12float_e4m3_tENS5_IJlSC_lEEESK_SL_NS4_8TiledMMAINS4_8MMA_AtomIJNS4_4SM904GMMA30MMA_64x32x32_F32E4M3E4M3_SS_TNILNSP_7ScaleInE1ELSR_1EEEEEENS4_6LayoutISD_NS5_IJSC_NSA_ILi0EEESV_EEEEENS5_IJNS4_10UnderscoreESY_SY_EEEEENS4_13SM90_TMA_LOADENS4_14ComposedLayoutINS4_7SwizzleILi1ELi4ELi3EEENS4_18smem_ptr_flag_bitsILi8EEENSU_INS5_IJNSA_ILi8EEESI_EEENS5_IJSI_SC_EEEEEEEvNS4_8identityENS4_23SM90_TMA_LOAD_MULTICASTES1B_vS1C_EENS_8epilogue10collective6detail29Sm90TmaWarpSpecializedAdapterINS1G_15DefaultEpilogueISK_SL_SL_NS1F_6thread17LinearCombinationISK_Li1EffLNS1K_9ScaleType4KindE0ELNS_15FloatRoundStyleE2ESK_EENS1_15EpilogueDefaultEEEEEvvEEEEvNT_6ParamsE,@function
        .size           _ZN7cutlass13device_kernelINS_4gemm6kernel13GemmUniversalIN4cute5tupleIJiiiiEEENS1_10collective13CollectiveMmaINS1_37MainloopSm90TmaGmmaWarpSpecializedFP8ILi10ENS5_IJNS4_1CILi2EEENSA_ILi1EEESC_EEENS1_35KernelTmaWarpSpecializedCooperativeEEENS5_IJNSA_ILi512EEENSA_ILi160EEENSA_ILi32EEEEEENS_12float_e4m3_tENS5_IJlSC_lEEESK_SL_NS4_8TiledMMAINS4_8MMA_AtomIJNS4_4SM904GMMA30MMA_64x32x32_F32E4M3E4M3_SS_TNILNSP_7ScaleInE1ELSR_1EEEEEENS4_6LayoutISD_NS5_IJSC_NSA_ILi0EEESV_EEEEENS5_IJNS4_10UnderscoreESY_SY_EEEEENS4_13SM90_TMA_LOADENS4_14ComposedLayoutINS4_7SwizzleILi1ELi4ELi3EEENS4_18smem_ptr_flag_bitsILi8EEENSU_INS5_IJNSA_ILi8EEESI_EEENS5_IJSI_SC_EEEEEEEvNS4_8identityENS4_23SM90_TMA_LOAD_MULTICASTES1B_vS1C_EENS_8epilogue10collective6detail29Sm90TmaWarpSpecializedAdapterINS1G_15DefaultEpilogueISK_SL_SL_NS1F_6thread17LinearCombinationISK_Li1EffLNS1K_9ScaleType4KindE0ELNS_15FloatRoundStyleE2ESK_EENS1_15EpilogueDefaultEEEEEvvEEEEvNT_6ParamsE,(.L_x_171 - _ZN7cutlass13device_kernelINS_4gemm6kernel13GemmUniversalIN4cute5tupleIJiiiiEEENS1_10collective13CollectiveMmaINS1_37MainloopSm90TmaGmmaWarpSpecializedFP8ILi10ENS5_IJNS4_1CILi2EEENSA_ILi1EEESC_EEENS1_35KernelTmaWarpSpecializedCooperativeEEENS5_IJNSA_ILi512EEENSA_ILi160EEENSA_ILi32EEEEEENS_12float_e4m3_tENS5_IJlSC_lEEESK_SL_NS4_8TiledMMAINS4_8MMA_AtomIJNS4_4SM904GMMA30MMA_64x32x32_F32E4M3E4M3_SS_TNILNSP_7ScaleInE1ELSR_1EEEEEENS4_6LayoutISD_NS5_IJSC_NSA_ILi0EEESV_EEEEENS5_IJNS4_10UnderscoreESY_SY_EEEEENS4_13SM90_TMA_LOADENS4_14ComposedLayoutINS4_7SwizzleILi1ELi4ELi3EEENS4_18smem_ptr_flag_bitsILi8EEENSU_INS5_IJNSA_ILi8EEESI_EEENS5_IJSI_SC_EEEEEEEvNS4_8identityENS4_23SM90_TMA_LOAD_MULTICASTES1B_vS1C_EENS_8epilogue10collective6detail29Sm90TmaWarpSpecializedAdapterINS1G_15DefaultEpilogueISK_SL_SL_NS1F_6thread17LinearCombinationISK_Li1EffLNS1K_9ScaleType4KindE0ELNS_15FloatRoundStyleE2ESK_EENS1_15EpilogueDefaultEEEEEvvEEEEvNT_6ParamsE)
        .other          _ZN7cutlass13device_kernelINS_4gemm6kernel13GemmUniversalIN4cute5tupleIJiiiiEEENS1_10collective13CollectiveMmaINS1_37MainloopSm90TmaGmmaWarpSpecializedFP8ILi10ENS5_IJNS4_1CILi2EEENSA_ILi1EEESC_EEENS1_35KernelTmaWarpSpecializedCooperativeEEENS5_IJNSA_ILi512EEENSA_ILi160EEENSA_ILi32EEEEEENS_12float_e4m3_tENS5_IJlSC_lEEESK_SL_NS4_8TiledMMAINS4_8MMA_AtomIJNS4_4SM904GMMA30MMA_64x32x32_F32E4M3E4M3_SS_TNILNSP_7ScaleInE1ELSR_1EEEEEENS4_6LayoutISD_NS5_IJSC_NSA_ILi0EEESV_EEEEENS5_IJNS4_10UnderscoreESY_SY_EEEEENS4_13SM90_TMA_LOADENS4_14ComposedLayoutINS4_7SwizzleILi1ELi4ELi3EEENS4_18smem_ptr_flag_bitsILi8EEENSU_INS5_IJNSA_ILi8EEESI_EEENS5_IJSI_SC_EEEEEEEvNS4_8identityENS4_23SM90_TMA_LOAD_MULTICASTES1B_vS1C_EENS_8epilogue10collective6detail29Sm90TmaWarpSpecializedAdapterINS1G_15DefaultEpilogueISK_SL_SL_NS1F_6thread17LinearCombinationISK_Li1EffLNS1K_9ScaleType4KindE0ELNS_15FloatRoundStyleE2ESK_EENS1_15EpilogueDefaultEEEEEvvEEEEvNT_6ParamsE,@"STO_CUDA_ENTRY STV_DEFAULT"
_ZN7cutlass13device_kernelINS_4gemm6kernel13GemmUniversalIN4cute5tupleIJiiiiEEENS1_10collective13CollectiveMmaINS1_37MainloopSm90TmaGmmaWarpSpecializedFP8ILi10ENS5_IJNS4_1CILi2EEENSA_ILi1EEESC_EEENS1_35KernelTmaWarpSpecializedCooperativeEEENS5_IJNSA_ILi512EEENSA_ILi160EEENSA_ILi32EEEEEENS_12float_e4m3_tENS5_IJlSC_lEEESK_SL_NS4_8TiledMMAINS4_8MMA_AtomIJNS4_4SM904GMMA30MMA_64x32x32_F32E4M3E4M3_SS_TNILNSP_7ScaleInE1ELSR_1EEEEEENS4_6LayoutISD_NS5_IJSC_NSA_ILi0EEESV_EEEEENS5_IJNS4_10UnderscoreESY_SY_EEEEENS4_13SM90_TMA_LOADENS4_14ComposedLayoutINS4_7SwizzleILi1ELi4ELi3EEENS4_18smem_ptr_flag_bitsILi8EEENSU_INS5_IJNSA_ILi8EEESI_EEENS5_IJSI_SC_EEEEEEEvNS4_8identityENS4_23SM90_TMA_LOAD_MULTICASTES1B_vS1C_EENS_8epilogue10collective6detail29Sm90TmaWarpSpecializedAdapterINS1G_15DefaultEpilogueISK_SL_SL_NS1F_6thread17LinearCombinationISK_Li1EffLNS1K_9ScaleType4KindE0ELNS_15FloatRoundStyleE2ESK_EENS1_15EpilogueDefaultEEEEEvvEEEEvNT_6ParamsE:
[----:B------:R-:W0:Y:S02]  /*0000*/  LDC R1, c[0x0][0x28] ;  /* 0x00000a00ff017b82 */ /* 0x000e240000000800 */
[----:B0-----:R-:W-:Y:S01]  /*0010*/  VIADD R1, R1, 0xfffff878 ;  /* 0xfffff87801017836 */ /* 0x001fe20000000000 */
[----:B------:R-:W0:Y:S01]  /*0020*/  S2R R4, SR_TID.X ;  /* 0x0000000000047919 */ /* 0x000e220000002100 */
[----:B------:R-:W-:Y:S01]  /*0030*/  ELECT P0, URZ, PT ;  /* 0x00000000003f782f */ /* 0x000fe20003800000 */
[----:B------:R-:W-:Y:S01]  /*0040*/  BSSY B0, `(.L_x_0) ;  /* 0x0000015000007945 */ /* 0x000fe20003800000 */
[--C-:B0-----:R-:W-:Y:S02]  /*0050*/  SHF.R.U32.HI R0, RZ, 0x5, R4.reuse ;  /* 0x00000005ff007819 */ /* 0x101fe40000011604 */
[----:B------:R-:W-:-:S03]  /*0060*/  SHF.R.U32.HI R2, RZ, 0x7, R4 ;  /* 0x00000007ff027819 */ /* 0x000fc60000011604 */
[----:B------:R-:W0:Y:S04]  /*0070*/  SHFL.IDX PT, R3, R0, RZ, 0x1f ;  /* 0x00001fff00037589 */ /* 0x000e2800000e0000 */
[----:B------:R-:W1:Y:S01]  /*0080*/  SHFL.IDX PT, R2, R2, RZ, 0x1f ;  /* 0x00001fff02027589 */ /* 0x000e6200000e0000 */
[----:B0-----:R-:W-:Y:S02]  /*0090*/  R2UR UR4, R3 ;  /* 0x00000000030472ca */ /* 0x001fe400000e0000 */
[----:B-1----:R-:W-:-:S11]  /*00a0*/  R2UR UR6, R2 ;  /* 0x00000000020672ca */ /* 0x002fd600000e0000 */
[----:B------:R-:W-:Y:S02]  /*00b0*/  USHF.R.S32.HI UR5, URZ, 0x1f, UR4 ;  /* 0x0000001f3f057899 */ /* 0x000fe40008011404 */
[----:B------:R-:W-:Y:S02]  /*00c0*/  ISETP.NE.OR P0, PT, RZ, UR4, !P0 ;  /* 0x00000004ff007c0c */ /* 0x000fe4000c705670 */
[----:B------:R-:W-:-:S04]  /*00d0*/  ULEA.HI UR5, UR5, UR4, URZ, 0x2 ;  /* 0x0000000405057291 */ /* 0x000fc8000f8f103f */
[----:B------:R-:W-:-:S04]  /*00e0*/  ULOP3.LUT UR5, UR5, 0xfffffffc, URZ, 0xc0, !UPT ;  /* 0xfffffffc05057892 */ /* 0x000fc8000f8ec03f */
[----:B------:R-:W-:-:S03]  /*00f0*/  UIADD3 UR5, UR4, -UR5, URZ ;  /* 0x8000000504057290 */ /* 0x000fc6000fffe03f */
[----:B------:R-:W-:Y:S09]  /*0100*/  @P0 BRA `(.L_x_1) ;  /* 0x0000000000200947 */ /* 0x000ff20003800000 */
[----:B------:R-:W-:Y:S02]  /*0110*/  ULDC.64 UR8, c[0x0][0x198] ;  /* 0x0000660000087ab9 */ /* 0x000fe40000000a00 */
[----:B------:R-:W-:Y:S02]  /*0120*/  UIADD3 UR10, UP0, UR8, 0xf0, URZ ;  /* 0x000000f0080a7890 */ /* 0x000fe4000ff1e03f */
[----:B------:R-:W-:Y:S02]  /*0130*/  UIADD3 UR8, UP1, UR8, 0x1f0, URZ ;  /* 0x000001f008087890 */ /* 0x000fe4000ff3e03f */
[----:B------:R-:W-:Y:S02]  /*0140*/  UIADD3.X UR11, URZ, UR9, URZ, UP0, !UPT ;  /* 0x000000093f0b7290 */ /* 0x000fe400087fe43f */
[----:B------:R-:W-:-:S07]  /*0150*/  UIADD3.X UR9, URZ, UR9, URZ, UP1, !UPT ;  /* 0x000000093f097290 */ /* 0x000fce0008ffe43f */
[----:B------:R0:W-:Y:S02]  /*0160*/  UTMACCTL.PF [UR10] ;  /* 0x000000000a0079b9 */ /* 0x0001e40008040000 */
[----:B------:R0:W-:Y:S02]  /*0170*/  UTMACCTL.PF [UR8] ;  /* 0x00000000080079b9 */ /* 0x0001e40008040000 */
[----:B0-----:R-:W-:Y:S01]  /*0180*/  NOP ;  /* 0x0000000000007918 */ /* 0x001fe20000000000 */
.L_x_1:
[----:B------:R-:W-:Y:S05]  /*0190*/  BSYNC B0 ;  /* 0x0000000000007941 */ /* 0x000fea0003800000 */
.L_x_0:
[----:B------:R-:W0:Y:S01]  /*01a0*/  SHFL.IDX PT, R2, R0, RZ, 0x1f ;  /* 0x00001fff00027589 */ /* 0x000e2200000e0000 */
[----:B------:R-:W-:Y:S01]  /*01b0*/  UISETP.NE.AND UP0, UPT, UR5, 0x3, UPT ;  /* 0x000000030500788c */ /* 0x000fe2000bf05270 */
[----:B------:R-:W-:Y:S01]  /*01c0*/  ISETP.NE.AND P1, PT, RZ, UR6, PT ;  /* 0x00000006ff007c0c */ /* 0x000fe2000bf25270 */
[----:B------:R-:W-:Y:S02]  /*01d0*/  UIADD3 UR11, UR6, -0x1, URZ ;  /* 0xffffffff060b7890 */ /* 0x000fe4000fffe03f */
[----:B------:R-:W-:Y:S02]  /*01e0*/  UISETP.EQ.OR UP0, UPT, UR5, URZ, !UP0 ;  /* 0x0000003f0500728c */ /* 0x000fe4000c702670 */
[----:B------:R-:W-:Y:S02]  /*01f0*/  UISETP.GE.U32.AND UP1, UPT, UR11, 0x2, UPT ;  /* 0x000000020b00788c */ /* 0x000fe4000bf26070 */
[----:B------:R-:W-:-:S04]  /*0200*/  UISETP.EQ.AND UP0, UPT, UR6, URZ, UP0 ;  /* 0x0000003f0600728c */ /* 0x000fc80008702270 */
[----:B------:R-:W-:-:S04]  /*0210*/  USEL UR4, URZ, 0x1, !UP0 ;  /* 0x000000013f047887 */ /* 0x000fc8000c000000 */
[----:B------:R-:W-:Y:S01]  /*0220*/  USEL UR4, UR4, 0x2, UP1 ;  /* 0x0000000204047887 */ /* 0x000fe20008800000 */
[----:B0-----:R-:W-:-:S13]  /*0230*/  ISETP.NE.AND P0, PT, R2, RZ, PT ;  /* 0x000000ff0200720c */ /* 0x001fda0003f05270 */
[----:B------:R-:W-:Y:S05]  /*0240*/  @P0 BRA `(.L_x_2) ;  /* 0x0000000000940947 */ /* 0x000fea0003800000 */
[----:B------:R-:W-:Y:S01]  /*0250*/  ELECT P0, URZ, PT ;  /* 0x00000000003f782f */ /* 0x000fe20003800000 */
[----:B------:R-:W-:-:S12]  /*0260*/  BSSY B0, `(.L_x_2) ;  /* 0x0000023000007945 */ /* 0x000fd80003800000 */
[----:B------:R-:W-:Y:S05]  /*0270*/  @!P0 BRA `(.L_x_3) ;  /* 0x0000000000848947 */ /* 0x000fea0003800000 */
[----:B------:R-:W0:Y:S01]  /*0280*/  S2UR UR10, SR_CgaCtaId ;  /* 0x00000000000a79c3 */ /* 0x000e220000008800 */
[----:B------:R-:W-:Y:S01]  /*0290*/  UMOV UR6, 0x400 ;  /* 0x0000040000067882 */ /* 0x000fe20000000000 */
[----:B------:R-:W-:Y:S01]  /*02a0*/  UMOV UR7, 0x1 ;  /* 0x0000000100077882 */ /* 0x000fe20000000000 */
[----:B------:R-:W-:Y:S02]  /*02b0*/  UMOV UR8, 0x4 ;  /* 0x0000000400087882 */ /* 0x000fe40000000000 */
[----:B------:R-:W-:-:S04]  /*02c0*/  UIADD3 UR8, -UR8, 0x100000, URZ ;  /* 0x0010000008087890 */ /* 0x000fc8000fffe13f */
[----:B------:R-:W-:Y:S02]  /*02d0*/  USHF.L.U32 UR9, UR8, 0xb, URZ ;  /* 0x0000000b08097899 */ /* 0x000fe4000800063f */
[----:B------:R-:W-:Y:S02]  /*02e0*/  USHF.L.U32 UR8, UR8, 0x1, URZ ;  /* 0x0000000108087899 */ /* 0x000fe4000800063f */
[----:B0-----:R-:W-:Y:S02]  /*02f0*/  ULEA UR10, UR10, UR6, 0x18 ;  /* 0x000000060a0a7291 */ /* 0x001fe4000f8ec03f */
[----:B------:R-:W-:-:S04]  /*0300*/  UIADD3 UR6, -UR7, 0x100000, URZ ;  /* 0x0010000007067890 */ /* 0x000fc8000fffe13f */
[----:B------:R-:W-:Y:S02]  /*0310*/  USHF.L.U32 UR7, UR6, 0xb, URZ ;  /* 0x0000000b06077899 */ /* 0x000fe4000800063f */
[----:B------:R-:W-:Y:S01]  /*0320*/  USHF.L.U32 UR6, UR6, 0x1, URZ ;  /* 0x0000000106067899 */ /* 0x000fe2000800063f */
[----:B------:R-:W0:Y:S11]  /*0330*/  FENCE.VIEW.ASYNC.S ;  /* 0x00000000000073c6 */ /* 0x000e360000000000 */
[----:B0-----:R0:W1:Y:S01]  /*0340*/  SYNCS.EXCH.64 URZ, [UR10], UR6 ;  /* 0x000000060a3f75b2 */ /* 0x0010620008000100 */
[----:B------:R0:W2:Y:S01]  /*0350*/  SYNCS.EXCH.64 URZ, [UR10+0x50], UR8 ;  /* 0x000050080a3f75b2 */ /* 0x0000a20008000100 */
[----:B------:R0:W3:Y:S01]  /*0360*/  SYNCS.EXCH.64 URZ, [UR10+0x8], UR6 ;  /* 0x000008060a3f75b2 */ /* 0x0000e20008000100 */
[----:B------:R0:W4:Y:S01]  /*0370*/  SYNCS.EXCH.64 URZ, [UR10+0x58], UR8 ;  /* 0x000058080a3f75b2 */ /* 0x0001220008000100 */
[----:B------:R0:W0:Y:S01]  /*0380*/  SYNCS.EXCH.64 URZ, [UR10+0x10], UR6 ;  /* 0x000010060a3f75b2 */ /* 0x0000220008000100 */
        /* <DEDUP_REMOVED lines=15> */
[----:B------:R-:W-:Y:S01]  /*0480*/  NOP ;  /* 0x0000000000007918 */ /* 0x000fe20000000000 */
.L_x_3:
[----:B0-----:R-:W-:Y:S05]  /*0490*/  BSYNC B0 ;  /* 0x0000000000007941 */ /* 0x001fea0003800000 */
.L_x_2:
[----:B------:R-:W-:Y:S01]  /*04a0*/  SHF.R.S32.HI R3, RZ, 0x1f, R4 ;  /* 0x0000001fff037819 */ /* 0x000fe20000011404 */
[----:B------:R-:W0:Y:S01]  /*04b0*/  SHFL.IDX PT, R0, R0, RZ, 0x1f ;  /* 0x00001fff00007589 */ /* 0x000e2200000e0000 */
[----:B------:R-:W5:Y:S01]  /*04c0*/  S2UR UR10, SR_CTAID.X ;  /* 0x00000000000a79c3 */ /* 0x000f620000002500 */
[----:B------:R-:W-:Y:S02]  /*04d0*/  ELECT P0, URZ, PT ;  /* 0x00000000003f782f */ /* 0x000fe40003800000 */
[----:B------:R-:W-:Y:S01]  /*04e0*/  LEA.HI R3, R3, R4, RZ, 0x7 ;  /* 0x0000000403037211 */ /* 0x000fe200078f38ff */
[----:B------:R-:W-:Y:S01]  /*04f0*/  ULDC UR6, c[0x0][0x150] ;  /* 0x0000540000067ab9 */ /* 0x000fe20000000800 */
[----:B------:R-:W-:Y:S01]  /*0500*/  SHF.R.S32.HI R9, RZ, 0x1f, R2 ;  /* 0x0000001fff097819 */ /* 0x000fe20000011402 */
[----:B------:R-:W-:Y:S01]  /*0510*/  NOP ;  /* 0x0000000000007918 */ /* 0x000fe20000000000 */
[----:B------:R-:W-:Y:S01]  /*0520*/  LOP3.LUT R3, R3, 0xffffff80, RZ, 0xc0, !PT ;  /* 0xffffff8003037812 */ /* 0x000fe200078ec0ff */
[----:B------:R-:W-:Y:S01]  /*0530*/  NOP ;  /* 0x0000000000007918 */ /* 0x000fe20000000000 */
[----:B------:R-:W-:Y:S01]  /*0540*/  LEA.HI R9, R9, R2, RZ, 0x2 ;  /* 0x0000000209097211 */ /* 0x000fe200078f10ff */
[----:B------:R-:W1:Y:S02]  /*0550*/  LDC R8, c[0x0][0x144] ;  /* 0x00005100ff087b82 */ /* 0x000e640000000800 */
[----:B------:R-:W-:Y:S01]  /*0560*/  IMAD.IADD R3, R4, 0x1, -R3 ;  /* 0x0000000104037824 */ /* 0x000fe200078e0a03 */
[----:B------:R-:W-:Y:S01]  /*0570*/  LOP3.LUT R9, R9, 0x3ffffffc, RZ, 0xc0, !PT ;  /* 0x3ffffffc09097812 */ /* 0x000fe200078ec0ff */
[----:B------:R-:W2:Y:S03]  /*0580*/  S2R R4, SR_CTAID.Y ;  /* 0x0000000000047919 */ /* 0x000ea60000002600 */
[----:B------:R-:W-:Y:S01]  /*0590*/  SHF.R.S32.HI R6, RZ, 0x1f, R3 ;  /* 0x0000001fff067819 */ /* 0x000fe20000011403 */
[----:B------:R-:W-:Y:S01]  /*05a0*/  IMAD.IADD R2, R2, 0x1, -R9 ;  /* 0x0000000102027824 */ /* 0x000fe200078e0a09 */
[----:B------:R-:W3:Y:S02]  /*05b0*/  LDC R13, c[0x0][0x148] ;  /* 0x00005200ff0d7b82 */ /* 0x000ee40000000800 */
[----:B------:R-:W-:-:S02]  /*05c0*/  LEA.HI R6, R6, R3, RZ, 0x3 ;  /* 0x0000000306067211 */ /* 0x000fc400078f18ff */
[----:B0-----:R-:W-:Y:S02]  /*05d0*/  ISETP.NE.OR P0, PT, R0, RZ, !P0 ;  /* 0x000000ff0000720c */ /* 0x001fe40004705670 */
[--C-:B------:R-:W-:Y:S02]  /*05e0*/  SHF.R.S32.HI R0, RZ, 0x3, R6.reuse ;  /* 0x00000003ff007819 */ /* 0x100fe40000011406 */
[----:B------:R-:W-:Y:S02]  /*05f0*/  SHF.R.S32.HI R7, RZ, 0x1f, R6 ;  /* 0x0000001fff077819 */ /* 0x000fe40000011406 */
[----:B-----5:R-:W-:Y:S02]  /*0600*/  I2FP.F32.U32 R6, UR10 ;  /* 0x0000000a00067c45 */ /* 0x020fe40008201000 */
[----:B------:R-:W-:-:S03]  /*0610*/  LEA.HI R7, R7, R0, RZ, 0x2 ;  /* 0x0000000007077211 */ /* 0x000fc600078f10ff */
[----:B------:R-:W-:Y:S01]  /*0620*/  FMUL R6, R6, UR6 ;  /* 0x0000000606067c20 */ /* 0x000fe20008400000 */
[----:B------:R-:W-:Y:S01]  /*0630*/  LOP3.LUT R7, R7, 0xfffffffc, RZ, 0xc0, !PT ;  /* 0xfffffffc07077812 */ /* 0x000fe200078ec0ff */
[----:B------:R-:W-:Y:S01]  /*0640*/  VOTEU.ALL UP0, P0 ;  /* 0x00000000003f7886 */ /* 0x000fe20000000000 */
[----:B------:R-:W-:Y:S01]  /*0650*/  ULDC UR6, c[0x0][0x154] ;  /* 0x0000550000067ab9 */ /* 0x000fe20000000800 */
[----:B------:R-:W-:Y:S02]  /*0660*/  VOTEU.ALL UP1, P0 ;  /* 0x00000000003f7886 */ /* 0x000fe40000020000 */
[----:B------:R-:W0:Y:S01]  /*0670*/  F2I.U32.TRUNC.NTZ R6, R6 ;  /* 0x0000000600067305 */ /* 0x000e22000020f000 */
[----:B------:R-:W-:Y:S01]  /*0680*/  IMAD.IADD R7, R0, 0x1, -R7 ;  /* 0x0000000100077824 */ /* 0x000fe200078e0a07 */
[----:B------:R-:W5:Y:S01]  /*0690*/  @!UP0 S2UR UR9, SR_CgaCtaId ;  /* 0x00000000000989c3 */ /* 0x000f620000008800 */
[----:B------:R-:W-:Y:S02]  /*06a0*/  @!UP0 UMOV UR8, 0x400 ;  /* 0x0000040000088882 */ /* 0x000fe40000000000 */
[----:B------:R-:W-:Y:S01]  /*06b0*/  IMAD R2, R2, 0x4, R7 ;  /* 0x0000000402027824 */ /* 0x000fe200078e0207 */
[----:B--2---:R-:W-:-:S04]  /*06c0*/  I2FP.F32.U32 R9, R4 ;  /* 0x0000000400097245 */ /* 0x004fc80000201000 */
[----:B------:R-:W-:Y:S01]  /*06d0*/  LEA.HI R0, R2, R2, RZ, 0x1 ;  /* 0x0000000202007211 */ /* 0x000fe200078f08ff */
[----:B------:R-:W-:Y:S01]  /*06e0*/  FMUL R9, R9, UR6 ;  /* 0x0000000609097c20 */ /* 0x000fe20008400000 */
[----:B------:R-:W-:Y:S02]  /*06f0*/  UMOV UR6, 0x20 ;  /* 0x0000002000067882 */ /* 0x000fe40000000000 */
[----:B------:R-:W-:Y:S01]  /*0700*/  LOP3.LUT R7, R0, 0xfffffffe, RZ, 0xc0, !PT ;  /* 0xfffffffe00077812 */ /* 0x000fe200078ec0ff */
[----:B0-----:R-:W-:Y:S01]  /*0710*/  IMAD.MOV R11, RZ, RZ, -R6 ;  /* 0x000000ffff0b7224 */ /* 0x001fe200078e0a06 */
[----:B------:R-:W-:-:S04]  /*0720*/  @!UP0 UIADD3 UR6, -UR6, 0x100000, URZ ;  /* 0x0010000006068890 */ /* 0x000fc8000fffe13f */
[----:B------:R-:W-:Y:S02]  /*0730*/  @!UP0 USHF.L.U32 UR7, UR6, 0xb, URZ ;  /* 0x0000000b06078899 */ /* 0x000fe4000800063f */
[----:B------:R-:W-:Y:S01]  /*0740*/  @!UP0 USHF.L.U32 UR6, UR6, 0x1, URZ ;  /* 0x0000000106068899 */ /* 0x000fe2000800063f */
[----:B------:R-:W0:Y:S01]  /*0750*/  F2I.U32.TRUNC.NTZ R9, R9 ;  /* 0x0000000900097305 */ /* 0x000e22000020f000 */
[----:B------:R-:W2:Y:S01]  /*0760*/  LDC R6, c[0x0][0x140] ;  /* 0x00005000ff067b82 */ /* 0x000ea20000000800 */
[----:B-1----:R-:W-:Y:S02]  /*0770*/  IMAD R0, R8, R11, UR10 ;  /* 0x0000000a08007e24 */ /* 0x002fe4000f8e020b */
[----:B------:R-:W-:-:S05]  /*0780*/  IMAD.IADD R7, R2, 0x1, -R7 ;  /* 0x0000000102077824 */ /* 0x000fca00078e0a07 */
[----:B------:R-:W-:Y:S01]  /*0790*/  ISETP.NE.AND P2, PT, R7, R0, PT ;  /* 0x000000000700720c */ /* 0x000fe20003f45270 */
[C---:B------:R-:W-:Y:S01]  /*07a0*/  IMAD.SHL.U32 R7, R2.reuse, 0x4, RZ ;  /* 0x0000000402077824 */ /* 0x040fe200078e00ff */
[----:B-----5:R-:W-:Y:S01]  /*07b0*/  @!UP0 ULEA UR8, UR9, UR8, 0x18 ;  /* 0x0000000809088291 */ /* 0x020fe2000f8ec03f */
[----:B------:R-:W-:Y:S01]  /*07c0*/  VOTEU.ALL UP0, P0 ;  /* 0x00000000003f7886 */ /* 0x000fe20000000000 */
[----:B------:R-:W-:Y:S01]  /*07d0*/  LOP3.LUT P0, RZ, R3, 0x7, RZ, 0xc0, !PT ;  /* 0x0000000703ff7812 */ /* 0x000fe2000780c0ff */
[----:B0-----:R-:W-:Y:S01]  /*07e0*/  IMAD.MOV R12, RZ, RZ, -R9 ;  /* 0x000000ffff0c7224 */ /* 0x001fe200078e0a09 */
[----:B------:R-:W-:-:S03]  /*07f0*/  LOP3.LUT R10, R2, 0xc, R7, 0x78, !PT ;  /* 0x0000000c020a7812 */ /* 0x000fc600078e7807 */
[----:B---3--:R-:W-:Y:S01]  /*0800*/  IMAD R7, R13, R12, R4 ;  /* 0x0000000c0d077224 */ /* 0x008fe200078e0204 */
[C---:B------:R-:W-:Y:S01]  /*0810*/  ISETP.LT.U32.AND P0, PT, R10.reuse, 0x2, !P0 ;  /* 0x000000020a00780c */ /* 0x040fe20004701070 */
[----:B------:R0:W-:Y:S02]  /*0820*/  STL [R1+0x670], R10 ;  /* 0x0006700a01007387 */ /* 0x0001e40000100800 */
[----:B------:R-:W-:Y:S02]  /*0830*/  @P2 LEA.HI R2, R10, R10, RZ, 0x1 ;  /* 0x0000000a0a022211 */ /* 0x000fe400078f08ff */
[----:B------:R-:W1:Y:S02]  /*0840*/  FENCE.VIEW.ASYNC.S ;  /* 0x00000000000073c6 */ /* 0x000e640000000000 */
[----:B-1----:R0:W1:Y:S01]  /*0850*/  @!UP0 SYNCS.EXCH.64 URZ, [UR8+0xb0], UR6 ;  /* 0x0000b006083f85b2 */ /* 0x0020620008000100 */
[----:B------:R-:W-:Y:S02]  /*0860*/  SEL R3, RZ, 0x1, !P0 ;  /* 0x00000001ff037807 */ /* 0x000fe40004000000 */
[----:B------:R-:W-:-:S02]  /*0870*/  @P2 SHF.R.S32.HI R2, RZ, 0x1, R2 ;  /* 0x00000001ff022819 */ /* 0x000fc40000011402 */
[----:B--2---:R-:W-:Y:S02]  /*0880*/  ISETP.EQ.U32.AND P4, PT, R6, 0x1, PT ;  /* 0x000000010600780c */ /* 0x004fe40003f82070 */
[----:B------:R-:W-:Y:S01]  /*0890*/  @P2 ISETP.NE.AND P3, PT, R2, R7, PT ;  /* 0x000000070200220c */ /* 0x000fe20003f65270 */
[----:B------:R-:W-:-:S03]  /*08a0*/  IMAD.MOV.U32 R2, RZ, RZ, 0x1 ;  /* 0x00000001ff027424 */ /* 0x000fc600078e00ff */
[----:B------:R-:W-:-:S04]  /*08b0*/  @P2 SEL R2, RZ, 0x1, P3 ;  /* 0x00000001ff022807 */ /* 0x000fc80001800000 */
[----:B------:R-:W-:Y:S01]  /*08c0*/  LOP3.LUT R2, R2, R3, RZ, 0xc0, !PT ;  /* 0x0000000302027212 */ /* 0x000fe200078ec0ff */
[----:B------:R0:W2:Y:S01]  /*08d0*/  @!UP1 SYNCS.EXCH.64 URZ, [UR8+0xb8], UR6 ;  /* 0x0000b806083f95b2 */ /* 0x0000a20008000100 */
[----:B------:R-:W-:-:S03]  /*08e0*/  NOP ;  /* 0x0000000000007918 */ /* 0x000fc60000000000 */
[----:B------:R0:W-:Y:S01]  /*08f0*/  STL [R1+0x66c], R2 ;  /* 0x00066c0201007387 */ /* 0x0001e20000100800 */
[----:B-1----:R-:W-:Y:S05]  /*0900*/  @!P4 BRA `(.L_x_4) ;  /* 0x000000000008c947 */ /* 0x002fea0003800000 */
[----:B--2-4-:R-:W-:Y:S01]  /*0910*/  UCGABAR_ARV ;  /* 0x00000000000079c7 */ /* 0x014fe20008000000 */
[----:B------:R-:W-:Y:S05]  /*0920*/  BRA `(.L_x_5) ;  /* 0x0000000000047947 */ /* 0x000fea0003800000 */
.L_x_4:
[----:B--2-4-:R-:W-:Y:S01]  /*0930*/  NOP ;  /* 0x0000000000007918 */ /* 0x014fe20000000000 */
.L_x_5:
[----:B0-----:R-:W0:Y:S01]  /*0940*/  LDC R2, c[0x0][0x65c] ;  /* 0x00019700ff027b82 */ /* 0x001e220000000800 */
[----:B------:R-:W-:Y:S01]  /*0950*/  IMAD.U32 R6, RZ, RZ, UR10 ;  /* 0x0000000aff067e24 */ /* 0x000fe2000f8e00ff */
[----:B------:R-:W-:Y:S01]  /*0960*/  LOP3.LUT R3, R3, 0xffffffbf, RZ, 0xc0, !PT ;  /* 0xffffffbf03037812 */ /* 0x000fe200078ec0ff */
[----:B------:R-:W-:Y:S01]  /*0970*/  IMAD.MOV.U32 R7, RZ, RZ, RZ ;  /* 0x000000ffff077224 */ /* 0x000fe200078e00ff */
[----:B0-----:R-:W-:-:S13]  /*0980*/  ISETP.NE.AND P2, PT, R2, 0x1, PT ;  /* 0x000000010200780c */ /* 0x001fda0003f45270 */
[----:B------:R-:W0:Y:S01]  /*0990*/  @P2 LDC R9, c[0x0][0x10] ;  /* 0x00000400ff092b82 */ /* 0x000e220000000800 */
[----:B------:R-:W-:Y:S01]  /*09a0*/  @P2 IMAD.MOV.U32 R5, RZ, RZ, RZ ;  /* 0x000000ffff052224 */ /* 0x000fe200078e00ff */
[----:B------:R-:W-:Y:S01]  /*09b0*/  @P2 LOP3.LUT R3, R3, 0x40, RZ, 0xfc, !PT ;  /* 0x0000004003032812 */ /* 0x000fe200078efcff */
[----:B------:R-:W-:-:S05]  /*09c0*/  @P2 IMAD.MOV.U32 R15, RZ, RZ, RZ ;  /* 0x000000ffff0f2224 */ /* 0x000fca00078e00ff */
[----:B------:R-:W1:Y:S01]  /*09d0*/  @!P2 LDC R11, c[0x0][0xc] ;  /* 0x00000300ff0bab82 */ /* 0x000e620000000800 */
[----:B0-----:R-:W-:-:S04]  /*09e0*/  @P2 IMAD.WIDE.U32 R8, R9, UR10, R4 ;  /* 0x0000000a09082c25 */ /* 0x001fc8000f8e0004 */
[----:B------:R-:W-:Y:S02]  /*09f0*/  @P2 IMAD.MOV.U32 R23, RZ, RZ, R8 ;  /* 0x000000ffff172224 */ /* 0x000fe400078e0008 */
[----:B------:R-:W-:Y:S02]  /*0a00*/  @P2 IMAD.IADD R24, R9, 0x1, R15 ;  /* 0x0000000109182824 */ /* 0x000fe400078e020f */
[----:B-1----:R-:W-:-:S04]  /*0a10*/  @!P2 IMAD.WIDE.U32 R6, R4, R11, R6 ;  /* 0x0000000b0406a225 */ /* 0x002fc800078e0006 */
[----:B------:R-:W-:Y:S02]  /*0a20*/  @!P2 IMAD.MOV.U32 R23, RZ, RZ, R6 ;  /* 0x000000ffff17a224 */ /* 0x000fe400078e0006 */
[----:B------:R-:W-:-:S03]  /*0a30*/  @!P2 IMAD.MOV.U32 R24, RZ, RZ, R7 ;  /* 0x000000ffff18a224 */ /* 0x000fc600078e0007 */
[----:B------:R0:W-:Y:S04]  /*0a40*/  STL [R1+0x678], R23 ;  /* 0x0006781701007387 */ /* 0x0001e80000100800 */
[----:B------:R0:W-:Y:S01]  /*0a50*/  STL [R1+0x674], R24 ;  /* 0x0006741801007387 */ /* 0x0001e20000100800 */
[----:B------:R-:W-:Y:S05]  /*0a60*/  @!P4 BRA `(.L_x_6) ;  /* 0x00000000000cc947 */ /* 0x000fea0003800000 */
[----:B------:R-:W-:Y:S01]  /*0a70*/  UCGABAR_WAIT ;  /* 0x0000000000007dc7 */ /* 0x000fe20008000000 */
[----:B------:R-:W-:Y:S01]  /*0a80*/  CCTL.IVALL ;  /* 0x00000000ff00798f */ /* 0x000fe20002000000 */
[----:B------:R-:W-:Y:S05]  /*0a90*/  BRA `(.L_x_7) ;  /* 0x0000000000047947 */ /* 0x000fea0003800000 */
.L_x_6:
[----:B------:R-:W-:Y:S06]  /*0aa0*/  BAR.SYNC.DEFER_BLOCKING 0x0 ;  /* 0x0000000000007b1d */ /* 0x000fec0000010000 */
.L_x_7:
[----:B------:R-:W-:Y:S05]  /*0ab0*/  @!P1 BRA `(.L_x_8) ;  /* 0x0000039400b49947 */ /* 0x000fea0003800000 */
[----:B------:R-:W-:-:S06]  /*0ac0*/  UISETP.GT.U32.AND UP0, UPT, UR11, 0x1, UPT ;  /* 0x000000010b00788c */ /* 0x000fcc000bf04070 */
[----:B------:R-:W-:-:S13]  /*0ad0*/  PLOP3.LUT P0, PT, PT, PT, UP0, 0x80, 0x0 ;  /* 0x000000000000781c */ /* 0x000fda0003f0f008 */
[----:B------:R-:W-:Y:S05]  /*0ae0*/  @P0 EXIT ;  /* 0x000000000000094d */ /* 0x000fea0003800000 */
[----:B------:R-:W-:Y:S01]  /*0af0*/  IMAD.MOV.U32 R7, RZ, RZ, -0x1 ;  /* 0xffffffffff077424 */ /* 0x000fe200078e00ff */
[----:B------:R-:W-:Y:S01]  /*0b00*/  ULDC.64 UR6, c[0x0][0x650] ;  /* 0x0001940000067ab9 */ /* 0x000fe20000000a00 */
[----:B------:R-:W-:Y:S01]  /*0b10*/  IMAD.MOV.U32 R6, RZ, RZ, -0x1 ;  /* 0xffffffffff067424 */ /* 0x000fe200078e00ff */
[----:B------:R-:W-:Y:S01]  /*0b20*/  ISETP.GE.U32.AND P0, PT, R23, UR6, PT ;  /* 0x0000000617007c0c */ /* 0x000fe2000bf06070 */
[----:B------:R-:W-:Y:S01]  /*0b30*/  UMOV UR44, 0xffffffff ;  /* 0xffffffff002c7882 */ /* 0x000fe20000000000 */
[----:B------:R1:W-:Y:S01]  /*0b40*/  STL [R1+0x664], R7 ;  /* 0x0006640701007387 */ /* 0x0003e20000100800 */
[----:B------:R-:W-:Y:S02]  /*0b50*/  PRMT R2, RZ, 0x7610, R2 ;  /* 0x00007610ff027816 */ /* 0x000fe40000000002 */
[----:B------:R-:W-:Y:S01]  /*0b60*/  ISETP.GE.U32.AND.EX P0, PT, R24, UR7, PT, P0 ;  /* 0x0000000718007c0c */ /* 0x000fe2000bf06100 */
[----:B------:R1:W-:-:S12]  /*0b70*/  STL [R1+0x668], R6 ;  /* 0x0006680601007387 */ /* 0x0003d80000100800 */
[----:B-1----:R-:W-:Y:S05]  /*0b80*/  @P0 BRA `(.L_x_9) ;  /* 0x0000000400380947 */ /* 0x002fea0003800000 */
[----:B------:R-:W1:Y:S01]  /*0b90*/  LDC.64 R16, c[0x0][0x628] ;  /* 0x00018a00ff107b82 */ /* 0x000e620000000a00 */
[----:B------:R-:W-:Y:S02]  /*0ba0*/  IMAD.MOV.U32 R6, RZ, RZ, R23 ;  /* 0x000000ffff067224 */ /* 0x000fe400078e0017 */
[----:B------:R-:W-:-:S05]  /*0bb0*/  IMAD.MOV.U32 R7, RZ, RZ, R24 ;  /* 0x000000ffff077224 */ /* 0x000fca00078e0018 */
[----:B------:R-:W2:Y:S08]  /*0bc0*/  LDC R2, c[0x0][0x630] ;  /* 0x00018c00ff027b82 */ /* 0x000eb00000000800 */
[----:B------:R-:W3:Y:S01]  /*0bd0*/  LDC.64 R18, c[0x0][0x620] ;  /* 0x00018800ff127b82 */ /* 0x000ee20000000a00 */
[----:B-1----:R-:W-:-:S04]  /*0be0*/  ISETP.NE.U32.AND P0, PT, R16, RZ, PT ;  /* 0x000000ff1000720c */ /* 0x002fc80003f05070 */
[----:B------:R-:W-:-:S13]  /*0bf0*/  ISETP.NE.AND.EX P0, PT, R17, RZ, PT, P0 ;  /* 0x000000ff1100720c */ /* 0x000fda0003f05300 */
[----:B--23--:R-:W-:Y:S05]  /*0c00*/  @!P0 BRA `(.L_x_10) ;  /* 0x0000000000288947 */ /* 0x00cfea0003800000 */
[----:B------:R-:W1:Y:S02]  /*0c10*/  LDC R11, c[0x0][0x634] ;  /* 0x00018d00ff0b7b82 */ /* 0x000e640000000800 */
[----:B-1----:R-:W-:-:S05]  /*0c20*/  IADD3 R11, P0, R23, R11, RZ ;  /* 0x0000000b170b7210 */ /* 0x002fca0007f1e0ff */
[----:B------:R-:W-:-:S04]  /*0c30*/  IMAD.X R15, RZ, RZ, R24, P0 ;  /* 0x000000ffff0f7224 */ /* 0x000fc800000e0618 */
[----:B------:R-:W-:-:S04]  /*0c40*/  IMAD.WIDE.U32 R6, R15, R16, RZ ;  /* 0x000000100f067225 */ /* 0x000fc800078e00ff */
[----:B------:R-:W-:-:S04]  /*0c50*/  IMAD.WIDE.U32 R8, P0, R11, R17, R6 ;  /* 0x000000110b087225 */ /* 0x000fc80007800006 */
[----:B------:R-:W-:-:S04]  /*0c60*/  IMAD.WIDE.U32 R6, R11, R16, RZ ;  /* 0x000000100b067225 */ /* 0x000fc800078e00ff */
[----:B------:R-:W-:Y:S01]  /*0c70*/  IMAD.X R11, RZ, RZ, RZ, P0 ;  /* 0x000000ffff0b7224 */ /* 0x000fe200000e06ff */
[----:B------:R-:W-:Y:S01]  /*0c80*/  IADD3 RZ, P0, R7, R8, RZ ;  /* 0x0000000807ff7210 */ /* 0x000fe20007f1e0ff */
[----:B------:R-:W-:-:S04]  /*0c90*/  IMAD.MOV.U32 R10, RZ, RZ, R9 ;  /* 0x000000ffff0a7224 */ /* 0x000fc800078e0009 */
[----:B------:R-:W-:-:S08]  /*0ca0*/  IMAD.WIDE.U32.X R6, R15, R17, R10, P0 ;  /* 0x000000110f067225 */ /* 0x000fd000000e040a */
.L_x_10:
[----:B------:R-:W1:Y:S01]  /*0cb0*/  LDC.64 R20, c[0x0][0x640] ;  /* 0x00019000ff147b82 */ /* 0x000e620000000a00 */
[-C--:B------:R-:W-:Y:S01]  /*0cc0*/  SHF.R.U64 R22, R6, R2.reuse, R7 ;  /* 0x0000000206167219 */ /* 0x080fe20000001207 */
[----:B------:R-:W-:Y:S01]  /*0cd0*/  IMAD.MOV.U32 R6, RZ, RZ, R23 ;  /* 0x000000ffff067224 */ /* 0x000fe200078e0017 */
[----:B------:R-:W-:Y:S01]  /*0ce0*/  SHF.R.U32.HI R2, RZ, R2, R7 ;  /* 0x00000002ff027219 */ /* 0x000fe20000011607 */
[----:B------:R-:W-:Y:S01]  /*0cf0*/  IMAD R25, R13, R12, R4 ;  /* 0x0000000c0d197224 */ /* 0x000fe200078e0204 */
[----:B------:R-:W-:Y:S01]  /*0d00*/  IADD3 R5, P0, RZ, -R22, RZ ;  /* 0x80000016ff057210 */ /* 0x000fe20007f1e0ff */
[----:B------:R-:W-:Y:S02]  /*0d10*/  IMAD.MOV.U32 R13, RZ, RZ, 0x1 ;  /* 0x00000001ff0d7424 */ /* 0x000fe400078e00ff */
[----:B------:R-:W2:Y:S02]  /*0d20*/  LDC R8, c[0x0][0x618] ;  /* 0x00018600ff087b82 */ /* 0x000ea40000000800 */
[----:B------:R-:W-:-:S04]  /*0d30*/  IMAD.X R7, RZ, RZ, ~R2, P0 ;  /* 0x000000ffff077224 */ /* 0x000fc800000e0e02 */
[-C--:B------:R-:W-:Y:S02]  /*0d40*/  IMAD R2, R7, R18.reuse, RZ ;  /* 0x0000001207027224 */ /* 0x080fe400078e02ff */
[----:B------:R-:W0:Y:S01]  /*0d50*/  LDC R9, c[0x0][0x608] ;  /* 0x00018200ff097b82 */ /* 0x000e220000000800 */
[----:B------:R-:W-:Y:S02]  /*0d60*/  IMAD.MOV.U32 R7, RZ, RZ, R24 ;  /* 0x000000ffff077224 */ /* 0x000fe400078e0018 */
[----:B------:R-:W-:-:S05]  /*0d70*/  IMAD.WIDE.U32 R6, R5, R18, R6 ;  /* 0x0000001205067225 */ /* 0x000fca00078e0006 */
[----:B------:R-:W3:Y:S01]  /*0d80*/  LDC R14, c[0x0][0x658] ;  /* 0x00019600ff0e7b82 */ /* 0x000ee20000000800 */
[----:B------:R-:W-:Y:S01]  /*0d90*/  IMAD R5, R5, R19, R2 ;  /* 0x0000001305057224 */ /* 0x000fe200078e0202 */
[----:B-1----:R-:W-:-:S03]  /*0da0*/  ISETP.NE.U32.AND P0, PT, R20, RZ, PT ;  /* 0x000000ff1400720c */ /* 0x002fc60003f05070 */
[----:B------:R-:W-:Y:S01]  /*0db0*/  IMAD.IADD R5, R7, 0x1, R5 ;  /* 0x0000000107057824 */ /* 0x000fe200078e0205 */
[----:B------:R-:W-:Y:S01]  /*0dc0*/  ISETP.NE.AND.EX P0, PT, R21, RZ, PT, P0 ;  /* 0x000000ff1500720c */ /* 0x000fe20003f05300 */
[----:B------:R-:W-:Y:S01]  /*0dd0*/  IMAD.MOV.U32 R7, RZ, RZ, -0x1 ;  /* 0xffffffffff077424 */ /* 0x000fe200078e00ff */
[----:B------:R-:W1:Y:S02]  /*0de0*/  LDC R17, c[0x0][0x600] ;  /* 0x00018000ff117b82 */ /* 0x000e640000000800 */
[-CC-:B--2---:R-:W-:Y:S02]  /*0df0*/  SHF.R.U64 R15, R6, R8.reuse, R5.reuse ;  /* 0x00000008060f7219 */ /* 0x184fe40000001205 */
[----:B------:R-:W-:-:S04]  /*0e00*/  SHF.R.U32.HI R2, RZ, R8, R5 ;  /* 0x00000008ff027219 */ /* 0x000fc80000011605 */
[----:B------:R-:W2:Y:S01]  /*0e10*/  LDC R16, c[0x0][0x648] ;  /* 0x00019200ff107b82 */ /* 0x000ea20000000800 */
[-CC-:B0-----:R-:W-:Y:S02]  /*0e20*/  SHF.R.U64 R23, R15, R9.reuse, R2.reuse ;  /* 0x000000090f177219 */ /* 0x181fe40000001202 */
[----:B------:R-:W-:-:S05]  /*0e30*/  SHF.R.U32.HI R5, RZ, R9, R2 ;  /* 0x00000009ff057219 */ /* 0x000fca0000011602 */
[----:B------:R-:W0:Y:S01]  /*0e40*/  LDC R18, c[0x0][0x638] ;  /* 0x00018e00ff127b82 */ /* 0x000e220000000800 */
[-CC-:B---3--:R-:W-:Y:S02]  /*0e50*/  SHF.R.U64 R12, R23, R14.reuse, R5.reuse ;  /* 0x0000000e170c7219 */ /* 0x188fe40000001205 */
[-C--:B------:R-:W-:Y:S02]  /*0e60*/  SHF.L.U32 R2, R7, R14.reuse, RZ ;  /* 0x0000000e07027219 */ /* 0x080fe400000006ff */
[----:B------:R-:W-:Y:S01]  /*0e70*/  SHF.R.U32.HI R5, RZ, R14, R5 ;  /* 0x0000000eff057219 */ /* 0x000fe20000011605 */
[----:B------:R-:W-:Y:S01]  /*0e80*/  IMAD.MOV.U32 R4, RZ, RZ, R12 ;  /* 0x000000ffff047224 */ /* 0x000fe200078e000c */
[----:B------:R-:W-:Y:S01]  /*0e90*/  LOP3.LUT R10, RZ, R2, RZ, 0x33, !PT ;  /* 0x00000002ff0a7212 */ /* 0x000fe200078e33ff */
[----:B------:R-:W3:Y:S01]  /*0ea0*/  LDC R19, c[0x0][0x610] ;  /* 0x00018400ff137b82 */ /* 0x000ee20000000800 */
[----:B------:R-:W-:Y:S05]  /*0eb0*/  @!P0 BRA `(.L_x_11) ;  /* 0x0000000000288947 */ /* 0x000fea0003800000 */
[----:B------:R-:W4:Y:S02]  /*0ec0*/  LDC R9, c[0x0][0x64c] ;  /* 0x00019300ff097b82 */ /* 0x000f240000000800 */
[----:B----4-:R-:W-:-:S05]  /*0ed0*/  IADD3 R9, P0, R12, R9, RZ ;  /* 0x000000090c097210 */ /* 0x010fca0007f1e0ff */
        /* <DEDUP_REMOVED lines=8> */
.L_x_11:
[----:B--2---:R-:W-:Y:S01]  /*0f60*/  SHF.R.U64 R4, R4, R16, R5 ;  /* 0x0000001004047219 */ /* 0x004fe20000001205 */
[----:B-1----:R-:W-:Y:S01]  /*0f70*/  VIADD R6, R17, 0xffffffff ;  /* 0xffffffff11067836 */ /* 0x002fe20000000000 */
[----:B------:R-:W-:Y:S02]  /*0f80*/  SHF.L.U32 R2, R13, R14, RZ ;  /* 0x0000000e0d027219 */ /* 0x000fe400000006ff */
[----:B------:R-:W-:Y:S01]  /*0f90*/  LOP3.LUT R5, R23, R10, RZ, 0xc0, !PT ;  /* 0x0000000a17057212 */ /* 0x000fe200078ec0ff */
[----:B------:R-:W-:Y:S01]  /*0fa0*/  IMAD.MOV R7, RZ, RZ, -R4 ;  /* 0x000000ffff077224 */ /* 0x000fe200078e0a04 */
[----:B------:R-:W-:Y:S02]  /*0fb0*/  SEL R0, R0, R25, !P2 ;  /* 0x0000001900007207 */ /* 0x000fe40005000000 */
[----:B------:R-:W-:Y:S01]  /*0fc0*/  LOP3.LUT R6, R15, R6, RZ, 0xc0, !PT ;  /* 0x000000060f067212 */ /* 0x000fe200078ec0ff */
[----:B------:R-:W-:Y:S01]  /*0fd0*/  IMAD R5, R2, R4, R5 ;  /* 0x0000000402057224 */ /* 0x000fe200078e0205 */
[----:B------:R-:W-:Y:S01]  /*0fe0*/  R2UR UR44, R22 ;  /* 0x00000000162c72ca */ /* 0x000fe200000e0000 */
[----:B0-----:R-:W-:-:S02]  /*0ff0*/  IMAD R2, R7, R18, R12 ;  /* 0x0000001207027224 */ /* 0x001fc400078e020c */
[----:B---3--:R-:W-:Y:S02]  /*1000*/  IMAD R0, R5, R19, R0 ;  /* 0x0000001305007224 */ /* 0x008fe400078e0200 */
[----:B------:R-:W-:Y:S02]  /*1010*/  IMAD R5, R2, R17, R6 ;  /* 0x0000001102057224 */ /* 0x000fe400078e0206 */
[----:B------:R-:W-:-:S03]  /*1020*/  IMAD.MOV.U32 R2, RZ, RZ, 0x1 ;  /* 0x00000001ff027424 */ /* 0x000fc600078e00ff */
[----:B------:R-:W-:Y:S02]  /*1030*/  SEL R4, R5, R0, !P2 ;  /* 0x0000000005047207 */ /* 0x000fe40005000000 */
[----:B------:R-:W-:-:S03]  /*1040*/  SEL R0, R0, R5, !P2 ;  /* 0x0000000500007207 */ /* 0x000fc60005000000 */
[----:B------:R1:W-:Y:S04]  /*1050*/  STL [R1+0x668], R4 ;  /* 0x0006680401007387 */ /* 0x0003e80000100800 */
[----:B------:R1:W-:Y:S02]  /*1060*/  STL [R1+0x664], R0 ;  /* 0x0006640001007387 */ /* 0x0003e40000100800 */
.L_x_9:
[----:B------:R-:W-:-:S08]  /*1070*/  NOP ;  /* 0x0000000000007918 */ /* 0x000fd00000000000 */
[----:B------:R-:W2:Y:S02]  /*1080*/  USETMAXREG.TRY_ALLOC.CTAPOOL UP0, 0xf0 ;  /* 0x000000f0000079c8 */ /* 0x000ea40008000600 */
[----:B--2---:R-:W-:-:S13]  /*1090*/  PLOP3.LUT P0, PT, PT, PT, UP0, 0x80, 0x0 ;  /* 0x000000000000781c */ /* 0x004fda0003f0f008 */
[----:B------:R-:W-:Y:S05]  /*10a0*/  @!P0 BRA `(.L_x_9) ;  /* 0xfffffffc00f08947 */ /* 0x000fea000383ffff */
[----:B------:R-:W-:Y:S01]  /*10b0*/  ULDC.64 UR6, c[0x0][0x598] ;  /* 0x0001660000067ab9 */ /* 0x000fe20000000a00 */
[----:B------:R-:W-:Y:S01]  /*10c0*/  ULDC.64 UR46, c[0x0][0x208] ;  /* 0x00008200002e7ab9 */ /* 0x000fe20000000a00 */
[----:B------:R-:W-:-:S04]  /*10d0*/  ISETP.NE.U32.AND P0, PT, RZ, UR6, PT ;  /* 0x00000006ff007c0c */ /* 0x000fc8000bf05070 */
[----:B------:R-:W-:-:S13]  /*10e0*/  ISETP.NE.AND.EX P0, PT, RZ, UR7, PT, P0 ;  /* 0x00000007ff007c0c */ /* 0x000fda000bf05300 */
[----:B------:R-:W-:Y:S05]  /*10f0*/  @!P0 BRA `(.L_x_12) ;  /* 0x0000000000208947 */ /* 0x000fea0003800000 */
[----:B-1----:R-:W1:Y:S02]  /*1100*/  LDC.64 R4, c[0x0][0x598] ;  /* 0x00016600ff047b82 */ /* 0x002e640000000a00 */
[----:B-1----:R-:W2:Y:S02]  /*1110*/  LDG.E.64 R4, desc[UR46][R4.64] ;  /* 0x0000002e04047981 */ /* 0x002ea4000c1e1b00 */
[----:B--2---:R-:W-:-:S04]  /*1120*/  ISETP.NE.U32.AND P0, PT, R4, RZ, PT ;  /* 0x000000ff0400720c */ /* 0x004fc80003f05070 */
[----:B------:R-:W-:-:S13]  /*1130*/  ISETP.NE.AND.EX P0, PT, R5, RZ, PT, P0 ;  /* 0x000000ff0500720c */ /* 0x000fda0003f05300 */
[----:B------:R-:W-:Y:S05]  /*1140*/  @!P0 BRA `(.L_x_12) ;  /* 0x00000000000c8947 */ /* 0x000fea0003800000 */
[----:B------:R-:W2:Y:S02]  /*1150*/  LD.E R4, desc[UR46][R4.64] ;  /* 0x0000002e04047980 */ /* 0x000ea4000c101900 */
[----:B--2---:R-:W-:Y:S01]  /*1160*/  R2UR UR43, R4 ;  /* 0x00000000042b72ca */ /* 0x004fe200000e0000 */
[----:B------:R-:W-:-:S14]  /*1170*/  BRA `(.L_x_13) ;  /* 0x0000000000247947 */ /* 0x000fdc0003800000 */
.L_x_12:
[----:B------:R-:W-:Y:S02]  /*1180*/  ULDC.64 UR6, c[0x0][0x588] ;  /* 0x0001620000067ab9 */ /* 0x000fe40000000a00 */
[----:B------:R-:W-:-:S04]  /*1190*/  ISETP.NE.U32.AND P0, PT, RZ, UR6, PT ;  /* 0x00000006ff007c0c */ /* 0x000fc8000bf05070 */
[----:B------:R-:W-:-:S13]  /*11a0*/  ISETP.NE.AND.EX P0, PT, RZ, UR7, PT, P0 ;  /* 0x00000007ff007c0c */ /* 0x000fda000bf05300 */
[----:B------:R-:W-:Y:S05]  /*11b0*/  @!P0 BRA `(.L_x_14) ;  /* 0x0000000000108947 */ /* 0x000fea0003800000 */
[----:B-1----:R-:W1:Y:S02]  /*11c0*/  LDC.64 R4, c[0x0][0x588] ;  /* 0x00016200ff047b82 */ /* 0x002e640000000a00 */
[----:B-1----:R-:W2:Y:S02]  /*11d0*/  LDG.E R4, desc[UR46][R4.64] ;  /* 0x0000002e04047981 */ /* 0x002ea4000c1e1900 */
[----:B--2---:R-:W-:Y:S01]  /*11e0*/  R2UR UR43, R4 ;  /* 0x00000000042b72ca */ /* 0x004fe200000e0000 */
[----:B------:R-:W-:-:S14]  /*11f0*/  BRA `(.L_x_13) ;  /* 0x0000000000047947 */ /* 0x000fdc0003800000 */
.L_x_14:
[----:B------:R-:W-:-:S05]  /*1200*/  ULDC UR43, c[0x0][0x580] ;  /* 0x00016000002b7ab9 */ /* 0x000fca0000000800 */
.L_x_13:
[----:B------:R-:W-:Y:S02]  /*1210*/  ULDC.64 UR6, c[0x0][0x5a0] ;  /* 0x0001680000067ab9 */ /* 0x000fe40000000a00 */
        /* <DEDUP_REMOVED lines=11> */
.L_x_15:
        /* <DEDUP_REMOVED lines=8> */
.L_x_17:
[----:B------:R-:W-:-:S05]  /*1350*/  ULDC UR42, c[0x0][0x584] ;  /* 0x00016100002a7ab9 */ /* 0x000fca0000000800 */
.L_x_16:
[----:B------:R-:W-:-:S13]  /*1360*/  LOP3.LUT P0, RZ, R2, 0xff, RZ, 0xc0, !PT ;  /* 0x000000ff02ff7812 */ /* 0x000fda000780c0ff */
[----:B------:R-:W-:Y:S05]  /*1370*/  @!P0 EXIT ;  /* 0x000000000000894d */ /* 0x000fea0003800000 */
[----:B------:R-:W-:Y:S01]  /*1380*/  ULDC UR10, c[0x0][0x28c] ;  /* 0x0000a300000a7ab9 */ /* 0x000fe20000000800 */
[----:B------:R-:W-:Y:S01]  /*1390*/  ULDC.64 UR12, c[0x0][0x5c8] ;  /* 0x00017200000c7ab9 */ /* 0x000fe20000000a00 */
[----:B------:R-:W-:Y:S02]  /*13a0*/  UIADD3 UR10, UR10, 0x1f, URZ ;  /* 0x0000001f0a0a7890 */ /* 0x000fe4000fffe03f */
[----:B------:R-:W-:Y:S02]  /*13b0*/  USHF.L.U64.HI UR5, UR12, 0x7, UR13 ;  /* 0x000000070c057899 */ /* 0x000fe4000801020d */
[----:B------:R-:W-:Y:S02]  /*13c0*/  USHF.R.S32.HI UR11, URZ, 0x1f, UR10 ;  /* 0x0000001f3f0b7899 */ /* 0x000fe4000801140a */
[----:B------:R-:W-:Y:S02]  /*13d0*/  USHF.L.U32 UR6, UR12, 0x7, URZ ;  /* 0x000000070c067899 */ /* 0x000fe4000800063f */
[----:B------:R-:W-:-:S02]  /*13e0*/  ULEA.HI UR11, UR11, UR10, URZ, 0x5 ;  /* 0x0000000a0b0b7291 */ /* 0x000fc4000f8f283f */
[----:B------:R-:W-:Y:S02]  /*13f0*/  USHF.L.U64.HI UR7, UR12, 0x3, UR13 ;  /* 0x000000030c077899 */ /* 0x000fe4000801020d */
[----:B------:R-:W-:Y:S02]  /*1400*/  USHF.L.U32 UR8, UR12, 0x3, URZ ;  /* 0x000000030c087899 */ /* 0x000fe4000800063f */
[----:B------:R-:W-:Y:S02]  /*1410*/  USHF.L.U64.HI UR9, UR12, 0x8, UR13 ;  /* 0x000000080c097899 */ /* 0x000fe4000801020d */
[----:B------:R-:W-:Y:S02]  /*1420*/  USHF.L.U32 UR10, UR12, 0x8, URZ ;  /* 0x000000080c0a7899 */ /* 0x000fe4000800063f */
[----:B------:R-:W-:Y:S02]  /*1430*/  ULOP3.LUT UR40, UR4, 0x1, URZ, 0xfc, !UPT ;  /* 0x0000000104287892 */ /* 0x000fe4000f8efc3f */
[----:B------:R-:W-:Y:S01]  /*1440*/  USHF.R.S32.HI UR41, URZ, 0x5, UR11 ;  /* 0x000000053f297899 */ /* 0x000fe2000801140b */
[----:B------:R-:W-:Y:S01]  /*1450*/  UMOV UR39, URZ ;  /* 0x0000003f00277c82 */ /* 0x000fe20008000000 */
[----:B------:R-:W-:-:S10]  /*1460*/  UMOV UR38, URZ ;  /* 0x0000003f00267c82 */ /* 0x000fd40008000000 */
.L_x_124:
[----:B------:R-:W-:Y:S01]  /*1470*/  STL [R1+0x660], RZ ;  /* 0x000660ff01007387 */ /* 0x000fe20000100800 */
[----:B--2---:R-:W2:Y:S01]  /*1480*/  S2UR UR16, SR_CgaCtaId ;  /* 0x00000000001079c3 */ /* 0x004ea20000008800 */
[----:B------:R-:W-:Y:S01]  /*1490*/  UMOV UR15, 0x400 ;  /* 0x00000400000f7882 */ /* 0x000fe20000000000 */
[----:B------:R-:W-:Y:S01]  /*14a0*/  UMOV UR37, URZ ;  /* 0x0000003f00257c82 */ /* 0x000fe20008000000 */
[----:B------:R-:W-:Y:S01]  /*14b0*/  STL [R1+0x65c], RZ ;  /* 0x00065cff01007387 */ /* 0x000fe20000100800 */
[----:B------:R-:W-:Y:S01]  /*14c0*/  UMOV UR45, URZ ;  /* 0x0000003f002d7c82 */ /* 0x000fe20008000000 */
[----:B------:R-:W-:Y:S01]  /*14d0*/  UMOV UR12, URZ ;  /* 0x0000003f000c7c82 */ /* 0x000fe20008000000 */
[----:B------:R-:W-:Y:S01]  /*14e0*/  UMOV UR34, UR38 ;  /* 0x0000002600227c82 */ /* 0x000fe20008000000 */
[----:B------:R-:W-:Y:S01]  /*14f0*/  STL [R1+0x658], RZ ;  /* 0x000658ff01007387 */ /* 0x000fe20000100800 */
[----:B------:R-:W3:Y:S01]  /*1500*/  LDC R5, c[0x0][0x28c] ;  /* 0x0000a300ff057b82 */ /* 0x000ee20000000800 */
[----:B------:R-:W-:-:S02]  /*1510*/  CS2R R236, SRZ ;  /* 0x0000000000ec7805 */ /* 0x000fc4000001ff00 */
[----:B------:R-:W-:Y:S01]  /*1520*/  CS2R R234, SRZ ;  /* 0x0000000000ea7805 */ /* 0x000fe2000001ff00 */
[----:B------:R-:W-:Y:S01]  /*1530*/  STL [R1+0x654], RZ ;  /* 0x000654ff01007387 */ /* 0x000fe20000100800 */
[----:B------:R-:W-:Y:S02]  /*1540*/  CS2R R232, SRZ ;  /* 0x0000000000e87805 */ /* 0x000fe4000001ff00 */
[----:B01----:R-:W-:Y:S02]  /*1550*/  CS2R R22, SRZ ;  /* 0x0000000000167805 */ /* 0x003fe4000001ff00 */
[----:B------:R-:W-:Y:S01]  /*1560*/  CS2R R20, SRZ ;  /* 0x0000000000147805 */ /* 0x000fe2000001ff00 */
[----:B------:R-:W-:Y:S01]  /*1570*/  STL [R1+0x650], RZ ;  /* 0x000650ff01007387 */ /* 0x000fe20000100800 */
[----:B------:R-:W-:Y:S02]  /*1580*/  CS2R R18, SRZ ;  /* 0x0000000000127805 */ /* 0x000fe4000001ff00 */
[----:B------:R-:W-:-:S02]  /*1590*/  CS2R R16, SRZ ;  /* 0x0000000000107805 */ /* 0x000fc4000001ff00 */
[----:B------:R-:W-:Y:S01]  /*15a0*/  CS2R R14, SRZ ;  /* 0x00000000000e7805 */ /* 0x000fe2000001ff00 */
[----:B------:R-:W-:Y:S01]  /*15b0*/  STL [R1+0x64c], RZ ;  /* 0x00064cff01007387 */ /* 0x000fe20000100800 */
[----:B------:R-:W-:Y:S02]  /*15c0*/  CS2R R12, SRZ ;  /* 0x00000000000c7805 */ /* 0x000fe4000001ff00 */
[----:B------:R-:W-:Y:S02]  /*15d0*/  CS2R R10, SRZ ;  /* 0x00000000000a7805 */ /* 0x000fe4000001ff00 */
[----:B------:R-:W-:Y:S01]  /*15e0*/  CS2R R8, SRZ ;  /* 0x0000000000087805 */ /* 0x000fe2000001ff00 */
[----:B------:R-:W-:Y:S01]  /*15f0*/  STL [R1+0x648], RZ ;  /* 0x000648ff01007387 */ /* 0x000fe20000100800 */
[----:B------:R-:W-:Y:S01]  /*1600*/  IMAD.MOV.U32 R7, RZ, RZ, RZ ;  /* 0x000000ffff077224 */ /* 0x000fe200078e00ff */
[----:B------:R-:W-:Y:S02]  /*1610*/  CS2R R216, SRZ ;  /* 0x0000000000d87805 */ /* 0x000fe4000001ff00 */
[----:B------:R-:W-:Y:S01]  /*1620*/  CS2R R218, SRZ ;  /* 0x0000000000da7805 */ /* 0x000fe2000001ff00 */
[----:B------:R-:W-:Y:S01]  /*1630*/  STL [R1+0x644], RZ ;  /* 0x000644ff01007387 */ /* 0x000fe20000100800 */
[----:B------:R-:W-:-:S02]  /*1640*/  CS2R R220, SRZ ;  /* 0x0000000000dc7805 */ /* 0x000fc4000001ff00 */
[----:B------:R-:W-:Y:S02]  /*1650*/  CS2R R222, SRZ ;  /* 0x0000000000de7805 */ /* 0x000fe4000001ff00 */
[----:B------:R-:W-:Y:S01]  /*1660*/  CS2R R224, SRZ ;  /* 0x0000000000e07805 */ /* 0x000fe2000001ff00 */
[----:B------:R-:W-:Y:S01]  /*1670*/  STL [R1+0x640], RZ ;  /* 0x000640ff01007387 */ /* 0x000fe20000100800 */
[----:B---3--:R-:W-:Y:S02]  /*1680*/  ISETP.GE.AND P0, PT, R5, 0x1, PT ;  /* 0x000000010500780c */ /* 0x008fe40003f06270 */
[----:B------:R-:W-:Y:S02]  /*1690*/  CS2R R226, SRZ ;  /* 0x0000000000e27805 */ /* 0x000fe4000001ff00 */
[----:B------:R-:W-:Y:S01]  /*16a0*/  CS2R R228, SRZ ;  /* 0x0000000000e47805 */ /* 0x000fe2000001ff00 */
[----:B------:R-:W-:Y:S01]  /*16b0*/  STL [R1+0x63c], RZ ;  /* 0x00063cff01007387 */ /* 0x000fe20000100800 */
[----:B------:R-:W-:-:S02]  /*16c0*/  CS2R R230, SRZ ;  /* 0x0000000000e67805 */ /* 0x000fc4000001ff00 */
[----:B-----5:R-:W-:Y:S02]  /*16d0*/  CS2R R200, SRZ ;  /* 0x0000000000c87805 */ /* 0x020fe4000001ff00 */
[----:B------:R-:W-:Y:S01]  /*16e0*/  CS2R R202, SRZ ;  /* 0x0000000000ca7805 */ /* 0x000fe2000001ff00 */
[----:B------:R-:W-:Y:S01]  /*16f0*/  STL [R1+0x638], RZ ;  /* 0x000638ff01007387 */ /* 0x000fe20000100800 */
[----:B------:R-:W-:Y:S02]  /*1700*/  CS2R R204, SRZ ;  /* 0x0000000000cc7805 */ /* 0x000fe4000001ff00 */
[----:B------:R-:W-:Y:S02]  /*1710*/  CS2R R206, SRZ ;  /* 0x0000000000ce7805 */ /* 0x000fe4000001ff00 */
[----:B------:R-:W-:Y:S01]  /*1720*/  CS2R R208, SRZ ;  /* 0x0000000000d07805 */ /* 0x000fe2000001ff00 */
[----:B------:R-:W-:Y:S01]  /*1730*/  STL [R1+0x634], RZ ;  /* 0x000634ff01007387 */ /* 0x000fe20000100800 */
[----:B------:R-:W-:-:S02]  /*1740*/  CS2R R210, SRZ ;  /* 0x0000000000d27805 */ /* 0x000fc4000001ff00 */
[----:B------:R-:W-:Y:S02]  /*1750*/  CS2R R212, SRZ ;  /* 0x0000000000d47805 */ /* 0x000fe4000001ff00 */
        /* <DEDUP_REMOVED lines=118> */
[----:B------:R-:W-:-:S03]  /*1ec0*/  CS2R R38, SRZ ;  /* 0x0000000000267805 */ /* 0x000fc6000001ff00 */
[----:B------:R-:W-:Y:S04]  /*1ed0*/  STL [R1+0x5b8], RZ ;  /* 0x0005b8ff01007387 */ /* 0x000fe80000100800 */
        /* <DEDUP_REMOVED lines=278> */
[----:B------:R-:W-:Y:S01]  /*3040*/  STL [R1+0x160], RZ ;  /* 0x000160ff01007387 */ /* 0x000fe20000100800 */
[----:B-1----:R-:W0:Y:S03]  /*3050*/  S2R R4, SR_TID.X ;  /* 0x0000000000047919 */ /* 0x002e260000002100 */
        /* <DEDUP_REMOVED lines=8> */
[----:B0-----:R-:W-:-:S03]  /*30e0*/  LOP3.LUT R4, R4, 0x80, RZ, 0xc0, !PT ;  /* 0x0000008004047812 */ /* 0x001fc600078ec0ff */
[----:B------:R-:W-:Y:S01]  /*30f0*/  STL [R1+0x104], RZ ;  /* 0x000104ff01007387 */ /* 0x000fe20000100800 */
[----:B------:R-:W-:-:S03]  /*3100*/  SHF.R.U32.HI R4, RZ, 0x7, R4 ;  /* 0x00000007ff047819 */ /* 0x000fc60000011604 */
        /* <DEDUP_REMOVED lines=33> */
[----:B------:R-:W0:Y:S04]  /*3320*/  SHFL.IDX PT, R4, R4, RZ, 0x1f ;  /* 0x00001fff04047589 */ /* 0x000e2800000e0000 */
[----:B------:R1:W-:Y:S04]  /*3330*/  STL [R1+0x8c], RZ ;  /* 0x00008cff01007387 */ /* 0x0003e80000100800 */
[----:B------:R1:W-:Y:S04]  /*3340*/  STL [R1+0x90], RZ ;  /* 0x000090ff01007387 */ /* 0x0003e80000100800 */
[----:B------:R1:W-:Y:S04]  /*3350*/  STL [R1+0x94], RZ ;  /* 0x000094ff01007387 */ /* 0x0003e80000100800 */
[----:B------:R1:W-:Y:S04]  /*3360*/  STL [R1+0x98], RZ ;  /* 0x000098ff01007387 */ /* 0x0003e80000100800 */
[----:B------:R1:W-:Y:S04]  /*3370*/  STL [R1+0x9c], RZ ;  /* 0x00009cff01007387 */ /* 0x0003e80000100800 */
[----:B------:R1:W-:Y:S01]  /*3380*/  STL [R1+0xa0], RZ ;  /* 0x0000a0ff01007387 */ /* 0x0003e20000100800 */
[----:B0-----:R-:W-:Y:S01]  /*3390*/  R2UR UR13, R4 ;  /* 0x00000000040d72ca */ /* 0x001fe200000e0000 */
[----:B------:R-:W-:-:S02]  /*33a0*/  IMAD.U32 R4, RZ, RZ, UR39 ;  /* 0x00000027ff047e24 */ /* 0x000fc4000f8e00ff */
[----:B------:R1:W-:Y:S04]  /*33b0*/  STL [R1+0xa4], RZ ;  /* 0x0000a4ff01007387 */ /* 0x0003e80000100800 */
[----:B------:R1:W-:Y:S04]  /*33c0*/  STL [R1+0xa8], RZ ;  /* 0x0000a8ff01007387 */ /* 0x0003e80000100800 */
[----:B------:R1:W-:Y:S02]  /*33d0*/  STL [R1+0xac], RZ ;  /* 0x0000acff01007387 */ /* 0x0003e40000100800 */
[----:B------:R-:W-:-:S02]  /*33e0*/  ULEA.HI UR11, UR13, UR13, URZ, 0x1 ;  /* 0x0000000d0d0b7291 */ /* 0x000fc4000f8f083f */
[----:B------:R1:W-:Y:S02]  /*33f0*/  STL [R1+0xb0], RZ ;  /* 0x0000b0ff01007387 */ /* 0x0003e40000100800 */
[----:B------:R-:W-:Y:S02]  /*3400*/  ULOP3.LUT UR14, UR11, 0x1ffffe, URZ, 0xc0, !UPT ;  /* 0x001ffffe0b0e7892 */ /* 0x000fe4000f8ec03f */
[----:B------:R1:W-:Y:S01]  /*3410*/  STL [R1+0xb4], RZ ;  /* 0x0000b4ff01007387 */ /* 0x0003e20000100800 */
[----:B--2---:R-:W-:Y:S02]  /*3420*/  ULEA UR11, UR16, UR15, 0x18 ;  /* 0x0000000f100b7291 */ /* 0x004fe4000f8ec03f */
[----:B------:R-:W-:Y:S01]  /*3430*/  UIADD3 UR14, UR13, -UR14, URZ ;  /* 0x8000000e0d0e7290 */ /* 0x000fe2000fffe03f */
[----:B------:R1:W-:Y:S03]  /*3440*/  STL [R1+0xb8], RZ ;  /* 0x0000b8ff01007387 */ /* 0x0003e60000100800 */
[----:B------:R-:W-:Y:S01]  /*3450*/  ULEA UR14, UR14, UR11, 0xb ;  /* 0x0000000b0e0e7291 */ /* 0x000fe2000f8e583f */
[----:B------:R1:W-:Y:S03]  /*3460*/  STL [R1+0xbc], RZ ;  /* 0x0000bcff01007387 */ /* 0x0003e60000100800 */
[----:B------:R-:W-:Y:S01]  /*3470*/  UIADD3 UR14, UR14, 0x180, URZ ;  /* 0x000001800e0e7890 */ /* 0x000fe2000fffe03f */
[----:B------:R1:W-:Y:S03]  /*3480*/  STL [R1+0x40], RZ ;  /* 0x000040ff01007387 */ /* 0x0003e60000100800 */
[----:B------:R-:W-:Y:S01]  /*3490*/  USHF.R.U32.HI UR14, URZ, 0x4, UR14 ;  /* 0x000000043f0e7899 */ /* 0x000fe2000801160e */
[----:B------:R1:W-:Y:S03]  /*34a0*/  STL [R1+0x44], RZ ;  /* 0x000044ff01007387 */ /* 0x0003e60000100800 */
[----:B------:R-:W-:Y:S01]  /*34b0*/  ULOP3.LUT UR36, UR14, 0x3fff, URZ, 0xc0, !UPT ;  /* 0x00003fff0e247892 */ /* 0x000fe2000f8ec03f */
[----:B------:R1:W-:Y:S04]  /*34c0*/  STL [R1+0x48], RZ ;  /* 0x000048ff01007387 */ /* 0x0003e80000100800 */
        /* <DEDUP_REMOVED lines=13> */
[----:B------:R1:W-:Y:S04]  /*35a0*/  STL [R1], RZ ;  /* 0x000000ff01007387 */ /* 0x0003e80000100800 */
        /* <DEDUP_REMOVED lines=14> */
[----:B------:R1:W-:Y:S01]  /*3690*/  STL [R1+0x3c], RZ ;  /* 0x00003cff01007387 */ /* 0x0003e20000100800 */
[----:B------:R-:W-:Y:S05]  /*36a0*/  @!P0 BRA `(.L_x_18) ;  /* 0x0000005000d48947 */ /* 0x000fea0003800000 */
[----:B------:R-:W-:-:S06]  /*36b0*/  UISETP.NE.AND UP0, UPT, UR40, 0x3, UPT ;  /* 0x000000032800788c */ /* 0x000fcc000bf05270 */
[----:B------:R-:W-:-:S13]  /*36c0*/  PLOP3.LUT P1, PT, PT, PT, UP0, 0x80, 0x0 ;  /* 0x000000000000781c */ /* 0x000fda0003f2f008 */
[----:B------:R-:W-:Y:S05]  /*36d0*/  @!P1 BRA `(.L_x_19) ;  /* 0x0000000000049947 */ /* 0x000fea0003800000 */
[----:B------:R-:W-:Y:S01]  /*36e0*/  BPT.TRAP 0x1 ;  /* 0x000000040000795c */ /* 0x000fe20000300000 */
.L_x_19:
[----:B------:R-:W-:Y:S01]  /*36f0*/  ULEA UR12, UR38, UR11, 0x3 ;  /* 0x0000000b260c7291 */ /* 0x000fe2000f8e183f */
[----:B------:R-:W-:-:S05]  /*3700*/  IMAD.U32 R4, RZ, RZ, UR39 ;  /* 0x00000027ff047e24 */ /* 0x000fca000f8e00ff */
[----:B------:R-:W-:-:S04]  /*3710*/  SHF.L.U32 R4, R4, 0x1f, RZ ;  /* 0x0000001f04047819 */ /* 0x000fc800000006ff */
[----:B------:R0:W2:Y:S01]  /*3720*/  SYNCS.PHASECHK.TRANS64.TRYWAIT P0, [UR12], R4 ;  /* 0x00000004ff0075a7 */ /* 0x0000a2000800014c */
[----:B------:R-:W-:Y:S05]  /*3730*/  @!P1 BRA `(.L_x_20) ;  /* 0x0000000000049947 */ /* 0x000fea0003800000 */
[----:B------:R-:W-:Y:S01]  /*3740*/  BPT.TRAP 0x1 ;  /* 0x000000040000795c */ /* 0x000fe20000300000 */
.L_x_20:
[----:B------:R3:W-:Y:S01]  /*3750*/  STL [R1+0x660], RZ ;  /* 0x000660ff01007387 */ /* 0x0007e20000100800 */
[----:B------:R-:W-:Y:S01]  /*3760*/  UMOV UR37, 0x1 ;  /* 0x0000000100257882 */ /* 0x000fe20000000000 */
[----:B--2---:R-:W-:Y:S05]  /*3770*/  @P0 BRA `(.L_x_21) ;  /* 0x0000000000080947 */ /* 0x004fea0003800000 */
[----:B------:R-:W2:Y:S02]  /*3780*/  SYNCS.PHASECHK.TRANS64.TRYWAIT P0, [UR12], R4 ;  /* 0x00000004ff0075a7 */ /* 0x000ea4000800014c */
[----:B--2---:R-:W-:Y:S05]  /*3790*/  @!P0 BRA `(.L_x_22) ;  /* 0x0000038000ec8947 */ /* 0x004fea0003800000 */
.L_x_21:
[----:B------:R-:W-:Y:S01]  /*37a0*/  STL [R1+0x65c], RZ ;  /* 0x00065cff01007387 */ /* 0x000fe20000100800 */
[----:B------:R-:W-:Y:S01]  /*37b0*/  UIADD3 UR12, UR11, 0x28180, URZ ;  /* 0x000281800b0c7890 */ /* 0x000fe2000fffe03f */
[----:B------:R-:W-:Y:S01]  /*37c0*/  WARPGROUP.ARRIVE ;  /* 0x00000000000079c5 */ /* 0x000fe20000000000 */
[----:B------:R-:W-:Y:S01]  /*37d0*/  ULOP3.LUT UR32, UR36, 0x10000, URZ, 0xfc, !UPT ;  /* 0x0001000024207892 */ /* 0x000fe2000f8efc3f */
[----:B------:R-:W-:Y:S01]  /*37e0*/  STL [R1+0x658], RZ ;  /* 0x000658ff01007387 */ /* 0x000fe20000100800 */
[----:B------:R-:W-:Y:S01]  /*37f0*/  USHF.R.U32.HI UR12, URZ, 0x4, UR12 ;  /* 0x000000043f0c7899 */ /* 0x000fe2000801160c */
[----:B------:R-:W-:Y:S01]  /*3800*/  CS2R R236, SRZ ;  /* 0x0000000000ec7805 */ /* 0x000fe2000001ff00 */
[----:B------:R-:W-:Y:S01]  /*3810*/  ULEA UR32, UR38, UR32, 0xa ;  /* 0x0000002026207291 */ /* 0x000fe2000f8e503f */
[----:B------:R-:W-:Y:S01]  /*3820*/  STL [R1+0x654], RZ ;  /* 0x000654ff01007387 */ /* 0x000fe20000100800 */
[----:B------:R-:W-:Y:S01]  /*3830*/  ULOP3.LUT UR12, UR12, 0x3fff, URZ, 0xc0, !UPT ;  /* 0x00003fff0c0c7892 */ /* 0x000fe2000f8ec03f */
[----:B------:R-:W-:Y:S01]  /*3840*/  CS2R R234, SRZ ;  /* 0x0000000000ea7805 */ /* 0x000fe2000001ff00 */
[----:B------:R-:W-:Y:S01]  /*3850*/  UMOV UR21, 0xc0000010 ;  /* 0xc000001000157882 */ /* 0x000fe20000000000 */
[----:B------:R-:W-:Y:S01]  /*3860*/  STL [R1+0x650], RZ ;  /* 0x000650ff01007387 */ /* 0x000fe20000100800 */
[----:B------:R-:W-:Y:S01]  /*3870*/  ULOP3.LUT UR12, UR12, 0x10000, URZ, 0xfc, !UPT ;  /* 0x000100000c0c7892 */ /* 0x000fe2000f8efc3f */
[----:B------:R-:W-:Y:S01]  /*3880*/  CS2R R232, SRZ ;  /* 0x0000000000e87805 */ /* 0x000fe2000001ff00 */
[----:B------:R-:W-:Y:S01]  /*3890*/  UMOV UR20, UR32 ;  /* 0x0000002000147c82 */ /* 0x000fe20008000000 */
[----:B------:R-:W-:Y:S01]  /*38a0*/  STL [R1+0x64c], RZ ;  /* 0x00064cff01007387 */ /* 0x000fe20000100800 */
[----:B------:R-:W-:Y:S01]  /*38b0*/  UIMAD UR22, UR38, 0x140, UR12 ;  /* 0x00000140261678a4 */ /* 0x000fe2000f8e020c */
[----:B------:R-:W-:Y:S01]  /*38c0*/  CS2R R22, SRZ ;  /* 0x0000000000167805 */ /* 0x000fe2000001ff00 */
[----:B------:R-:W-:Y:S01]  /*38d0*/  UMOV UR23, 0xc0000010 ;  /* 0xc000001000177882 */ /* 0x000fe20000000000 */
[----:B------:R-:W-:Y:S01]  /*38e0*/  STL [R1+0x648], RZ ;  /* 0x000648ff01007387 */ /* 0x000fe20000100800 */
[----:B------:R-:W-:Y:S01]  /*38f0*/  UIADD3 UR30, UR22, 0x40, URZ ;  /* 0x00000040161e7890 */ /* 0x000fe2000fffe03f */
[----:B------:R-:W-:Y:S01]  /*3900*/  CS2R R20, SRZ ;  /* 0x0000000000147805 */ /* 0x000fe2000001ff00 */
[----:B------:R-:W-:Y:S01]  /*3910*/  UMOV UR28, UR20 ;  /* 0x00000014001c7c82 */ /* 0x000fe20008000000 */
[----:B------:R-:W-:Y:S01]  /*3920*/  STL [R1+0x644], RZ ;  /* 0x000644ff01007387 */ /* 0x000fe20000100800 */
[----:B------:R-:W-:Y:S01]  /*3930*/  UMOV UR29, UR21 ;  /* 0x00000015001d7c82 */ /* 0x000fe20008000000 */
[----:B------:R-:W-:Y:S01]  /*3940*/  QGMMA.64x32x32.F32.E4M3.E4M3 R24, gdesc[UR20], RZ, !UPT, gsb0 ;  /* 0x00600000141879f3 */ /* 0x000fe2000c0008ff */
[----:B------:R-:W-:Y:S01]  /*3950*/  UMOV UR31, 0xc0000010 ;  /* 0xc0000010001f7882 */ /* 0x000fe20000000000 */
[----:B------:R-:W-:Y:S01]  /*3960*/  STL [R1+0x640], RZ ;  /* 0x000640ff01007387 */ /* 0x000fe20000100800 */
[----:B------:R-:W-:Y:S01]  /*3970*/  UIADD3 UR26, UR22, 0x80, URZ ;  /* 0x00000080161a7890 */ /* 0x000fe2000fffe03f */
[----:B------:R-:W-:Y:S01]  /*3980*/  CS2R R18, SRZ ;  /* 0x0000000000127805 */ /* 0x000fe2000001ff00 */
[----:B------:R-:W-:Y:S01]  /*3990*/  UMOV UR24, UR20 ;  /* 0x0000001400187c82 */ /* 0x000fe20008000000 */
[----:B------:R-:W-:Y:S01]  /*39a0*/  STL [R1+0x63c], RZ ;  /* 0x00063cff01007387 */ /* 0x000fe20000100800 */
[----:B------:R-:W-:Y:S01]  /*39b0*/  UMOV UR25, UR21 ;  /* 0x0000001500197c82 */ /* 0x000fe20008000000 */
[----:B------:R-:W-:Y:S01]  /*39c0*/  UMOV UR27, 0xc0000010 ;  /* 0xc0000010001b7882 */ /* 0x000fe20000000000 */
[----:B------:R-:W-:Y:S01]  /*39d0*/  UIADD3 UR14, UR22, 0xc0, URZ ;  /* 0x000000c0160e7890 */ /* 0x000fe2000fffe03f */
[----:B------:R-:W-:Y:S01]  /*39e0*/  STL [R1+0x638], RZ ;  /* 0x000638ff01007387 */ /* 0x000fe20000100800 */
[----:B------:R-:W-:Y:S01]  /*39f0*/  UMOV UR12, UR20 ;  /* 0x00000014000c7c82 */ /* 0x000fe20008000000 */
[----:B------:R-:W-:Y:S01]  /*3a00*/  UMOV UR13, UR21 ;  /* 0x00000015000d7c82 */ /* 0x000fe20008000000 */
        /* <DEDUP_REMOVED lines=12> */
[----:B------:R-:W-:Y:S01]  /*3ad0*/  CS2R R14, SRZ ;  /* 0x00000000000e7805 */ /* 0x000fe2000001ff00 */
[----:B------:R-:W-:Y:S01]  /*3ae0*/  STL [R1+0x628], RZ ;  /* 0x000628ff01007387 */ /* 0x000fe20000100800 */
[----:B------:R-:W-:-:S02]  /*3af0*/  CS2R R12, SRZ ;  /* 0x00000000000c7805 */ /* 0x000fc4000001ff00 */
[----:B------:R-:W-:Y:S02]  /*3b00*/  CS2R R10, SRZ ;  /* 0x00000000000a7805 */ /* 0x000fe4000001ff00 */
[----:B------:R-:W-:Y:S01]  /*3b10*/  CS2R R8, SRZ ;  /* 0x0000000000087805 */ /* 0x000fe2000001ff00 */
[----:B------:R-:W-:Y:S01]  /*3b20*/  STL [R1+0x624], RZ ;  /* 0x000624ff01007387 */ /* 0x000fe20000100800 */
[----:B------:R-:W-:-:S03]  /*3b30*/  IMAD.MOV.U32 R7, RZ, RZ, RZ ;  /* 0x000000ffff077224 */ /* 0x000fc600078e00ff */
[----:B------:R-:W-:Y:S04]  /*3b40*/  STL [R1+0x620], RZ ;  /* 0x000620ff01007387 */ /* 0x000fe80000100800 */
[----:B------:R-:W-:Y:S04]  /*3b50*/  STL [R1+0x61c], RZ ;  /* 0x00061cff01007387 */ /* 0x000fe80000100800 */
[----:B------:R-:W-:Y:S04]  /*3b60*/  STL [R1+0x618], RZ ;  /* 0x000618ff01007387 */ /* 0x000fe80000100800 */
[----:B------:R-:W-:Y:S04]  /*3b70*/  STL [R1+0x614], RZ ;  /* 0x000614ff01007387 */ /* 0x000fe80000100800 */
[----:B------:R-:W-:Y:S04]  /*3b80*/  STL [R1+0x610], RZ ;  /* 0x000610ff01007387 */ /* 0x000fe80000100800 */
[----:B------:R-:W-:Y:S04]  /*3b90*/  STL [R1+0x60c], RZ ;  /* 0x00060cff01007387 */ /* 0x000fe80000100800 */
[----:B------:R-:W-:Y:S01]  /*3ba0*/  STL [R1+0x608], RZ ;  /* 0x000608ff01007387 */ /* 0x000fe20000100800 */
[----:B------:R-:W-:-:S03]  /*3bb0*/  WARPGROUP.DEPBAR.LE gsb0, 0x0 ;  /* 0x00008000000079c5 */ /* 0x000fc60000010000 */
        /* <DEDUP_REMOVED lines=274> */
[----:B------:R-:W-:Y:S04]  /*4ce0*/  STL.64 [R1+0x180], R24 ;  /* 0x0001801801007387 */ /* 0x000fe80000100a00 */
[----:B------:R-:W-:Y:S04]  /*4cf0*/  STL.64 [R1+0x188], R26 ;  /* 0x0001881a01007387 */ /* 0x000fe80000100a00 */
[----:B------:R-:W-:Y:S04]  /*4d00*/  STL.64 [R1+0x190], R28 ;  /* 0x0001901c01007387 */ /* 0x000fe80000100a00 */
[----:B------:R-:W-:Y:S04]  /*4d10*/  STL.64 [R1+0x198], R30 ;  /* 0x0001981e01007387 */ /* 0x000fe80000100a00 */
[----:B------:R-:W-:Y:S04]  /*4d20*/  STL.64 [R1+0x1a0], R32 ;  /* 0x0001a02001007387 */ /* 0x000fe80000100a00 */
[----:B------:R-:W-:Y:S04]  /*4d30*/  STL.64 [R1+0x1a8], R34 ;  /* 0x0001a82201007387 */ /* 0x000fe80000100a00 */
[----:B------:R-:W-:Y:S04]  /*4d40*/  STL.64 [R1+0x1b0], R36 ;  /* 0x0001b02401007387 */ /* 0x000fe80000100a00 */
[----:B------:R4:W-:Y:S02]  /*4d50*/  STL.64 [R1+0x1b8], R38 ;  /* 0x0001b82601007387 */ /* 0x0009e40000100a00 */
[----:B----4-:R-:W-:-:S06]  /*4d60*/  WARPGROUP.ARRIVE ;  /* 0x00000000000079c5 */ /* 0x010fcc0000000000 */
[----:B------:R-:W-:Y:S03]  /*4d70*/  QGMMA.64x32x32.F32.E4M3.E4M3 R24, gdesc[UR28], RZ, !UPT, gsb0 ;  /* 0x006000001c1879f3 */ /* 0x000fe6000c0008ff */
[----:B------:R-:W-:Y:S02]  /*4d80*/  WARPGROUP.DEPBAR.LE gsb0, 0x0 ;  /* 0x00008000000079c5 */ /* 0x000fe40000010000 */
[----:B------:R-:W-:Y:S01]  /*4d90*/  WARPGROUP.ARRIVE ;  /* 0x00000000000079c5 */ /* 0x000fe20000000000 */
[----:B------:R-:W-:Y:S04]  /*4da0*/  STL.64 [R1+0x80], R24 ;  /* 0x0000801801007387 */ /* 0x000fe80000100a00 */
[----:B------:R-:W-:Y:S01]  /*4db0*/  STL.64 [R1+0x88], R26 ;  /* 0x0000881a01007387 */ /* 0x000fe20000100a00 */
[----:B------:R-:W-:Y:S01]  /*4dc0*/  QGMMA.64x32x32.F32.E4M3.E4M3 R200, gdesc[UR24], RZ, !UPT, gsb0 ;  /* 0x0060000018c879f3 */ /* 0x000fe2000c0008ff */
[----:B------:R-:W-:-:S02]  /*4dd0*/  ULDC UR24, c[0x0][0x50c] ;  /* 0x0001430000187ab9 */ /* 0x000fc40000000800 */
[----:B------:R-:W-:Y:S01]  /*4de0*/  UISETP.NE.AND UP0, UPT, UR24, 0x1, UPT ;  /* 0x000000011800788c */ /* 0x000fe2000bf05270 */
[----:B------:R-:W-:Y:S03]  /*4df0*/  STL.64 [R1+0x90], R28 ;  /* 0x0000901c01007387 */ /* 0x000fe60000100a00 */
[----:B------:R-:W-:Y:S01]  /*4e00*/  USEL UR45, URZ, 0x1, UP0 ;  /* 0x000000013f2d7887 */ /* 0x000fe20008000000 */
[----:B------:R-:W-:Y:S04]  /*4e10*/  STL.64 [R1+0x98], R30 ;  /* 0x0000981e01007387 */ /* 0x000fe80000100a00 */
[----:B------:R-:W-:Y:S01]  /*4e20*/  STL.64 [R1+0xa0], R32 ;  /* 0x0000a02001007387 */ /* 0x000fe20000100a00 */
[----:B------:R-:W-:-:S03]  /*4e30*/  ISETP.NE.AND P0, PT, RZ, UR45, PT ;  /* 0x0000002dff007c0c */ /* 0x000fc6000bf05270 */
[----:B------:R-:W-:Y:S04]  /*4e40*/  STL.64 [R1+0xa8], R34 ;  /* 0x0000a82201007387 */ /* 0x000fe80000100a00 */
[----:B------:R-:W-:Y:S04]  /*4e50*/  STL.64 [R1+0xb0], R36 ;  /* 0x0000b02401007387 */ /* 0x000fe80000100a00 */
[----:B------:R4:W-:Y:S01]  /*4e60*/  STL.64 [R1+0xb8], R38 ;  /* 0x0000b82601007387 */ /* 0x0009e20000100a00 */
[----:B------:R-:W-:Y:S02]  /*4e70*/  WARPGROUP.DEPBAR.LE gsb0, 0x0 ;  /* 0x00008000000079c5 */ /* 0x000fe40000010000 */
[----:B------:R-:W-:Y:S01]  /*4e80*/  WARPGROUP.ARRIVE ;  /* 0x00000000000079c5 */ /* 0x000fe20000000000 */
[----:B------:R-:W-:Y:S04]  /*4e90*/  STL.64 [R1+0x6c0], R214 ;  /* 0x0006c0d601007387 */ /* 0x000fe80000100a00 */
[----:B------:R-:W-:Y:S01]  /*4ea0*/  STL.64 [R1+0x6b8], R212 ;  /* 0x0006b8d401007387 */ /* 0x000fe20000100a00 */
[----:B------:R-:W-:Y:S03]  /*4eb0*/  QGMMA.64x32x32.F32.E4M3.E4M3 R136, gdesc[UR12], RZ, !UPT, gsb0 ;  /* 0x006000000c8879f3 */ /* 0x000fe6000c0008ff */
[----:B------:R-:W-:Y:S04]  /*4ec0*/  STL.64 [R1+0x6b0], R210 ;  /* 0x0006b0d201007387 */ /* 0x000fe80000100a00 */
[----:B------:R-:W-:Y:S04]  /*4ed0*/  STL.64 [R1+0x6a8], R208 ;  /* 0x0006a8d001007387 */ /* 0x000fe80000100a00 */
[----:B------:R-:W-:Y:S04]  /*4ee0*/  STL.64 [R1+0x6a0], R206 ;  /* 0x0006a0ce01007387 */ /* 0x000fe80000100a00 */
[----:B------:R-:W-:Y:S04]  /*4ef0*/  STL.64 [R1+0x698], R204 ;  /* 0x000698cc01007387 */ /* 0x000fe80000100a00 */
[----:B------:R-:W-:Y:S04]  /*4f00*/  STL.64 [R1+0x690], R202 ;  /* 0x000690ca01007387 */ /* 0x000fe80000100a00 */
[----:B------:R-:W-:Y:S01]  /*4f10*/  STL.64 [R1+0x688], R200 ;  /* 0x000688c801007387 */ /* 0x000fe20000100a00 */
[----:B------:R-:W-:-:S02]  /*4f20*/  WARPGROUP.DEPBAR.LE gsb0, 0x0 ;  /* 0x00008000000079c5 */ /* 0x000fc40000010000 */
[----:B------:R-:W-:-:S06]  /*4f30*/  WARPGROUP.ARRIVE ;  /* 0x00000000000079c5 */ /* 0x000fcc0000000000 */
[----:B------:R-:W-:Y:S01]  /*4f40*/  QGMMA.64x32x32.F32.E4M3.E4M3 R72, gdesc[UR16], RZ, !UPT, gsb0 ;  /* 0x00600000104879f3 */ /* 0x000fe2000c0008ff */
[----:B------:R-:W-:Y:S01]  /*4f50*/  UMOV UR16, UR33 ;  /* 0x0000002100107c82 */ /* 0x000fe20008000000 */
[----:B------:R-:W-:Y:S01]  /*4f60*/  UMOV UR17, 0xc0000010 ;  /* 0xc000001000117882 */ /* 0x000fe20000000000 */
[----:B------:R-:W-:Y:S01]  /*4f70*/  UMOV UR12, UR16 ;  /* 0x00000010000c7c82 */ /* 0x000fe20008000000 */
[----:B------:R-:W-:Y:S01]  /*4f80*/  UMOV UR13, UR17 ;  /* 0x00000011000d7c82 */ /* 0x000fe20008000000 */
[----:B------:R-:W-:Y:S01]  /*4f90*/  UMOV UR24, UR16 ;  /* 0x0000001000187c82 */ /* 0x000fe20008000000 */
[----:B------:R-:W-:Y:S01]  /*4fa0*/  UMOV UR25, UR17 ;  /* 0x0000001100197c82 */ /* 0x000fe20008000000 */
[----:B------:R-:W-:Y:S01]  /*4fb0*/  UMOV UR28, UR16 ;  /* 0x00000010001c7c82 */ /* 0x000fe20008000000 */
[----:B------:R-:W-:Y:S01]  /*4fc0*/  UMOV UR29, UR17 ;  /* 0x00000011001d7c82 */ /* 0x000fe20008000000 */
[----:B------:R-:W-:Y:S01]  /*4fd0*/  UMOV UR20, UR16 ;  /* 0x0000001000147c82 */ /* 0x000fe20008000000 */
[----:B------:R-:W-:Y:S01]  /*4fe0*/  UMOV UR21, UR17 ;  /* 0x0000001100157c82 */ /* 0x000fe20008000000 */
[----:B------:R-:W-:Y:S01]  /*4ff0*/  UMOV UR33, 0xc0000010 ;  /* 0xc000001000217882 */ /* 0x000fe20000000000 */
[----:B------:R-:W-:-:S02]  /*5000*/  WARPGROUP.DEPBAR.LE gsb0, 0x0 ;  /* 0x00008000000079c5 */ /* 0x000fc40000010000 */
[----:B------:R-:W-:-:S06]  /*5010*/  WARPGROUP.ARRIVE ;  /* 0x00000000000079c5 */ /* 0x000fcc0000000000 */
[----:B------:R-:W-:Y:S03]  /*5020*/  QGMMA.64x32x32.F32.E4M3.E4M3 R56, gdesc[UR16], RZ, !UPT, gsb0 ;  /* 0x00600000103879f3 */ /* 0x000fe6000c0008ff */
[----:B------:R-:W-:Y:S02]  /*5030*/  WARPGROUP.DEPBAR.LE gsb0, 0x0 ;  /* 0x00008000000079c5 */ /* 0x000fe40000010000 */
[----:B------:R-:W-:-:S06]  /*5040*/  WARPGROUP.ARRIVE ;  /* 0x00000000000079c5 */ /* 0x000fcc0000000000 */
[----:B------:R-:W-:Y:S01]  /*5050*/  QGMMA.64x32x32.F32.E4M3.E4M3 R120, gdesc[UR12], RZ, !UPT, gsb0 ;  /* 0x006000000c7879f3 */ /* 0x000fe2000c0008ff */
[----:B------:R-:W-:Y:S02]  /*5060*/  UIADD3 UR12, UR32, 0x200, URZ ;  /* 0x00000200200c7890 */ /* 0x000fe4000fffe03f */
[----:B------:R-:W-:Y:S01]  /*5070*/  UIADD3 UR32, UR32, 0x300, URZ ;  /* 0x0000030020207890 */ /* 0x000fe2000fffe03f */
[----:B------:R-:W-:Y:S02]  /*5080*/  WARPGROUP.DEPBAR.LE gsb0, 0x0 ;  /* 0x00008000000079c5 */ /* 0x000fe40000010000 */
[----:B------:R-:W-:-:S06]  /*5090*/  WARPGROUP.ARRIVE ;  /* 0x00000000000079c5 */ /* 0x000fcc0000000000 */
[----:B------:R-:W-:Y:S03]  /*50a0*/  QGMMA.64x32x32.F32.E4M3.E4M3 R184, gdesc[UR24], RZ, !UPT, gsb0 ;  /* 0x0060000018b879f3 */ /* 0x000fe6000c0008ff */
[----:B------:R-:W-:Y:S02]  /*50b0*/  WARPGROUP.DEPBAR.LE gsb0, 0x0 ;  /* 0x00008000000079c5 */ /* 0x000fe40000010000 */
[----:B----4-:R-:W-:-:S06]  /*50c0*/  WARPGROUP.ARRIVE ;  /* 0x00000000000079c5 */ /* 0x010fcc0000000000 */
[----:B------:R-:W-:Y:S03]  /*50d0*/  QGMMA.64x32x32.F32.E4M3.E4M3 R24, gdesc[UR28], RZ, !UPT, gsb0 ;  /* 0x006000001c1879f3 */ /* 0x000fe6000c0008ff */
[----:B------:R-:W-:Y:S02]  /*50e0*/  WARPGROUP.DEPBAR.LE gsb0, 0x0 ;  /* 0x00008000000079c5 */ /* 0x000fe40000010000 */
        /* <DEDUP_REMOVED lines=20> */
[----:B------:R-:W-:-:S02]  /*5230*/  WARPGROUP.DEPBAR.LE gsb0, 0x0 ;  /* 0x00008000000079c5 */ /* 0x000fc40000010000 */
        /* <DEDUP_REMOVED lines=11> */
[----:B------:R-:W-:Y:S01]  /*52f0*/  UMOV UR21, UR33 ;  /* 0x0000002100157c82 */ /* 0x000fe20008000000 */
        /* <DEDUP_REMOVED lines=14> */
[----:B------:R-:W-:Y:S01]  /*53e0*/  WARPGROUP.ARRIVE ;  /* 0x00000000000079c5 */ /* 0x000fe20000000000 */
[----:B------:R-:W-:Y:S01]  /*53f0*/  STL.64 [R1], R24 ;  /* 0x0000001801007387 */ /* 0x000fe20000100a00 */
[----:B------:R-:W-:Y:S02]  /*5400*/  IMAD.MOV.U32 R6, RZ, RZ, R37 ;  /* 0x000000ffff067224 */ /* 0x000fe400078e0025 */
[----:B--2---:R-:W-:Y:S01]  /*5410*/  IMAD.MOV.U32 R5, RZ, RZ, R38 ;  /* 0x000000ffff057224 */ /* 0x004fe200078e0026 */
[----:B------:R-:W-:Y:S01]  /*5420*/  STL.64 [R1+0x8], R26 ;  /* 0x0000081a01007387 */ /* 0x000fe20000100a00 */
[----:B------:R-:W-:Y:S01]  /*5430*/  QGMMA.64x32x32.F32.E4M3.E4M3 R168, gdesc[UR24], RZ, !UPT, gsb0 ;  /* 0x0060000018a879f3 */ /* 0x000fe2000c0008ff */
[----:B0-----:R-:W-:Y:S01]  /*5440*/  IMAD.MOV.U32 R4, RZ, RZ, R39 ;  /* 0x000000ffff047224 */ /* 0x001fe200078e0027 */
[----:B------:R-:W-:Y:S01]  /*5450*/  UMOV UR24, UR32 ;  /* 0x0000002000187c82 */ /* 0x000fe20008000000 */
[----:B------:R-:W-:Y:S01]  /*5460*/  STL.64 [R1+0x10], R28 ;  /* 0x0000101c01007387 */ /* 0x000fe20000100a00 */
[----:B------:R-:W-:-:S03]  /*5470*/  UMOV UR25, UR33 ;  /* 0x0000002100197c82 */ /* 0x000fc60008000000 */
[----:B------:R-:W-:Y:S04]  /*5480*/  STL.64 [R1+0x18], R30 ;  /* 0x0000181e01007387 */ /* 0x000fe80000100a00 */
[----:B------:R-:W-:Y:S04]  /*5490*/  STL.64 [R1+0x20], R32 ;  /* 0x0000202001007387 */ /* 0x000fe80000100a00 */
[----:B------:R-:W-:Y:S04]  /*54a0*/  STL.64 [R1+0x28], R34 ;  /* 0x0000282201007387 */ /* 0x000fe80000100a00 */
[----:B------:R-:W-:Y:S04]  /*54b0*/  STL.64 [R1+0x30], R36 ;  /* 0x0000302401007387 */ /* 0x000fe80000100a00 */
[----:B------:R0:W-:Y:S01]  /*54c0*/  STL.64 [R1+0x38], R38 ;  /* 0x0000382601007387 */ /* 0x0001e20000100a00 */
[----:B------:R-:W-:-:S02]  /*54d0*/  WARPGROUP.DEPBAR.LE gsb0, 0x0 ;  /* 0x00008000000079c5 */ /* 0x000fc40000010000 */
[----:B------:R-:W-:-:S06]  /*54e0*/  WARPGROUP.ARRIVE ;  /* 0x00000000000079c5 */ /* 0x000fcc0000000000 */
[----:B------:R-:W-:Y:S01]  /*54f0*/  QGMMA.64x32x32.F32.E4M3.E4M3 R104, gdesc[UR12], RZ, !UPT, gsb0 ;  /* 0x006000000c6879f3 */ /* 0x000fe2000c0008ff */
[----:B------:R-:W-:Y:S01]  /*5500*/  UMOV UR12, UR32 ;  /* 0x00000020000c7c82 */ /* 0x000fe20008000000 */
[----:B------:R-:W-:Y:S01]  /*5510*/  UMOV UR13, UR33 ;  /* 0x00000021000d7c82 */ /* 0x000fe20008000000 */
[----:B------:R-:W-:Y:S02]  /*5520*/  WARPGROUP.DEPBAR.LE gsb0, 0x0 ;  /* 0x00008000000079c5 */ /* 0x000fe40000010000 */
[----:B------:R-:W-:-:S06]  /*5530*/  WARPGROUP.ARRIVE ;  /* 0x00000000000079c5 */ /* 0x000fcc0000000000 */
[----:B------:R-:W-:Y:S03]  /*5540*/  QGMMA.64x32x32.F32.E4M3.E4M3 R40, gdesc[UR16], RZ, !UPT, gsb0 ;  /* 0x00600000102879f3 */ /* 0x000fe6000c0008ff */
[----:B------:R-:W-:Y:S02]  /*5550*/  WARPGROUP.DEPBAR.LE gsb0, 0x0 ;  /* 0x00008000000079c5 */ /* 0x000fe40000010000 */
[----:B0-----:R-:W-:-:S06]  /*5560*/  WARPGROUP.ARRIVE ;  /* 0x00000000000079c5 */ /* 0x001fcc0000000000 */
[----:B------:R-:W-:Y:S03]  /*5570*/  QGMMA.64x32x32.F32.E4M3.E4M3 R24, gdesc[UR32], RZ, !UPT, gsb0 ;  /* 0x00600000201879f3 */ /* 0x000fe6000c0008ff */
[----:B------:R-:W-:Y:S02]  /*5580*/  WARPGROUP.DEPBAR.LE gsb0, 0x0 ;  /* 0x00008000000079c5 */ /* 0x000fe40000010000 */
[----:B------:R-:W-:-:S06]  /*5590*/  WARPGROUP.ARRIVE ;  /* 0x00000000000079c5 */ /* 0x000fcc0000000000 */
        /* <DEDUP_REMOVED lines=18> */
[----:B------:R0:W-:Y:S04]  /*56c0*/  STL.64 [R1+0xf8], R214 ;  /* 0x0000f8d601007387 */ /* 0x0001e80000100a00 */
[----:B0-----:R0:W5:Y:S04]  /*56d0*/  LDL.LU.64 R214, [R1+0x6c0] ;  /* 0x0006c00001d67983 */ /* 0x0011680000300a00 */
[----:B------:R0:W5:Y:S04]  /*56e0*/  LDL.LU.64 R212, [R1+0x6b8] ;  /* 0x0006b80001d47983 */ /* 0x0001680000300a00 */
[----:B------:R0:W5:Y:S04]  /*56f0*/  LDL.LU.64 R210, [R1+0x6b0] ;  /* 0x0006b00001d27983 */ /* 0x0001680000300a00 */
[----:B------:R0:W5:Y:S04]  /*5700*/  LDL.LU.64 R208, [R1+0x6a8] ;  /* 0x0006a80001d07983 */ /* 0x0001680000300a00 */
[----:B------:R0:W5:Y:S04]  /*5710*/  LDL.LU.64 R206, [R1+0x6a0] ;  /* 0x0006a00001ce7983 */ /* 0x0001680000300a00 */
[----:B------:R0:W5:Y:S04]  /*5720*/  LDL.LU.64 R204, [R1+0x698] ;  /* 0x0006980001cc7983 */ /* 0x0001680000300a00 */
[----:B------:R0:W5:Y:S04]  /*5730*/  LDL.LU.64 R202, [R1+0x690] ;  /* 0x0006900001ca7983 */ /* 0x0001680000300a00 */
[----:B------:R0:W5:Y:S01]  /*5740*/  LDL.LU.64 R200, [R1+0x688] ;  /* 0x0006880001c87983 */ /* 0x0001620000300a00 */
[----:B------:R-:W-:Y:S05]  /*5750*/  @!P0 BRA `(.L_x_23) ;  /* 0x00000030008c8947 */ /* 0x000fea0003800000 */
[----:B------:R-:W2:Y:S04]  /*5760*/  LDL R232, [R1+0x144] ;  /* 0x0001440001e87983 */ /* 0x000ea80000100800 */
[----:B------:R-:W4:Y:S04]  /*5770*/  LDL R233, [R1+0x148] ;  /* 0x0001480001e97983 */ /* 0x000f280000100800 */
[----:B------:R-:W3:Y:S04]  /*5780*/  LDL R234, [R1+0x14c] ;  /* 0x00014c0001ea7983 */ /* 0x000ee80000100800 */
[----:B------:R-:W3:Y:S04]  /*5790*/  LDL R235, [R1+0x150] ;  /* 0x0001500001eb7983 */ /* 0x000ee80000100800 */
[----:B------:R-:W-:Y:S04]  /*57a0*/  STL [R1+0x6fc], R44 ;  /* 0x0006fc2c01007387 */ /* 0x000fe80000100800 */
[----:B------:R1:W-:Y:S04]  /*57b0*/  STL [R1+0x6f8], R45 ;  /* 0x0006f82d01007387 */ /* 0x0003e80000100800 */
[----:B-1----:R-:W2:Y:S04]  /*57c0*/  LDL R45, [R1+0x104] ;  /* 0x00010400012d7983 */ /* 0x002ea80000100800 */
[----:B------:R1:W-:Y:S04]  /*57d0*/  STL [R1+0x6f4], R46 ;  /* 0x0006f42e01007387 */ /* 0x0003e80000100800 */
[----:B-1----:R-:W4:Y:S04]  /*57e0*/  LDL R46, [R1+0x100] ;  /* 0x00010000012e7983 */ /* 0x002f280000100800 */
[----:B------:R1:W-:Y:S04]  /*57f0*/  STL [R1+0x6f0], R47 ;  /* 0x0006f02f01007387 */ /* 0x0003e80000100800 */
[----:B-1----:R-:W3:Y:S04]  /*5800*/  LDL R47, [R1+0x17c] ;  /* 0x00017c00012f7983 */ /* 0x002ee80000100800 */
        /* <DEDUP_REMOVED lines=19> */
[----:B------:R-:W3:Y:S04]  /*5940*/  LDL R23, [R1+0x140] ;  /* 0x0001400001177983 */ /* 0x000ee80000100800 */
[----:B------:R-:W3:Y:S04]  /*5950*/  LDL R44, [R1+0x13c] ;  /* 0x00013c00012c7983 */ /* 0x000ee80000100800 */
[----:B-1----:R-:W3:Y:S04]  /*5960*/  LDL R25, [R1+0x154] ;  /* 0x0001540001197983 */ /* 0x002ee80000100800 */
[----:B------:R-:W3:Y:S04]  /*5970*/  LDL R7, [R1+0x180] ;  /* 0x0001800001077983 */ /* 0x000ee80000100800 */
        /* <DEDUP_REMOVED lines=15> */
[----:B------:R2:W-:Y:S04]  /*5a70*/  STL [R1+0x6c4], R26 ;  /* 0x0006c41a01007387 */ /* 0x0005e80000100800 */
        /* <DEDUP_REMOVED lines=12> */
[----:B------:R-:W-:Y:S04]  /*5b40*/  STL [R1+0x690], R39 ;  /* 0x0006902701007387 */ /* 0x000fe80000100800 */
[----:B------:R-:W-:Y:S04]  /*5b50*/  STL [R1+0x68c], R3 ;  /* 0x00068c0301007387 */ /* 0x000fe80000100800 */
[----:B------:R-:W-:Y:S04]  /*5b60*/  STL [R1+0x688], R2 ;  /* 0x0006880201007387 */ /* 0x000fe80000100800 */
[----:B------:R0:W-:Y:S01]  /*5b70*/  STL [R1+0x684], R0 ;  /* 0x0006840001007387 */ /* 0x0001e20000100800 */
[----:B--2---:R-:W-:-:S03]  /*5b80*/  IMAD.MOV.U32 R26, RZ, RZ, R45 ;  /* 0x000000ffff1a7224 */ /* 0x004fc600078e002d */
[----:B------:R-:W2:Y:S01]  /*5b90*/  LDL R45, [R1+0x138] ;  /* 0x00013800012d7983 */ /* 0x000ea20000100800 */
[----:B----4-:R-:W-:-:S03]  /*5ba0*/  IMAD.MOV.U32 R27, RZ, RZ, R46 ;  /* 0x000000ffff1b7224 */ /* 0x010fc600078e002e */
[----:B------:R-:W4:Y:S01]  /*5bb0*/  LDL R46, [R1+0x134] ;  /* 0x00013400012e7983 */ /* 0x000f220000100800 */
[----:B---3--:R-:W-:-:S03]  /*5bc0*/  IMAD.MOV.U32 R28, RZ, RZ, R47 ;  /* 0x000000ffff1c7224 */ /* 0x008fc600078e002f */
[----:B------:R-:W3:Y:S01]  /*5bd0*/  LDL R47, [R1+0x130] ;  /* 0x00013000012f7983 */ /* 0x000ee20000100800 */
[----:B-1----:R-:W-:-:S03]  /*5be0*/  IMAD.MOV.U32 R29, RZ, RZ, R48 ;  /* 0x000000ffff1d7224 */ /* 0x002fc600078e0030 */
[----:B------:R-:W2:Y:S01]  /*5bf0*/  LDL R48, [R1+0x12c] ;  /* 0x00012c0001307983 */ /* 0x000ea20000100800 */
[----:B0-----:R-:W-:-:S03]  /*5c00*/  IMAD.MOV.U32 R30, RZ, RZ, R49 ;  /* 0x000000ffff1e7224 */ /* 0x001fc600078e0031 */
[----:B------:R-:W4:Y:S01]  /*5c10*/  LDL R49, [R1+0x128] ;  /* 0x0001280001317983 */ /* 0x000f220000100800 */
[----:B------:R-:W-:-:S03]  /*5c20*/  IMAD.MOV.U32 R31, RZ, RZ, R50 ;  /* 0x000000ffff1f7224 */ /* 0x000fc600078e0032 */
[----:B------:R-:W3:Y:S01]  /*5c30*/  LDL R50, [R1+0x124] ;  /* 0x0001240001327983 */ /* 0x000ee20000100800 */
[----:B------:R-:W-:-:S03]  /*5c40*/  IMAD.MOV.U32 R32, RZ, RZ, R51 ;  /* 0x000000ffff207224 */ /* 0x000fc600078e0033 */
[----:B------:R-:W2:Y:S01]  /*5c50*/  LDL R51, [R1+0x120] ;  /* 0x0001200001337983 */ /* 0x000ea20000100800 */
[----:B------:R-:W-:-:S03]  /*5c60*/  IMAD.MOV.U32 R33, RZ, RZ, R52 ;  /* 0x000000ffff217224 */ /* 0x000fc600078e0034 */
        /* <DEDUP_REMOVED lines=11> */
[----:B------:R-:W-:-:S01]  /*5d20*/  FADD R0, RZ, R36 ;  /* 0x00000024ff007221 */ /* 0x000fc20000000000 */
[----:B------:R-:W-:Y:S01]  /*5d30*/  FADD R2, RZ, R35 ;  /* 0x00000023ff027221 */ /* 0x000fe20000000000 */
[----:B------:R-:W-:-:S03]  /*5d40*/  FADD R3, RZ, R34 ;  /* 0x00000022ff037221 */ /* 0x000fc60000000000 */
[----:B------:R0:W-:Y:S04]  /*5d50*/  STL [R1+0x1c0], R0 ;  /* 0x0001c00001007387 */ /* 0x0001e80000100800 */
[----:B------:R1:W-:Y:S01]  /*5d60*/  STL [R1+0x1c4], R2 ;  /* 0x0001c40201007387 */ /* 0x0003e20000100800 */
[----:B0-----:R-:W-:-:S03]  /*5d70*/  FADD R0, RZ, R33 ;  /* 0x00000021ff007221 */ /* 0x001fc60000000000 */
[----:B------:R0:W-:Y:S01]  /*5d80*/  STL [R1+0x1c8], R3 ;  /* 0x0001c80301007387 */ /* 0x0001e20000100800 */
[----:B-1----:R-:W-:-:S03]  /*5d90*/  FADD R2, RZ, R32 ;  /* 0x00000020ff027221 */ /* 0x002fc60000000000 */
[----:B------:R1:W-:Y:S04]  /*5da0*/  STL [R1+0x1cc], R0 ;  /* 0x0001cc0001007387 */ /* 0x0003e80000100800 */
[----:B------:R1:W-:Y:S01]  /*5db0*/  STL [R1+0x1d0], R2 ;  /* 0x0001d00201007387 */ /* 0x0003e20000100800 */
[----:B0-----:R-:W-:-:S01]  /*5dc0*/  FADD R3, RZ, R31 ;  /* 0x0000001fff037221 */ /* 0x001fc20000000000 */
[----:B-1----:R-:W-:-:S04]  /*5dd0*/  FADD R0, RZ, R30 ;  /* 0x0000001eff007221 */ /* 0x002fc80000000000 */
[----:B------:R0:W-:Y:S01]  /*5de0*/  STL [R1+0x1d4], R3 ;  /* 0x0001d40301007387 */ /* 0x0001e20000100800 */
[----:B------:R-:W-:-:S03]  /*5df0*/  FADD R2, RZ, R29 ;  /* 0x0000001dff027221 */ /* 0x000fc60000000000 */
[----:B------:R1:W-:Y:S04]  /*5e00*/  STL [R1+0x1d8], R0 ;  /* 0x0001d80001007387 */ /* 0x0003e80000100800 */
[----:B------:R1:W-:Y:S01]  /*5e10*/  STL [R1+0x1dc], R2 ;  /* 0x0001dc0201007387 */ /* 0x0003e20000100800 */
[----:B0-----:R-:W-:-:S01]  /*5e20*/  FADD R3, RZ, R28 ;  /* 0x0000001cff037221 */ /* 0x001fc20000000000 */
[----:B-1----:R-:W-:-:S04]  /*5e30*/  FADD R0, RZ, R27 ;  /* 0x0000001bff007221 */ /* 0x002fc80000000000 */
[----:B------:R-:W-:Y:S01]  /*5e40*/  STL [R1+0x1e0], R3 ;  /* 0x0001e00301007387 */ /* 0x000fe20000100800 */
[----:B------:R-:W-:-:S03]  /*5e50*/  FADD R2, RZ, R26 ;  /* 0x0000001aff027221 */ /* 0x000fc60000000000 */
[----:B------:R-:W-:Y:S04]  /*5e60*/  STL [R1+0x1e4], R0 ;  /* 0x0001e40001007387 */ /* 0x000fe80000100800 */
[----:B------:R4:W-:Y:S01]  /*5e70*/  STL [R1+0x1e8], R2 ;  /* 0x0001e80201007387 */ /* 0x0009e20000100800 */
[----:B------:R-:W-:-:S01]  /*5e80*/  FADD R236, RZ, R38 ;  /* 0x00000026ffec7221 */ /* 0x000fc20000000000 */
[----:B------:R-:W-:Y:S01]  /*5e90*/  FADD R237, RZ, R37 ;  /* 0x00000025ffed7221 */ /* 0x000fe20000000000 */
[----:B----4-:R-:W-:-:S01]  /*5ea0*/  FADD R2, RZ, R55 ;  /* 0x00000037ff027221 */ /* 0x010fc20000000000 */
[----:B---3--:R-:W-:Y:S01]  /*5eb0*/  FADD R0, RZ, R24 ;  /* 0x00000018ff007221 */ /* 0x008fe20000000000 */
[----:B--2---:R-:W-:-:S05]  /*5ec0*/  FADD R3, RZ, R25 ;  /* 0x00000019ff037221 */ /* 0x004fca0000000000 */
[----:B------:R0:W-:Y:S04]  /*5ed0*/  STL [R1+0x1ec], R3 ;  /* 0x0001ec0301007387 */ /* 0x0001e80000100800 */
[----:B------:R1:W-:Y:S04]  /*5ee0*/  STL [R1+0x1f0], R0 ;  /* 0x0001f00001007387 */ /* 0x0003e80000100800 */
[----:B------:R2:W-:Y:S01]  /*5ef0*/  STL [R1+0x1f4], R2 ;  /* 0x0001f40201007387 */ /* 0x0005e20000100800 */
[----:B0-----:R-:W-:-:S01]  /*5f00*/  FADD R3, RZ, R54 ;  /* 0x00000036ff037221 */ /* 0x001fc20000000000 */
[----:B-1----:R-:W-:-:S04]  /*5f10*/  FADD R0, RZ, R53 ;  /* 0x00000035ff007221 */ /* 0x002fc80000000000 */
[----:B------:R0:W-:Y:S01]  /*5f20*/  STL [R1+0x1f8], R3 ;  /* 0x0001f80301007387 */ /* 0x0001e20000100800 */
[----:B--2---:R-:W-:-:S03]  /*5f30*/  FADD R2, RZ, R52 ;  /* 0x00000034ff027221 */ /* 0x004fc60000000000 */
        /* <DEDUP_REMOVED lines=12> */
[----:B------:R-:W-:Y:S04]  /*6000*/  STL [R1+0x214], R0 ;  /* 0x0002140001007387 */ /* 0x000fe80000100800 */
[----:B------:R1:W-:Y:S01]  /*6010*/  STL [R1+0x218], R2 ;  /* 0x0002180201007387 */ /* 0x0003e20000100800 */
[----:B0-----:R-:W-:-:S03]  /*6020*/  FADD R3, RZ, R45 ;  /* 0x0000002dff037221 */ /* 0x001fc60000000000 */
[----:B-1----:R-:W2:Y:S04]  /*6030*/  LDL R2, [R1+0xc0] ;  /* 0x0000c00001027983 */ /* 0x002ea80000100800 */
[----:B------:R0:W-:Y:S04]  /*6040*/  STL [R1+0x21c], R3 ;  /* 0x00021c0301007387 */ /* 0x0001e80000100800 */
[----:B------:R-:W3:Y:S04]  /*6050*/  LDL R39, [R1+0xc8] ;  /* 0x0000c80001277983 */ /* 0x000ee80000100800 */
[----:B------:R-:W4:Y:S04]  /*6060*/  LDL R38, [R1+0xcc] ;  /* 0x0000cc0001267983 */ /* 0x000f280000100800 */
[----:B0-----:R-:W3:Y:S04]  /*6070*/  LDL R3, [R1+0xc4] ;  /* 0x0000c40001037983 */ /* 0x001ee80000100800 */
[----:B------:R-:W4:Y:S04]  /*6080*/  LDL R37, [R1+0xd0] ;  /* 0x0000d00001257983 */ /* 0x000f280000100800 */
        /* <DEDUP_REMOVED lines=21> */
[----:B------:R-:W4:Y:S01]  /*61e0*/  LDL R47, [R1+0xa8] ;  /* 0x0000a800012f7983 */ /* 0x000f220000100800 */
[----:B------:R-:W-:-:S03]  /*61f0*/  IMAD.MOV.U32 R0, RZ, RZ, R44 ;  /* 0x000000ffff007224 */ /* 0x000fc600078e002c */
[----:B------:R-:W4:Y:S04]  /*6200*/  LDL R46, [R1+0xac] ;  /* 0x0000ac00012e7983 */ /* 0x000f280000100800 */
[----:B------:R-:W4:Y:S04]  /*6210*/  LDL R45, [R1+0xb0] ;  /* 0x0000b000012d7983 */ /* 0x000f280000100800 */
[----:B------:R-:W4:Y:S01]  /*6220*/  LDL R44, [R1+0xb4] ;  /* 0x0000b400012c7983 */ /* 0x000f220000100800 */
[----:B------:R-:W-:-:S05]  /*6230*/  FADD R0, RZ, R0 ;  /* 0x00000000ff007221 */ /* 0x000fca0000000000 */
[----:B------:R2:W-:Y:S02]  /*6240*/  STL [R1+0x220], R0 ;  /* 0x0002200001007387 */ /* 0x0005e40000100800 */
[----:B--2---:R-:W-:-:S05]  /*6250*/  FADD R0, RZ, R2 ;  /* 0x00000002ff007221 */ /* 0x004fca0000000000 */
[----:B------:R0:W-:Y:S01]  /*6260*/  STL [R1+0x224], R0 ;  /* 0x0002240001007387 */ /* 0x0001e20000100800 */
[----:B---3--:R-:W-:-:S01]  /*6270*/  FADD R2, RZ, R3 ;  /* 0x00000003ff027221 */ /* 0x008fc20000000000 */
[----:B0-----:R-:W-:Y:S01]  /*6280*/  FADD R0, RZ, R39 ;  /* 0x00000027ff007221 */ /* 0x001fe20000000000 */
[----:B----4-:R-:W-:-:S03]  /*6290*/  FADD R3, RZ, R38 ;  /* 0x00000026ff037221 */ /* 0x010fc60000000000 */
[----:B------:R0:W-:Y:S04]  /*62a0*/  STL [R1+0x228], R2 ;  /* 0x0002280201007387 */ /* 0x0001e80000100800 */
[----:B------:R1:W-:Y:S01]  /*62b0*/  STL [R1+0x22c], R0 ;  /* 0x00022c0001007387 */ /* 0x0003e20000100800 */
[----:B0-----:R-:W-:-:S03]  /*62c0*/  FADD R2, RZ, R37 ;  /* 0x00000025ff027221 */ /* 0x001fc60000000000 */
[----:B------:R0:W-:Y:S01]  /*62d0*/  STL [R1+0x230], R3 ;  /* 0x0002300301007387 */ /* 0x0001e20000100800 */
[----:B-1----:R-:W-:-:S03]  /*62e0*/  FADD R0, RZ, R36 ;  /* 0x00000024ff007221 */ /* 0x002fc60000000000 */
        /* <DEDUP_REMOVED lines=48> */
[----:B------:R-:W2:Y:S04]  /*65f0*/  LDL R44, [R1+0xb8] ;  /* 0x0000b800012c7983 */ /* 0x000ea80000100800 */
[----:B------:R1:W-:Y:S04]  /*6600*/  STL [R1+0x294], R2 ;  /* 0x0002940201007387 */ /* 0x0003e80000100800 */
[----:B------:R-:W3:Y:S04]  /*6610*/  LDL R45, [R1+0xbc] ;  /* 0x0000bc00012d7983 */ /* 0x000ee80000100800 */
[----:B------:R4:W-:Y:S04]  /*6620*/  STL [R1+0x298], R0 ;  /* 0x0002980001007387 */ /* 0x0009e80000100800 */
        /* <DEDUP_REMOVED lines=16> */
[----:B------:R-:W3:Y:S04]  /*6730*/  LDL R30, [R1] ;  /* 0x00000000011e7983 */ /* 0x000ee80000100800 */
        /* <DEDUP_REMOVED lines=9> */
[----:B0-----:R-:W3:Y:S04]  /*67d0*/  LDL R3, [R1+0x28] ;  /* 0x0000280001037983 */ /* 0x001ee80000100800 */
[----:B-1----:R-:W3:Y:S04]  /*67e0*/  LDL R2, [R1+0x2c] ;  /* 0x00002c0001027983 */ /* 0x002ee80000100800 */
[----:B----4-:R-:W4:Y:S01]  /*67f0*/  LDL R0, [R1+0x30] ;  /* 0x0000300001007983 */ /* 0x010f220000100800 */
[----:B------:R-:W-:-:S01]  /*6800*/  FADD R6, RZ, R6 ;  /* 0x00000006ff067221 */ /* 0x000fc20000000000 */
[----:B--2---:R-:W-:-:S05]  /*6810*/  FADD R44, RZ, R44 ;  /* 0x0000002cff2c7221 */ /* 0x004fca0000000000 */
[----:B------:R0:W-:Y:S01]  /*6820*/  STL [R1+0x29c], R44 ;  /* 0x00029c2c01007387 */ /* 0x0001e20000100800 */
[----:B---3--:R-:W-:-:S03]  /*6830*/  FADD R45, RZ, R45 ;  /* 0x0000002dff2d7221 */ /* 0x008fc60000000000 */
[----:B0-----:R-:W2:Y:S01]  /*6840*/  LDL.LU R44, [R1+0x6fc] ;  /* 0x0006fc00012c7983 */ /* 0x001ea20000300800 */
[----:B------:R-:W-:-:S03]  /*6850*/  FADD R46, RZ, R46 ;  /* 0x0000002eff2e7221 */ /* 0x000fc60000000000 */
[----:B------:R0:W-:Y:S01]  /*6860*/  STL [R1+0x2a0], R45 ;  /* 0x0002a02d01007387 */ /* 0x0001e20000100800 */
[----:B------:R-:W-:-:S01]  /*6870*/  FADD R47, RZ, R47 ;  /* 0x0000002fff2f7221 */ /* 0x000fc20000000000 */
[----:B------:R-:W-:Y:S02]  /*6880*/  FADD R48, RZ, R48 ;  /* 0x00000030ff307221 */ /* 0x000fe40000000000 */
[----:B0-----:R-:W3:Y:S01]  /*6890*/  LDL.LU R45, [R1+0x6f8] ;  /* 0x0006f800012d7983 */ /* 0x001ee20000300800 */
[----:B------:R-:W-:-:S03]  /*68a0*/  FADD R49, RZ, R49 ;  /* 0x00000031ff317221 */ /* 0x000fc60000000000 */
[----:B------:R0:W-:Y:S01]  /*68b0*/  STL [R1+0x2a4], R46 ;  /* 0x0002a42e01007387 */ /* 0x0001e20000100800 */
[----:B------:R-:W-:-:S01]  /*68c0*/  FADD R50, RZ, R50 ;  /* 0x00000032ff327221 */ /* 0x000fc20000000000 */
[----:B------:R-:W-:Y:S02]  /*68d0*/  FADD R51, RZ, R51 ;  /* 0x00000033ff337221 */ /* 0x000fe40000000000 */
[----:B0-----:R-:W3:Y:S04]  /*68e0*/  LDL.LU R46, [R1+0x6f4] ;  /* 0x0006f400012e7983 */ /* 0x001ee80000300800 */
[----:B------:R0:W-:Y:S01]  /*68f0*/  STL [R1+0x2a8], R47 ;  /* 0x0002a82f01007387 */ /* 0x0001e20000100800 */
[----:B------:R-:W-:-:S01]  /*6900*/  FADD R52, RZ, R52 ;  /* 0x00000034ff347221 */ /* 0x000fc20000000000 */
[----:B------:R-:W-:-:S02]  /*6910*/  FADD R53, RZ, R53 ;  /* 0x00000035ff357221 */ /* 0x000fc40000000000 */
[----:B0-----:R-:W3:Y:S04]  /*6920*/  LDL.LU R47, [R1+0x6f0] ;  /* 0x0006f000012f7983 */ /* 0x001ee80000300800 */
[----:B------:R0:W-:Y:S01]  /*6930*/  STL [R1+0x2ac], R48 ;  /* 0x0002ac3001007387 */ /* 0x0001e20000100800 */
[----:B------:R-:W-:-:S01]  /*6940*/  FADD R54, RZ, R54 ;  /* 0x00000036ff367221 */ /* 0x000fc20000000000 */
[----:B------:R-:W-:Y:S02]  /*6950*/  FADD R55, RZ, R55 ;  /* 0x00000037ff377221 */ /* 0x000fe40000000000 */
[----:B0-----:R-:W3:Y:S04]  /*6960*/  LDL.LU R48, [R1+0x6ec] ;  /* 0x0006ec0001307983 */ /* 0x001ee80000300800 */
[----:B------:R0:W-:Y:S01]  /*6970*/  STL [R1+0x2b0], R49 ;  /* 0x0002b03101007387 */ /* 0x0001e20000100800 */
[----:B------:R-:W-:-:S03]  /*6980*/  FADD R24, RZ, R24 ;  /* 0x00000018ff187221 */ /* 0x000fc60000000000 */
        /* <DEDUP_REMOVED lines=53> */
[----:B----4-:R-:W-:-:S03]  /*6ce0*/  FADD R0, RZ, R0 ;  /* 0x00000000ff007221 */ /* 0x010fc60000000000 */
[----:B0-----:R-:W4:Y:S04]  /*6cf0*/  LDL.LU R35, [R1+0x6a0] ;  /* 0x0006a00001237983 */ /* 0x001f280000300800 */
[----:B------:R0:W-:Y:S04]  /*6d00*/  STL [R1+0x2fc], R36 ;  /* 0x0002fc2401007387 */ /* 0x0001e80000100800 */
        /* <DEDUP_REMOVED lines=8> */
[----:B0-----:R0:W5:Y:S04]  /*6d90*/  LDL.LU R3, [R1+0x68c] ;  /* 0x00068c0001037983 */ /* 0x0011680000300800 */
[----:B------:R1:W-:Y:S04]  /*6da0*/  STL [R1+0x310], R2 ;  /* 0x0003100201007387 */ /* 0x0003e80000100800 */
[----:B-1----:R0:W5:Y:S04]  /*6db0*/  LDL.LU R2, [R1+0x688] ;  /* 0x0006880001027983 */ /* 0x0021680000300800 */
[----:B------:R1:W-:Y:S04]  /*6dc0*/  STL [R1+0x314], R0 ;  /* 0x0003140001007387 */ /* 0x0003e80000100800 */
[----:B-1----:R0:W5:Y:S04]  /*6dd0*/  LDL.LU R0, [R1+0x684] ;  /* 0x0006840001007983 */ /* 0x0021680000300800 */
[----:B------:R1:W-:Y:S02]  /*6de0*/  STL [R1+0x318], R6 ;  /* 0x0003180601007387 */ /* 0x0003e40000100800 */
[----:B-1----:R-:W-:-:S01]  /*6df0*/  FADD R6, RZ, R5 ;  /* 0x00000005ff067221 */ /* 0x002fc20000000000 */
[----:B------:R-:W-:Y:S01]  /*6e00*/  FADD R5, RZ, R4 ;  /* 0x00000004ff057221 */ /* 0x000fe20000000000 */
[----:B------:R-:W-:-:S03]  /*6e10*/  FADD R4, RZ, R216 ;  /* 0x000000d8ff047221 */ /* 0x000fc60000000000 */
[----:B------:R1:W-:Y:S04]  /*6e20*/  STL [R1+0x31c], R6 ;  /* 0x00031c0601007387 */ /* 0x0003e80000100800 */
[----:B------:R2:W-:Y:S04]  /*6e30*/  STL [R1+0x320], R5 ;  /* 0x0003200501007387 */ /* 0x0005e80000100800 */
[----:B------:R0:W-:Y:S01]  /*6e40*/  STL [R1+0x324], R4 ;  /* 0x0003240401007387 */ /* 0x0001e20000100800 */
[----:B-1----:R-:W-:-:S01]  /*6e50*/  FADD R6, RZ, R217 ;  /* 0x000000d9ff067221 */ /* 0x002fc20000000000 */
[----:B--2---:R-:W-:-:S04]  /*6e60*/  FADD R5, RZ, R218 ;  /* 0x000000daff057221 */ /* 0x004fc80000000000 */
[----:B------:R1:W-:Y:S01]  /*6e70*/  STL [R1+0x328], R6 ;  /* 0x0003280601007387 */ /* 0x0003e20000100800 */
[----:B0-----:R-:W-:-:S03]  /*6e80*/  FADD R4, RZ, R219 ;  /* 0x000000dbff047221 */ /* 0x001fc60000000000 */
[----:B------:R0:W-:Y:S04]  /*6e90*/  STL [R1+0x32c], R5 ;  /* 0x00032c0501007387 */ /* 0x0001e80000100800 */
[----:B------:R2:W-:Y:S01]  /*6ea0*/  STL [R1+0x330], R4 ;  /* 0x0003300401007387 */ /* 0x0005e20000100800 */
[----:B-1----:R-:W-:-:S01]  /*6eb0*/  FADD R6, RZ, R220 ;  /* 0x000000dcff067221 */ /* 0x002fc20000000000 */
[----:B0-----:R-:W-:-:S04]  /*6ec0*/  FADD R5, RZ, R221 ;  /* 0x000000ddff057221 */ /* 0x001fc80000000000 */
        /* <DEDUP_REMOVED lines=22> */
[----:B0----5:R-:W-:-:S01]  /*7030*/  FADD R6, RZ, R200 ;  /* 0x000000c8ff067221 */ /* 0x021fc20000000000 */
        /* <DEDUP_REMOVED lines=329> */
[----:B---3--:R-:W-:-:S01]  /*84d0*/  FADD R6, RZ, R45 ;  /* 0x0000002dff067221 */ /* 0x008fc20000000000 */
[----:B0-----:R-:W-:-:S04]  /*84e0*/  FADD R5, RZ, R46 ;  /* 0x0000002eff057221 */ /* 0x001fc80000000000 */
[----:B------:R0:W-:Y:S01]  /*84f0*/  STL [R1+0x5f8], R6 ;  /* 0x0005f80601007387 */ /* 0x0001e20000100800 */
[----:B-1----:R-:W-:-:S03]  /*8500*/  FADD R4, RZ, R47 ;  /* 0x0000002fff047221 */ /* 0x002fc60000000000 */
        /* <DEDUP_REMOVED lines=39> */
[----:B----4-:R-:W-:-:S04]  /*8780*/  FADD R5, RZ, R35 ;  /* 0x00000023ff057221 */ /* 0x010fc80000000000 */
        /* <DEDUP_REMOVED lines=10> */
[----:B------:R-:W-:-:S01]  /*8830*/  FADD R7, RZ, R7 ;  /* 0x00000007ff077221 */ /* 0x000fc20000000000 */
[----:B------:R-:W-:Y:S01]  /*8840*/  FADD R8, RZ, R8 ;  /* 0x00000008ff087221 */ /* 0x000fe20000000000 */
        /* <DEDUP_REMOVED lines=19> */
[----:B----4-:R-:W-:-:S06]  /*8980*/  UMOV UR37, URZ ;  /* 0x0000003f00257c82 */ /* 0x010fcc0008000000 */
.L_x_23:
[----:B------:R-:W-:-:S04]  /*8990*/  UIADD3 UR34, UR38, 0x1, URZ ;  /* 0x0000000126227890 */ /* 0x000fc8000fffe03f */
[----:B------:R-:W-:-:S04]  /*89a0*/  UISETP.NE.AND UP0, UPT, UR34, 0xa, UPT ;  /* 0x0000000a2200788c */ /* 0x000fc8000bf05270 */
[----:B------:R-:W-:Y:S02]  /*89b0*/  USEL UR12, URZ, 0x1, UP0 ;  /* 0x000000013f0c7887 */ /* 0x000fe40008000000 */
[----:B------:R-:W-:Y:S02]  /*89c0*/  USEL UR34, UR34, URZ, UP0 ;  /* 0x0000003f22227287 */ /* 0x000fe40008000000 */
[----:B------:R-:W-:-:S06]  /*89d0*/  ULOP3.LUT UR12, UR39, UR12, URZ, 0x3c, !UPT ;  /* 0x0000000c270c7292 */ /* 0x000fcc000f8e3c3f */
[----:B------:R-:W-:Y:S01]  /*89e0*/  IMAD.U32 R4, RZ, RZ, UR12 ;  /* 0x0000000cff047e24 */ /* 0x000fe2000f8e00ff */
[----:B------:R-:W-:-:S06]  /*89f0*/  UMOV UR12, 0x1 ;  /* 0x00000001000c7882 */ /* 0x000fcc0000000000 */
.L_x_18:
[----:B------:R-:W-:-:S04]  /*8a00*/  UISETP.LT.AND UP0, UPT, UR41, 0x1, UPT ;  /* 0x000000012900788c */ /* 0x000fc8000bf01270 */
[----:B------:R-:W-:-:S04]  /*8a10*/  USEL UR13, UR41, 0x1, UP0 ;  /* 0x00000001290d7887 */ /* 0x000fc80008000000 */
[----:B------:R-:W-:-:S04]  /*8a20*/  UIADD3 UR13, UR41, -UR13, URZ ;  /* 0x8000000d290d7290 */ /* 0x000fc8000fffe03f */
[----:B------:R-:W-:-:S06]  /*8a30*/  UISETP.GE.AND UP0, UPT, UR13, 0x1, UPT ;  /* 0x000000010d00788c */ /* 0x000fcc000bf06270 */
[----:B------:R-:W-:-:S13]  /*8a40*/  PLOP3.LUT P0, PT, PT, PT, UP0, 0x80, 0x0 ;  /* 0x000000000000781c */ /* 0x000fda0003f0f008 */
[----:B------:R-:W-:Y:S05]  /*8a50*/  @!P0 BRA `(.L_x_24) ;  /* 0x0000005c000c8947 */ /* 0x000fea0003800000 */
[----:B------:R-:W-:Y:S01]  /*8a60*/  IMAD.U32 R5, RZ, RZ, UR13 ;  /* 0x0000000dff057e24 */ /* 0x000fe2000f8e00ff */
[----:B------:R-:W-:Y:S01]  /*8a70*/  UMOV UR33, UR38 ;  /* 0x0000002600217c82 */ /* 0x000fe20008000000 */
[----:B------:R-:W-:-:S05]  /*8a80*/  ULDC UR32, c[0x0][0x50c] ;  /* 0x0001430000207ab9 */ /* 0x000fca0000000800 */
.L_x_32:
[----:B------:R-:W-:-:S06]  /*8a90*/  UISETP.NE.AND UP0, UPT, UR40, 0x3, UPT ;  /* 0x000000032800788c */ /* 0x000fcc000bf05270 */
[----:B------:R-:W-:-:S13]  /*8aa0*/  PLOP3.LUT P1, PT, PT, PT, UP0, 0x80, 0x0 ;  /* 0x000000000000781c */ /* 0x000fda0003f2f008 */
[----:B-----5:R-:W-:Y:S05]  /*8ab0*/  @!P1 BRA `(.L_x_25) ;  /* 0x0000000000049947 */ /* 0x020fea0003800000 */
[----:B------:R-:W-:Y:S01]  /*8ac0*/  BPT.TRAP 0x1 ;  /* 0x000000040000795c */ /* 0x000fe20000300000 */
.L_x_25:
[----:B------:R-:W2:Y:S01]  /*8ad0*/  S2UR UR13, SR_CgaCtaId ;  /* 0x00000000000d79c3 */ /* 0x000ea20000008800 */
[----:B------:R-:W-:Y:S01]  /*8ae0*/  UMOV UR11, 0x400 ;  /* 0x00000400000b7882 */ /* 0x000fe20000000000 */
[----:B------:R-:W-:Y:S01]  /*8af0*/  SHF.L.U32 R6, R4, 0x1f, RZ ;  /* 0x0000001f04067819 */ /* 0x000fe200000006ff */
[----:B--2---:R-:W-:-:S04]  /*8b00*/  ULEA UR11, UR13, UR11, 0x18 ;  /* 0x0000000b0d0b7291 */ /* 0x004fc8000f8ec03f */
[----:B------:R-:W-:-:S09]  /*8b10*/  ULEA UR13, UR34, UR11, 0x3 ;  /* 0x0000000b220d7291 */ /* 0x000fd2000f8e183f */
[----:B------:R2:W4:Y:S01]  /*8b20*/  SYNCS.PHASECHK.TRANS64.TRYWAIT P0, [UR13], R6 ;  /* 0x00000006ff0075a7 */ /* 0x000522000800014d */
[----:B------:R-:W-:Y:S05]  /*8b30*/  @!P1 BRA `(.L_x_26) ;  /* 0x0000000000049947 */ /* 0x000fea0003800000 */
[----:B------:R-:W-:Y:S01]  /*8b40*/  BPT.TRAP 0x1 ;  /* 0x000000040000795c */ /* 0x000fe20000300000 */
.L_x_26:
[----:B----4-:R-:W-:Y:S05]  /*8b50*/  @P0 BRA `(.L_x_27) ;  /* 0x0000000000080947 */ /* 0x010fea0003800000 */
[----:B------:R-:W4:Y:S02]  /*8b60*/  SYNCS.PHASECHK.TRANS64.TRYWAIT P0, [UR13], R6 ;  /* 0x00000006ff0075a7 */ /* 0x000f24000800014d */
[----:B----4-:R-:W-:Y:S05]  /*8b70*/  @!P0 BRA `(.L_x_28) ;  /* 0x00000330000c8947 */ /* 0x010fea0003800000 */
.L_x_27:
        /* <DEDUP_REMOVED lines=8> */
[----:B----4-:R-:W4:Y:S04]  /*8c00*/  LDL.LU.64 R88, [R1+0x80] ;  /* 0x0000800001587983 */ /* 0x010f280000300a00 */
[----:B------:R-:W4:Y:S04]  /*8c10*/  LDL.LU.64 R90, [R1+0x88] ;  /* 0x00008800015a7983 */ /* 0x000f280000300a00 */
[----:B------:R-:W4:Y:S04]  /*8c20*/  LDL.LU.64 R92, [R1+0x90] ;  /* 0x00009000015c7983 */ /* 0x000f280000300a00 */
[----:B------:R-:W4:Y:S04]  /*8c30*/  LDL.LU.64 R94, [R1+0x98] ;  /* 0x00009800015e7983 */ /* 0x000f280000300a00 */
[----:B------:R-:W4:Y:S04]  /*8c40*/  LDL.LU.64 R96, [R1+0xa0] ;  /* 0x0000a00001607983 */ /* 0x000f280000300a00 */
[----:B------:R-:W4:Y:S04]  /*8c50*/  LDL.LU.64 R98, [R1+0xa8] ;  /* 0x0000a80001627983 */ /* 0x000f280000300a00 */
[----:B------:R-:W4:Y:S04]  /*8c60*/  LDL.LU.64 R100, [R1+0xb0] ;  /* 0x0000b00001647983 */ /* 0x000f280000300a00 */
[----:B------:R-:W4:Y:S04]  /*8c70*/  LDL.LU.64 R102, [R1+0xb8] ;  /* 0x0000b80001667983 */ /* 0x000f280000300a00 */
        /* <DEDUP_REMOVED lines=8> */
[----:B0-----:R-:W2:Y:S04]  /*8d00*/  LDL.LU.64 R152, [R1+0x180] ;  /* 0x0001800001987983 */ /* 0x001ea80000300a00 */
[----:B------:R-:W2:Y:S04]  /*8d10*/  LDL.LU.64 R154, [R1+0x188] ;  /* 0x00018800019a7983 */ /* 0x000ea80000300a00 */
[----:B------:R-:W2:Y:S04]  /*8d20*/  LDL.LU.64 R156, [R1+0x190] ;  /* 0x00019000019c7983 */ /* 0x000ea80000300a00 */
[----:B------:R-:W2:Y:S04]  /*8d30*/  LDL.LU.64 R158, [R1+0x198] ;  /* 0x00019800019e7983 */ /* 0x000ea80000300a00 */
[----:B------:R-:W2:Y:S04]  /*8d40*/  LDL.LU.64 R160, [R1+0x1a0] ;  /* 0x0001a00001a07983 */ /* 0x000ea80000300a00 */
[----:B------:R-:W2:Y:S04]  /*8d50*/  LDL.LU.64 R162, [R1+0x1a8] ;  /* 0x0001a80001a27983 */ /* 0x000ea80000300a00 */
[----:B------:R-:W2:Y:S04]  /*8d60*/  LDL.LU.64 R164, [R1+0x1b0] ;  /* 0x0001b00001a47983 */ /* 0x000ea80000300a00 */
[----:B------:R-:W2:Y:S01]  /*8d70*/  LDL.LU.64 R166, [R1+0x1b8] ;  /* 0x0001b80001a67983 */ /* 0x000ea20000300a00 */
[----:B------:R-:W-:-:S02]  /*8d80*/  UIADD3 UR13, UR11, 0x28180, URZ ;  /* 0x000281800b0d7890 */ /* 0x000fc4000fffe03f */
[----:B------:R-:W-:Y:S01]  /*8d90*/  UISETP.NE.AND UP0, UPT, UR45, URZ, UPT ;  /* 0x0000003f2d00728c */ /* 0x000fe2000bf05270 */
[----:B------:R-:W-:Y:S01]  /*8da0*/  STL.64 [R1+0x700], R234 ;  /* 0x000700ea01007387 */ /* 0x000fe20000100a00 */
[----:B------:R-:W-:Y:S02]  /*8db0*/  USHF.R.U32.HI UR13, URZ, 0x4, UR13 ;  /* 0x000000043f0d7899 */ /* 0x000fe4000801160d */
[----:B------:R-:W-:Y:S01]  /*8dc0*/  USEL UR12, UR12, URZ, !UP0 ;  /* 0x0000003f0c0c7287 */ /* 0x000fe2000c000000 */
[----:B------:R-:W-:Y:S01]  /*8dd0*/  STL.64 [R1+0x6f8], R232 ;  /* 0x0006f8e801007387 */ /* 0x000fe20000100a00 */
[----:B------:R-:W-:Y:S02]  /*8de0*/  ULOP3.LUT UR13, UR13, 0x3fff, URZ, 0xc0, !UPT ;  /* 0x00003fff0d0d7892 */ /* 0x000fe4000f8ec03f */
[----:B------:R-:W-:Y:S01]  /*8df0*/  ULOP3.LUT UR35, UR36, 0x10000, URZ, 0xfc, !UPT ;  /* 0x0001000024237892 */ /* 0x000fe2000f8efc3f */
[----:B------:R-:W-:Y:S01]  /*8e00*/  STL.64 [R1+0x6f0], R230 ;  /* 0x0006f0e601007387 */ /* 0x000fe20000100a00 */
[----:B------:R-:W-:-:S02]  /*8e10*/  ULOP3.LUT UR13, UR13, 0x10000, URZ, 0xfc, !UPT ;  /* 0x000100000d0d7892 */ /* 0x000fc4000f8efc3f */
[----:B------:R-:W-:Y:S01]  /*8e20*/  UISETP.NE.U32.AND UP0, UPT, UR12, URZ, UPT ;  /* 0x0000003f0c00728c */ /* 0x000fe2000bf05070 */
[----:B------:R-:W-:Y:S01]  /*8e30*/  STL.64 [R1+0x6e8], R228 ;  /* 0x0006e8e401007387 */ /* 0x000fe20000100a00 */
[----:B------:R-:W-:Y:S02]  /*8e40*/  ULEA UR35, UR34, UR35, 0xa ;  /* 0x0000002322237291 */ /* 0x000fe4000f8e503f */
[----:B------:R-:W-:Y:S01]  /*8e50*/  UIMAD UR14, UR34, 0x140, UR13 ;  /* 0x00000140220e78a4 */ /* 0x000fe2000f8e020d */
[----:B------:R-:W-:Y:S01]  /*8e60*/  STL.64 [R1+0x6e0], R226 ;  /* 0x0006e0e201007387 */ /* 0x000fe20000100a00 */
[----:B------:R-:W-:Y:S01]  /*8e70*/  UMOV UR15, 0xc0000010 ;  /* 0xc0000010000f7882 */ /* 0x000fe20000000000 */
[----:B------:R-:W-:Y:S01]  /*8e80*/  UMOV UR13, 0xc0000010 ;  /* 0xc0000010000d7882 */ /* 0x000fe20000000000 */
[----:B------:R-:W-:Y:S01]  /*8e90*/  UIADD3 UR18, UR14, 0x40, URZ ;  /* 0x000000400e127890 */ /* 0x000fe2000fffe03f */
[----:B------:R-:W-:Y:S01]  /*8ea0*/  STL.64 [R1+0x6d8], R224 ;  /* 0x0006d8e001007387 */ /* 0x000fe20000100a00 */
[----:B------:R-:W-:Y:S01]  /*8eb0*/  UMOV UR12, UR35 ;  /* 0x00000023000c7c82 */ /* 0x000fe20008000000 */
[----:B------:R-:W-:Y:S01]  /*8ec0*/  UMOV UR17, UR13 ;  /* 0x0000000d00117c82 */ /* 0x000fe20008000000 */
[----:B------:R-:W-:Y:S01]  /*8ed0*/  UMOV UR16, UR12 ;  /* 0x0000000c00107c82 */ /* 0x000fe20008000000 */
[----:B------:R-:W-:Y:S01]  /*8ee0*/  UMOV UR19, 0xc0000010 ;  /* 0xc000001000137882 */ /* 0x000fe20000000000 */
[----:B------:R-:W-:Y:S01]  /*8ef0*/  UIADD3 UR22, UR14, 0x80, URZ ;  /* 0x000000800e167890 */ /* 0x000fe2000fffe03f */
[----:B------:R-:W-:Y:S01]  /*8f00*/  STL.64 [R1+0x6d0], R222 ;  /* 0x0006d0de01007387 */ /* 0x000fe20000100a00 */
        /* <DEDUP_REMOVED lines=8> */
[----:B--2---:R-:W-:-:S06]  /*8f90*/  WARPGROUP.ARRIVE ;  /* 0x00000000000079c5 */ /* 0x004fcc0000000000 */
[----:B------:R-:W-:Y:S03]  /*8fa0*/  QGMMA.64x32x32.F32.E4M3.E4M3 R152, gdesc[UR12], R152, UP0, gsb0 ;  /* 0x006000000c9879f3 */ /* 0x000fe6000b800898 */
[----:B------:R-:W-:Y:S02]  /*8fb0*/  WARPGROUP.DEPBAR.LE gsb0, 0x0 ;  /* 0x00008000000079c5 */ /* 0x000fe40000010000 */
[----:B----4-:R-:W-:Y:S01]  /*8fc0*/  WARPGROUP.ARRIVE ;  /* 0x00000000000079c5 */ /* 0x010fe20000000000 */
[----:B------:R-:W-:Y:S04]  /*8fd0*/  STL.64 [R1+0x180], R152 ;  /* 0x0001809801007387 */ /* 0x000fe80000100a00 */
[----:B------:R-:W-:Y:S01]  /*8fe0*/  STL.64 [R1+0x188], R154 ;  /* 0x0001889a01007387 */ /* 0x000fe20000100a00 */
[----:B------:R-:W-:Y:S03]  /*8ff0*/  QGMMA.64x32x32.F32.E4M3.E4M3 R88, gdesc[UR16], R88, UP0, gsb0 ;  /* 0x00600000105879f3 */ /* 0x000fe6000b800858 */
[----:B------:R-:W-:Y:S04]  /*9000*/  STL.64 [R1+0x190], R156 ;  /* 0x0001909c01007387 */ /* 0x000fe80000100a00 */
[----:B------:R-:W-:Y:S04]  /*9010*/  STL.64 [R1+0x198], R158 ;  /* 0x0001989e01007387 */ /* 0x000fe80000100a00 */
[----:B------:R-:W-:Y:S04]  /*9020*/  STL.64 [R1+0x1a0], R160 ;  /* 0x0001a0a001007387 */ /* 0x000fe80000100a00 */
[----:B------:R-:W-:Y:S04]  /*9030*/  STL.64 [R1+0x1a8], R162 ;  /* 0x0001a8a201007387 */ /* 0x000fe80000100a00 */
[----:B------:R-:W-:Y:S04]  /*9040*/  STL.64 [R1+0x1b0], R164 ;  /* 0x0001b0a401007387 */ /* 0x000fe80000100a00 */
[----:B------:R-:W-:Y:S01]  /*9050*/  STL.64 [R1+0x1b8], R166 ;  /* 0x0001b8a601007387 */ /* 0x000fe20000100a00 */
[----:B------:R-:W-:-:S02]  /*9060*/  WARPGROUP.DEPBAR.LE gsb0, 0x0 ;  /* 0x00008000000079c5 */ /* 0x000fc40000010000 */
[----:B-----5:R-:W-:Y:S01]  /*9070*/  WARPGROUP.ARRIVE ;  /* 0x00000000000079c5 */ /* 0x020fe20000000000 */
[----:B------:R0:W-:Y:S04]  /*9080*/  STL.64 [R1+0x80], R88 ;  /* 0x0000805801007387 */ /* 0x0001e80000100a00 */
[----:B------:R2:W-:Y:S01]  /*9090*/  STL.64 [R1+0x88], R90 ;  /* 0x0000885a01007387 */ /* 0x0005e20000100a00 */
[----:B------:R-:W-:Y:S03]  /*90a0*/  QGMMA.64x32x32.F32.E4M3.E4M3 R200, gdesc[UR20], R200, UP0, gsb0 ;  /* 0x0060000014c879f3 */ /* 0x000fe6000b8008c8 */
[----:B------:R4:W-:Y:S04]  /*90b0*/  STL.64 [R1+0x90], R92 ;  /* 0x0000905c01007387 */ /* 0x0009e80000100a00 */
[----:B------:R1:W-:Y:S04]  /*90c0*/  STL.64 [R1+0x98], R94 ;  /* 0x0000985e01007387 */ /* 0x0003e80000100a00 */
[----:B------:R3:W-:Y:S04]  /*90d0*/  STL.64 [R1+0xa0], R96 ;  /* 0x0000a06001007387 */ /* 0x0007e80000100a00 */
[----:B------:R3:W-:Y:S04]  /*90e0*/  STL.64 [R1+0xa8], R98 ;  /* 0x0000a86201007387 */ /* 0x0007e80000100a00 */
[----:B------:R3:W-:Y:S04]  /*90f0*/  STL.64 [R1+0xb0], R100 ;  /* 0x0000b06401007387 */ /* 0x0007e80000100a00 */
[----:B------:R3:W-:Y:S04]  /*9100*/  STL.64 [R1+0xb8], R102 ;  /* 0x0000b86601007387 */ /* 0x0007e80000100a00 */
[----:B0-----:R-:W3:Y:S04]  /*9110*/  LDL.LU.64 R88, [R1+0x40] ;  /* 0x0000400001587983 */ /* 0x001ee80000300a00 */
[----:B--2---:R-:W2:Y:S04]  /*9120*/  LDL.LU.64 R90, [R1+0x48] ;  /* 0x00004800015a7983 */ /* 0x004ea80000300a00 */
[----:B----4-:R-:W2:Y:S04]  /*9130*/  LDL.LU.64 R92, [R1+0x50] ;  /* 0x00005000015c7983 */ /* 0x010ea80000300a00 */
[----:B-1----:R-:W2:Y:S04]  /*9140*/  LDL.LU.64 R94, [R1+0x58] ;  /* 0x00005800015e7983 */ /* 0x002ea80000300a00 */
[----:B---3--:R-:W2:Y:S04]  /*9150*/  LDL.LU.64 R96, [R1+0x60] ;  /* 0x0000600001607983 */ /* 0x008ea80000300a00 */
[----:B------:R-:W2:Y:S04]  /*9160*/  LDL.LU.64 R98, [R1+0x68] ;  /* 0x0000680001627983 */ /* 0x000ea80000300a00 */
[----:B------:R-:W2:Y:S04]  /*9170*/  LDL.LU.64 R100, [R1+0x70] ;  /* 0x0000700001647983 */ /* 0x000ea80000300a00 */
[----:B------:R-:W2:Y:S01]  /*9180*/  LDL.LU.64 R102, [R1+0x78] ;  /* 0x0000780001667983 */ /* 0x000ea20000300a00 */
[----:B------:R-:W-:Y:S01]  /*9190*/  UIADD3 UR30, UR14, 0x100, URZ ;  /* 0x000001000e1e7890 */ /* 0x000fe2000fffe03f */
[----:B------:R-:W-:Y:S01]  /*91a0*/  UMOV UR28, UR12 ;  /* 0x0000000c001c7c82 */ /* 0x000fe20008000000 */
[----:B------:R-:W-:Y:S01]  /*91b0*/  UMOV UR29, UR13 ;  /* 0x0000000d001d7c82 */ /* 0x000fe20008000000 */
[----:B------:R-:W-:-:S02]  /*91c0*/  WARPGROUP.DEPBAR.LE gsb0, 0x0 ;  /* 0x00008000000079c5 */ /* 0x000fc40000010000 */
[----:B------:R-:W-:Y:S01]  /*91d0*/  WARPGROUP.ARRIVE ;  /* 0x00000000000079c5 */ /* 0x000fe20000000000 */
[----:B------:R-:W-:Y:S01]  /*91e0*/  UMOV UR31, 0xc0000010 ;  /* 0xc0000010001f7882 */ /* 0x000fe20000000000 */
[----:B------:R-:W3:Y:S04]  /*91f0*/  LDL.LU.64 R152, [R1+0x140] ;  /* 0x0001400001987983 */ /* 0x000ee80000300a00 */
[----:B------:R-:W-:Y:S01]  /*9200*/  QGMMA.64x32x32.F32.E4M3.E4M3 R136, gdesc[UR24], R136, UP0, gsb0 ;  /* 0x00600000188879f3 */ /* 0x000fe2000b800888 */
[----:B------:R-:W3:Y:S04]  /*9210*/  LDL.LU.64 R154, [R1+0x148] ;  /* 0x00014800019a7983 */ /* 0x000ee80000300a00 */
[----:B------:R-:W3:Y:S04]  /*9220*/  LDL.LU.64 R156, [R1+0x150] ;  /* 0x00015000019c7983 */ /* 0x000ee80000300a00 */
[----:B------:R-:W3:Y:S04]  /*9230*/  LDL.LU.64 R158, [R1+0x158] ;  /* 0x00015800019e7983 */ /* 0x000ee80000300a00 */
[----:B------:R-:W3:Y:S04]  /*9240*/  LDL.LU.64 R160, [R1+0x160] ;  /* 0x0001600001a07983 */ /* 0x000ee80000300a00 */
[----:B------:R-:W3:Y:S04]  /*9250*/  LDL.LU.64 R162, [R1+0x168] ;  /* 0x0001680001a27983 */ /* 0x000ee80000300a00 */
[----:B------:R-:W3:Y:S04]  /*9260*/  LDL.LU.64 R164, [R1+0x170] ;  /* 0x0001700001a47983 */ /* 0x000ee80000300a00 */
[----:B------:R-:W3:Y:S01]  /*9270*/  LDL.LU.64 R166, [R1+0x178] ;  /* 0x0001780001a67983 */ /* 0x000ee20000300a00 */
[----:B------:R-:W-:-:S03]  /*9280*/  UIADD3 UR16, UR35, 0x100, URZ ;  /* 0x0000010023107890 */ /* 0x000fc6000fffe03f */
[----:B------:R-:W4:Y:S04]  /*9290*/  LDL.LU.64 R220, [R1+0x100] ;  /* 0x0001000001dc7983 */ /* 0x000f280000300a00 */
[----:B------:R-:W4:Y:S04]  /*92a0*/  LDL.LU.64 R222, [R1+0x108] ;  /* 0x0001080001de7983 */ /* 0x000f280000300a00 */
[----:B------:R-:W4:Y:S04]  /*92b0*/  LDL.LU.64 R224, [R1+0x110] ;  /* 0x0001100001e07983 */ /* 0x000f280000300a00 */
[----:B------:R-:W4:Y:S04]  /*92c0*/  LDL.LU.64 R226, [R1+0x118] ;  /* 0x0001180001e27983 */ /* 0x000f280000300a00 */
[----:B------:R-:W4:Y:S04]  /*92d0*/  LDL.LU.64 R228, [R1+0x120] ;  /* 0x0001200001e47983 */ /* 0x000f280000300a00 */
[----:B------:R-:W4:Y:S04]  /*92e0*/  LDL.LU.64 R230, [R1+0x128] ;  /* 0x0001280001e67983 */ /* 0x000f280000300a00 */
[----:B------:R-:W4:Y:S04]  /*92f0*/  LDL.LU.64 R232, [R1+0x130] ;  /* 0x0001300001e87983 */ /* 0x000f280000300a00 */
[----:B------:R-:W4:Y:S01]  /*9300*/  LDL.LU.64 R234, [R1+0x138] ;  /* 0x0001380001ea7983 */ /* 0x000f220000300a00 */
[----:B------:R-:W-:-:S02]  /*9310*/  WARPGROUP.DEPBAR.LE gsb0, 0x0 ;  /* 0x00008000000079c5 */ /* 0x000fc40000010000 */
[----:B------:R-:W-:Y:S01]  /*9320*/  WARPGROUP.ARRIVE ;  /* 0x00000000000079c5 */ /* 0x000fe20000000000 */
[----:B------:R-:W-:Y:S04]  /*9330*/  STL.64 [R1+0x6c0], R214 ;  /* 0x0006c0d601007387 */ /* 0x000fe80000100a00 */
[----:B------:R-:W-:Y:S01]  /*9340*/  STL.64 [R1+0x6b8], R212 ;  /* 0x0006b8d401007387 */ /* 0x000fe20000100a00 */
[----:B------:R-:W-:Y:S01]  /*9350*/  QGMMA.64x32x32.F32.E4M3.E4M3 R72, gdesc[UR28], R72, UP0, gsb0 ;  /* 0x006000001c4879f3 */ /* 0x000fe2000b800848 */
[----:B------:R-:W-:Y:S01]  /*9360*/  UMOV UR28, UR16 ;  /* 0x00000010001c7c82 */ /* 0x000fe20008000000 */
[----:B------:R-:W-:Y:S01]  /*9370*/  UMOV UR29, 0xc0000010 ;  /* 0xc0000010001d7882 */ /* 0x000fe20000000000 */
[----:B------:R-:W-:Y:S01]  /*9380*/  STL.64 [R1+0x6b0], R210 ;  /* 0x0006b0d201007387 */ /* 0x000fe20000100a00 */
[----:B------:R-:W-:-:S02]  /*9390*/  WARPGROUP.DEPBAR.LE gsb0, 0x0 ;  /* 0x00008000000079c5 */ /* 0x000fc40000010000 */
[----:B------:R-:W-:Y:S01]  /*93a0*/  WARPGROUP.ARRIVE ;  /* 0x00000000000079c5 */ /* 0x000fe20000000000 */
[----:B------:R-:W-:Y:S01]  /*93b0*/  UMOV UR24, UR28 ;  /* 0x0000001c00187c82 */ /* 0x000fe20008000000 */
[----:B------:R-:W-:Y:S01]  /*93c0*/  UMOV UR25, UR29 ;  /* 0x0000001d00197c82 */ /* 0x000fe20008000000 */
[----:B------:R-:W-:Y:S03]  /*93d0*/  STL.64 [R1+0x6a8], R208 ;  /* 0x0006a8d001007387 */ /* 0x000fe60000100a00 */
[----:B------:R-:W-:Y:S01]  /*93e0*/  QGMMA.64x32x32.F32.E4M3.E4M3 R56, gdesc[UR28], R56, UP0, gsb0 ;  /* 0x006000001c3879f3 */ /* 0x000fe2000b800838 */
[----:B------:R-:W-:Y:S04]  /*93f0*/  STL.64 [R1+0x6a0], R206 ;  /* 0x0006a0ce01007387 */ /* 0x000fe80000100a00 */
[----:B------:R-:W-:Y:S04]  /*9400*/  STL.64 [R1+0x698], R204 ;  /* 0x000698cc01007387 */ /* 0x000fe80000100a00 */
[----:B------:R-:W-:Y:S04]  /*9410*/  STL.64 [R1+0x690], R202 ;  /* 0x000690ca01007387 */ /* 0x000fe80000100a00 */
[----:B------:R0:W-:Y:S04]  /*9420*/  STL.64 [R1+0x688], R200 ;  /* 0x000688c801007387 */ /* 0x0001e80000100a00 */
[----:B0-----:R-:W4:Y:S04]  /*9430*/  LDL.LU.64 R200, [R1] ;  /* 0x0000000001c87983 */ /* 0x001f280000300a00 */
[----:B------:R-:W4:Y:S04]  /*9440*/  LDL.LU.64 R202, [R1+0x8] ;  /* 0x0000080001ca7983 */ /* 0x000f280000300a00 */
[----:B------:R-:W4:Y:S04]  /*9450*/  LDL.LU.64 R204, [R1+0x10] ;  /* 0x0000100001cc7983 */ /* 0x000f280000300a00 */
[----:B------:R-:W4:Y:S04]  /*9460*/  LDL.LU.64 R206, [R1+0x18] ;  /* 0x0000180001ce7983 */ /* 0x000f280000300a00 */
[----:B------:R-:W4:Y:S04]  /*9470*/  LDL.LU.64 R208, [R1+0x20] ;  /* 0x0000200001d07983 */ /* 0x000f280000300a00 */
[----:B------:R-:W4:Y:S04]  /*9480*/  LDL.LU.64 R210, [R1+0x28] ;  /* 0x0000280001d27983 */ /* 0x000f280000300a00 */
[----:B------:R-:W4:Y:S04]  /*9490*/  LDL.LU.64 R212, [R1+0x30] ;  /* 0x0000300001d47983 */ /* 0x000f280000300a00 */
[----:B------:R-:W4:Y:S01]  /*94a0*/  LDL.LU.64 R214, [R1+0x38] ;  /* 0x0000380001d67983 */ /* 0x000f220000300a00 */
[----:B------:R-:W-:Y:S01]  /*94b0*/  UMOV UR20, UR28 ;  /* 0x0000001c00147c82 */ /* 0x000fe20008000000 */
[----:B------:R-:W-:Y:S01]  /*94c0*/  UMOV UR21, UR29 ;  /* 0x0000001d00157c82 */ /* 0x000fe20008000000 */
[----:B------:R-:W-:Y:S01]  /*94d0*/  UMOV UR16, UR28 ;  /* 0x0000001c00107c82 */ /* 0x000fe20008000000 */
[----:B------:R-:W-:Y:S01]  /*94e0*/  UMOV UR17, UR29 ;  /* 0x0000001d00117c82 */ /* 0x000fe20008000000 */
[----:B------:R-:W-:-:S02]  /*94f0*/  WARPGROUP.DEPBAR.LE gsb0, 0x0 ;  /* 0x00008000000079c5 */ /* 0x000fc40000010000 */
[----:B------:R-:W-:-:S06]  /*9500*/  WARPGROUP.ARRIVE ;  /* 0x00000000000079c5 */ /* 0x000fcc0000000000 */
[----:B------:R-:W-:Y:S03]  /*9510*/  QGMMA.64x32x32.F32.E4M3.E4M3 R120, gdesc[UR24], R120, UP0, gsb0 ;  /* 0x00600000187879f3 */ /* 0x000fe6000b800878 */
[----:B------:R-:W-:Y:S02]  /*9520*/  WARPGROUP.DEPBAR.LE gsb0, 0x0 ;  /* 0x00008000000079c5 */ /* 0x000fe40000010000 */
[----:B------:R-:W-:-:S06]  /*9530*/  WARPGROUP.ARRIVE ;  /* 0x00000000000079c5 */ /* 0x000fcc0000000000 */
[----:B------:R-:W-:Y:S01]  /*9540*/  QGMMA.64x32x32.F32.E4M3.E4M3 R184, gdesc[UR20], R184, UP0, gsb0 ;  /* 0x0060000014b879f3 */ /* 0x000fe2000b8008b8 */
[----:B------:R-:W-:Y:S01]  /*9550*/  UMOV UR12, UR28 ;  /* 0x0000001c000c7c82 */ /* 0x000fe20008000000 */
[----:B------:R-:W-:Y:S01]  /*9560*/  UMOV UR13, UR29 ;  /* 0x0000001d000d7c82 */ /* 0x000fe20008000000 */
[----:B------:R-:W-:Y:S01]  /*9570*/  UIADD3 UR20, UR35, 0x200, URZ ;  /* 0x0000020023147890 */ /* 0x000fe2000fffe03f */
[----:B------:R-:W-:Y:S02]  /*9580*/  WARPGROUP.DEPBAR.LE gsb0, 0x0 ;  /* 0x00008000000079c5 */ /* 0x000fe40000010000 */
[----:B--2---:R-:W-:-:S06]  /*9590*/  WARPGROUP.ARRIVE ;  /* 0x00000000000079c5 */ /* 0x004fcc0000000000 */
[----:B------:R-:W-:Y:S03]  /*95a0*/  QGMMA.64x32x32.F32.E4M3.E4M3 R88, gdesc[UR16], R88, UP0, gsb0 ;  /* 0x00600000105879f3 */ /* 0x000fe6000b800858 */
[----:B------:R-:W-:Y:S02]  /*95b0*/  WARPGROUP.DEPBAR.LE gsb0, 0x0 ;  /* 0x00008000000079c5 */ /* 0x000fe40000010000 */
[----:B---3--:R-:W-:Y:S01]  /*95c0*/  WARPGROUP.ARRIVE ;  /* 0x00000000000079c5 */ /* 0x008fe20000000000 */
[----:B------:R-:W-:Y:S04]  /*95d0*/  STL.64 [R1+0x40], R88 ;  /* 0x0000405801007387 */ /* 0x000fe80000100a00 */
[----:B------:R-:W-:Y:S01]  /*95e0*/  STL.64 [R1+0x48], R90 ;  /* 0x0000485a01007387 */ /* 0x000fe20000100a00 */
[----:B------:R-:W-:Y:S01]  /*95f0*/  QGMMA.64x32x32.F32.E4M3.E4M3 R152, gdesc[UR12], R152, UP0, gsb0 ;  /* 0x006000000c9879f3 */ /* 0x000fe2000b800898 */
[----:B------:R-:W-:Y:S01]  /*9600*/  UMOV UR12, UR20 ;  /* 0x00000014000c7c82 */ /* 0x000fe20008000000 */
[----:B------:R-:W-:Y:S01]  /*9610*/  UMOV UR13, 0xc0000010 ;  /* 0xc0000010000d7882 */ /* 0x000fe20000000000 */
[----:B------:R-:W-:Y:S01]  /*9620*/  STL.64 [R1+0x50], R92 ;  /* 0x0000505c01007387 */ /* 0x000fe20000100a00 */
[----:B------:R-:W-:-:S02]  /*9630*/  WARPGROUP.DEPBAR.LE gsb0, 0x0 ;  /* 0x00008000000079c5 */ /* 0x000fc40000010000 */
[----:B----4-:R-:W-:Y:S01]  /*9640*/  WARPGROUP.ARRIVE ;  /* 0x00000000000079c5 */ /* 0x010fe20000000000 */
        /* <DEDUP_REMOVED lines=16> */
[----:B------:R-:W-:Y:S01]  /*9750*/  UMOV UR20, UR12 ;  /* 0x0000000c00147c82 */ /* 0x000fe20008000000 */
[----:B------:R-:W-:-:S02]  /*9760*/  UMOV UR21, UR13 ;  /* 0x0000000d00157c82 */ /* 0x000fc40008000000 */
[----:B------:R-:W-:Y:S01]  /*9770*/  STL.64 [R1+0x140], R152 ;  /* 0x0001409801007387 */ /* 0x000fe20000100a00 */
[----:B------:R-:W-:Y:S02]  /*9780*/  WARPGROUP.DEPBAR.LE gsb0, 0x0 ;  /* 0x00008000000079c5 */ /* 0x000fe40000010000 */
[----:B------:R-:W-:Y:S01]  /*9790*/  WARPGROUP.ARRIVE ;  /* 0x00000000000079c5 */ /* 0x000fe20000000000 */
[----:B------:R-:W-:Y:S04]  /*97a0*/  STL.64 [R1+0x148], R154 ;  /* 0x0001489a01007387 */ /* 0x000fe80000100a00 */
[----:B------:R-:W-:Y:S01]  /*97b0*/  STL.64 [R1+0x150], R156 ;  /* 0x0001509c01007387 */ /* 0x000fe20000100a00 */
[----:B------:R-:W-:Y:S03]  /*97c0*/  QGMMA.64x32x32.F32.E4M3.E4M3 R200, gdesc[UR16], R200, UP0, gsb0 ;  /* 0x0060000010c879f3 */ /* 0x000fe6000b8008c8 */
[----:B------:R-:W-:Y:S04]  /*97d0*/  STL.64 [R1+0x158], R158 ;  /* 0x0001589e01007387 */ /* 0x000fe80000100a00 */
[----:B------:R-:W-:Y:S04]  /*97e0*/  STL.64 [R1+0x160], R160 ;  /* 0x000160a001007387 */ /* 0x000fe80000100a00 */
[----:B------:R-:W-:Y:S04]  /*97f0*/  STL.64 [R1+0x168], R162 ;  /* 0x000168a201007387 */ /* 0x000fe80000100a00 */
[----:B------:R-:W-:Y:S04]  /*9800*/  STL.64 [R1+0x170], R164 ;  /* 0x000170a401007387 */ /* 0x000fe80000100a00 */
[----:B------:R0:W-:Y:S04]  /*9810*/  STL.64 [R1+0x178], R166 ;  /* 0x000178a601007387 */ /* 0x0001e80000100a00 */
[----:B0-----:R-:W3:Y:S04]  /*9820*/  LDL.LU.64 R166, [R1+0x740] ;  /* 0x0007400001a67983 */ /* 0x001ee80000300a00 */
[----:B------:R-:W3:Y:S04]  /*9830*/  LDL.LU.64 R164, [R1+0x738] ;  /* 0x0007380001a47983 */ /* 0x000ee80000300a00 */
[----:B------:R-:W3:Y:S04]  /*9840*/  LDL.LU.64 R162, [R1+0x730] ;  /* 0x0007300001a27983 */ /* 0x000ee80000300a00 */
[----:B------:R-:W3:Y:S04]  /*9850*/  LDL.LU.64 R160, [R1+0x728] ;  /* 0x0007280001a07983 */ /* 0x000ee80000300a00 */
[----:B------:R-:W3:Y:S04]  /*9860*/  LDL.LU.64 R158, [R1+0x720] ;  /* 0x00072000019e7983 */ /* 0x000ee80000300a00 */
[----:B------:R-:W3:Y:S04]  /*9870*/  LDL.LU.64 R156, [R1+0x718] ;  /* 0x00071800019c7983 */ /* 0x000ee80000300a00 */
[----:B------:R-:W3:Y:S04]  /*9880*/  LDL.LU.64 R154, [R1+0x710] ;  /* 0x00071000019a7983 */ /* 0x000ee80000300a00 */
[----:B------:R-:W3:Y:S01]  /*9890*/  LDL.LU.64 R152, [R1+0x708] ;  /* 0x0007080001987983 */ /* 0x000ee20000300a00 */
        /* <DEDUP_REMOVED lines=15> */
[----:B------:R-:W4:Y:S04]  /*9990*/  LDL.LU.64 R230, [R1+0x6f0] ;  /* 0x0006f00001e67983 */ /* 0x000f280000300a00 */
[----:B------:R-:W4:Y:S04]  /*99a0*/  LDL.LU.64 R228, [R1+0x6e8] ;  /* 0x0006e80001e47983 */ /* 0x000f280000300a00 */
[----:B------:R-:W4:Y:S04]  /*99b0*/  LDL.LU.64 R226, [R1+0x6e0] ;  /* 0x0006e00001e27983 */ /* 0x000f280000300a00 */
[----:B------:R-:W4:Y:S01]  /*99c0*/  LDL.LU.64 R224, [R1+0x6d8] ;  /* 0x0006d80001e07983 */ /* 0x000f220000300a00 */
[----:B------:R-:W-:-:S02]  /*99d0*/  WARPGROUP.DEPBAR.LE gsb0, 0x0 ;  /* 0x00008000000079c5 */ /* 0x000fc40000010000 */
[----:B------:R-:W-:Y:S01]  /*99e0*/  WARPGROUP.ARRIVE ;  /* 0x00000000000079c5 */ /* 0x000fe20000000000 */
[----:B------:R-:W4:Y:S04]  /*99f0*/  LDL.LU.64 R222, [R1+0x6d0] ;  /* 0x0006d00001de7983 */ /* 0x000f280000300a00 */
[----:B------:R-:W4:Y:S01]  /*9a00*/  LDL.LU.64 R220, [R1+0x6c8] ;  /* 0x0006c80001dc7983 */ /* 0x000f220000300a00 */
[----:B------:R-:W-:Y:S01]  /*9a10*/  QGMMA.64x32x32.F32.E4M3.E4M3 R104, gdesc[UR24], R104, UP0, gsb0 ;  /* 0x00600000186879f3 */ /* 0x000fe2000b800868 */
[----:B------:R-:W-:Y:S01]  /*9a20*/  UMOV UR28, UR12 ;  /* 0x0000000c001c7c82 */ /* 0x000fe20008000000 */
[----:B------:R-:W-:Y:S01]  /*9a30*/  UMOV UR29, UR13 ;  /* 0x0000000d001d7c82 */ /* 0x000fe20008000000 */
[----:B------:R1:W-:Y:S01]  /*9a40*/  STL.64 [R1], R200 ;  /* 0x000000c801007387 */ /* 0x0003e20000100a00 */
[----:B------:R-:W-:-:S03]  /*9a50*/  IMAD.MOV.U32 R6, RZ, RZ, R215 ;  /* 0x000000ffff067224 */ /* 0x000fc600078e00d7 */
[----:B------:R0:W-:Y:S04]  /*9a60*/  STL.64 [R1+0x8], R202 ;  /* 0x000008ca01007387 */ /* 0x0001e80000100a00 */
[----:B------:R0:W-:Y:S04]  /*9a70*/  STL.64 [R1+0x10], R204 ;  /* 0x000010cc01007387 */ /* 0x0001e80000100a00 */
[----:B------:R0:W-:Y:S04]  /*9a80*/  STL.64 [R1+0x18], R206 ;  /* 0x000018ce01007387 */ /* 0x0001e80000100a00 */
[----:B------:R0:W-:Y:S04]  /*9a90*/  STL.64 [R1+0x20], R208 ;  /* 0x000020d001007387 */ /* 0x0001e80000100a00 */
[----:B------:R0:W-:Y:S04]  /*9aa0*/  STL.64 [R1+0x28], R210 ;  /* 0x000028d201007387 */ /* 0x0001e80000100a00 */
[----:B------:R0:W-:Y:S04]  /*9ab0*/  STL.64 [R1+0x30], R212 ;  /* 0x000030d401007387 */ /* 0x0001e80000100a00 */
[----:B------:R0:W-:Y:S04]  /*9ac0*/  STL.64 [R1+0x38], R214 ;  /* 0x000038d601007387 */ /* 0x0001e80000100a00 */
[----:B-1----:R-:W4:Y:S04]  /*9ad0*/  LDL.LU.64 R200, [R1+0xc0] ;  /* 0x0000c00001c87983 */ /* 0x002f280000300a00 */
[----:B0-----:R-:W4:Y:S04]  /*9ae0*/  LDL.LU.64 R202, [R1+0xc8] ;  /* 0x0000c80001ca7983 */ /* 0x001f280000300a00 */
[----:B------:R-:W4:Y:S04]  /*9af0*/  LDL.LU.64 R204, [R1+0xd0] ;  /* 0x0000d00001cc7983 */ /* 0x000f280000300a00 */
[----:B------:R-:W4:Y:S04]  /*9b00*/  LDL.LU.64 R206, [R1+0xd8] ;  /* 0x0000d80001ce7983 */ /* 0x000f280000300a00 */
[----:B------:R-:W4:Y:S04]  /*9b10*/  LDL.LU.64 R208, [R1+0xe0] ;  /* 0x0000e00001d07983 */ /* 0x000f280000300a00 */
[----:B------:R-:W4:Y:S04]  /*9b20*/  LDL.LU.64 R210, [R1+0xe8] ;  /* 0x0000e80001d27983 */ /* 0x000f280000300a00 */
[----:B------:R-:W4:Y:S01]  /*9b30*/  LDL.LU.64 R212, [R1+0xf0] ;  /* 0x0000f00001d47983 */ /* 0x000f220000300a00 */
[----:B------:R-:W-:-:S02]  /*9b40*/  WARPGROUP.DEPBAR.LE gsb0, 0x0 ;  /* 0x00008000000079c5 */ /* 0x000fc40000010000 */
[----:B------:R-:W-:Y:S01]  /*9b50*/  WARPGROUP.ARRIVE ;  /* 0x00000000000079c5 */ /* 0x000fe20000000000 */
[----:B------:R-:W4:Y:S01]  /*9b60*/  LDL.LU.64 R214, [R1+0xf8] ;  /* 0x0000f80001d67983 */ /* 0x000f220000300a00 */
[----:B------:R-:W-:-:S04]  /*9b70*/  UIADD3 UR35, UR35, 0x300, URZ ;  /* 0x0000030023237890 */ /* 0x000fc8000fffe03f */
[----:B------:R-:W-:Y:S01]  /*9b80*/  QGMMA.64x32x32.F32.E4M3.E4M3 R40, gdesc[UR28], R40, UP0, gsb0 ;  /* 0x006000001c2879f3 */ /* 0x000fe2000b800828 */
[----:B------:R-:W-:Y:S02]  /*9b90*/  UMOV UR29, 0xc0000010 ;  /* 0xc0000010001d7882 */ /* 0x000fe40000000000 */
        /* <DEDUP_REMOVED lines=13> */
[----:B--2---:R-:W-:-:S06]  /*9c70*/  WARPGROUP.ARRIVE ;  /* 0x00000000000079c5 */ /* 0x004fcc0000000000 */
[----:B------:R-:W-:Y:S03]  /*9c80*/  QGMMA.64x32x32.F32.E4M3.E4M3 R88, gdesc[UR24], R88, UP0, gsb0 ;  /* 0x00600000185879f3 */ /* 0x000fe6000b800858 */
[----:B------:R-:W-:Y:S02]  /*9c90*/  WARPGROUP.DEPBAR.LE gsb0, 0x0 ;  /* 0x00008000000079c5 */ /* 0x000fe40000010000 */
[----:B---3--:R-:W-:-:S06]  /*9ca0*/  WARPGROUP.ARRIVE ;  /* 0x00000000000079c5 */ /* 0x008fcc0000000000 */
[----:B------:R-:W-:Y:S03]  /*9cb0*/  QGMMA.64x32x32.F32.E4M3.E4M3 R152, gdesc[UR20], R152, UP0, gsb0 ;  /* 0x00600000149879f3 */ /* 0x000fe6000b800898 */
[----:B------:R-:W-:Y:S02]  /*9cc0*/  WARPGROUP.DEPBAR.LE gsb0, 0x0 ;  /* 0x00008000000079c5 */ /* 0x000fe40000010000 */
[----:B----4-:R-:W-:-:S06]  /*9cd0*/  WARPGROUP.ARRIVE ;  /* 0x00000000000079c5 */ /* 0x010fcc0000000000 */
[----:B------:R-:W-:Y:S03]  /*9ce0*/  QGMMA.64x32x32.F32.E4M3.E4M3 R216, gdesc[UR16], R216, UP0, gsb0 ;  /* 0x0060000010d879f3 */ /* 0x000fe6000b8008d8 */
[----:B------:R-:W-:Y:S02]  /*9cf0*/  WARPGROUP.DEPBAR.LE gsb0, 0x0 ;  /* 0x00008000000079c5 */ /* 0x000fe40000010000 */
[----:B------:R-:W-:-:S06]  /*9d00*/  WARPGROUP.ARRIVE ;  /* 0x00000000000079c5 */ /* 0x000fcc0000000000 */
[----:B------:R-:W-:Y:S03]  /*9d10*/  QGMMA.64x32x32.F32.E4M3.E4M3 R200, gdesc[UR12], R200, UP0, gsb0 ;  /* 0x006000000cc879f3 */ /* 0x000fe6000b8008c8 */
        /* <DEDUP_REMOVED lines=17> */
[----:B------:R-:W-:-:S04]  /*9e30*/  UIADD3 UR37, UR37, 0x1, URZ ;  /* 0x0000000125257890 */ /* 0x000fc8000fffe03f */
[----:B------:R-:W-:-:S04]  /*9e40*/  UISETP.NE.AND UP0, UPT, UR37, UR32, UPT ;  /* 0x000000202500728c */ /* 0x000fc8000bf05270 */
[----:B------:R-:W-:-:S06]  /*9e50*/  USEL UR45, URZ, 0x1, UP0 ;  /* 0x000000013f2d7887 */ /* 0x000fcc0008000000 */
[----:B------:R-:W-:-:S13]  /*9e60*/  ISETP.NE.AND P0, PT, RZ, UR45, PT ;  /* 0x0000002dff007c0c */ /* 0x000fda000bf05270 */
[----:B0-----:R-:W-:Y:S05]  /*9e70*/  @!P0 BRA `(.L_x_29) ;  /* 0x0000004400908947 */ /* 0x001fea0003800000 */
[----:B------:R0:W-:Y:S04]  /*9e80*/  STL [R1+0x744], R60 ;  /* 0x0007443c01007387 */ /* 0x0001e80000100800 */
[----:B0-----:R-:W2:Y:S04]  /*9e90*/  LDL R60, [R1+0x180] ;  /* 0x00018000013c7983 */ /* 0x001ea80000100800 */
[----:B------:R0:W-:Y:S04]  /*9ea0*/  STL [R1+0x740], R61 ;  /* 0x0007403d01007387 */ /* 0x0001e80000100800 */
[----:B0-----:R-:W3:Y:S04]  /*9eb0*/  LDL R61, [R1+0x184] ;  /* 0x00018400013d7983 */ /* 0x001ee80000100800 */
[----:B------:R0:W-:Y:S04]  /*9ec0*/  STL [R1+0x73c], R62 ;  /* 0x00073c3e01007387 */ /* 0x0001e80000100800 */
[----:B0-----:R-:W4:Y:S04]  /*9ed0*/  LDL R62, [R1+0x188] ;  /* 0x00018800013e7983 */ /* 0x001f280000100800 */
[----:B------:R0:W-:Y:S04]  /*9ee0*/  STL [R1+0x738], R63 ;  /* 0x0007383f01007387 */ /* 0x0001e80000100800 */
[----:B0-----:R-:W4:Y:S04]  /*9ef0*/  LDL.LU R63, [R1+0x1f0] ;  /* 0x0001f000013f7983 */ /* 0x001f280000300800 */
        /* <DEDUP_REMOVED lines=43> */
[----:B0-----:R-:W3:Y:S04]  /*a1b0*/  LDL.LU R53, [R1+0x1c4] ;  /* 0x0001c40001357983 */ /* 0x001ee80000300800 */
[----:B------:R0:W-:Y:S04]  /*a1c0*/  STL [R1+0x6dc], R54 ;  /* 0x0006dc3601007387 */ /* 0x0001e80000100800 */
[----:B0-----:R-:W3:Y:S04]  /*a1d0*/  LDL R54, [R1+0x160] ;  /* 0x0001600001367983 */ /* 0x001ee80000100800 */
[----:B------:R0:W-:Y:S04]  /*a1e0*/  STL [R1+0x6d8], R55 ;  /* 0x0006d83701007387 */ /* 0x0001e80000100800 */
[----:B0-----:R-:W4:Y:S04]  /*a1f0*/  LDL.LU R55, [R1+0x1c0] ;  /* 0x0001c00001377983 */ /* 0x001f280000300800 */
[----:B------:R0:W-:Y:S04]  /*a200*/  STL [R1+0x6d4], R24 ;  /* 0x0006d41801007387 */ /* 0x0001e80000100800 */
[----:B0-----:R-:W4:Y:S04]  /*a210*/  LDL R24, [R1+0x15c] ;  /* 0x00015c0001187983 */ /* 0x001f280000100800 */
        /* <DEDUP_REMOVED lines=39> */
[----:B0-----:R-:W4:Y:S01]  /*a490*/  LDL R0, [R1+0x18c] ;  /* 0x00018c0001007983 */ /* 0x001f220000100800 */
[----:B--2---:R-:W-:-:S01]  /*a4a0*/  FADD R7, R60, R7 ;  /* 0x000000073c077221 */ /* 0x004fc20000000000 */
[----:B---3--:R-:W-:Y:S01]  /*a4b0*/  FADD R53, R54, R53 ;  /* 0x0000003536357221 */ /* 0x008fe20000000000 */
[----:B------:R-:W-:-:S01]  /*a4c0*/  FADD R8, R61, R8 ;  /* 0x000000083d087221 */ /* 0x000fc20000000000 */
[----:B------:R-:W2:Y:S01]  /*a4d0*/  LDL.LU R60, [R1+0x744] ;  /* 0x00074400013c7983 */ /* 0x000ea20000300800 */
[----:B----4-:R-:W-:-:S01]  /*a4e0*/  FADD R51, R52, R51 ;  /* 0x0000003334337221 */ /* 0x010fc20000000000 */
[----:B------:R-:W-:Y:S01]  /*a4f0*/  FADD R9, R62, R9 ;  /* 0x000000093e097221 */ /* 0x000fe20000000000 */
[----:B------:R-:W-:-:S01]  /*a500*/  FADD R49, R50, R49 ;  /* 0x0000003132317221 */ /* 0x000fc20000000000 */
[----:B------:R-:W3:Y:S01]  /*a510*/  LDL.LU R61, [R1+0x740] ;  /* 0x00074000013d7983 */ /* 0x000ee20000300800 */
[----:B------:R-:W-:-:S01]  /*a520*/  FADD R47, R48, R47 ;  /* 0x0000002f302f7221 */ /* 0x000fc20000000000 */
[----:B------:R-:W-:-:S02]  /*a530*/  FADD R45, R46, R45 ;  /* 0x0000002d2e2d7221 */ /* 0x000fc40000000000 */
[----:B------:R-:W4:Y:S01]  /*a540*/  LDL.LU R62, [R1+0x73c] ;  /* 0x00073c00013e7983 */ /* 0x000f220000300800 */
[----:B------:R-:W-:-:S01]  /*a550*/  FADD R43, R44, R43 ;  /* 0x0000002b2c2b7221 */ /* 0x000fc20000000000 */
[----:B------:R-:W-:Y:S01]  /*a560*/  FADD R41, R42, R41 ;  /* 0x000000292a297221 */ /* 0x000fe20000000000 */
[----:B------:R-:W-:-:S01]  /*a570*/  FADD R71, R40, R71 ;  /* 0x0000004728477221 */ /* 0x000fc20000000000 */
[----:B------:R-:W-:Y:S01]  /*a580*/  FADD R69, R70, R69 ;  /* 0x0000004546457221 */ /* 0x000fe20000000000 */
[----:B------:R-:W-:-:S01]  /*a590*/  FADD R63, R64, R63 ;  /* 0x0000003f403f7221 */ /* 0x000fc20000000000 */
[----:B------:R-:W-:Y:S01]  /*a5a0*/  FADD R67, R68, R67 ;  /* 0x0000004344437221 */ /* 0x000fe20000000000 */
[----:B------:R-:W-:-:S01]  /*a5b0*/  FADD R65, R66, R65 ;  /* 0x0000004142417221 */ /* 0x000fc20000000000 */
[----:B------:R-:W-:-:S05]  /*a5c0*/  FADD R55, R24, R55 ;  /* 0x0000003718377221 */ /* 0x000fca0000000000 */
[----:B------:R-:W-:Y:S04]  /*a5d0*/  STL [R1+0x1c0], R55 ;  /* 0x0001c03701007387 */ /* 0x000fe80000100800 */
[----:B------:R-:W-:Y:S04]  /*a5e0*/  STL [R1+0x1c4], R53 ;  /* 0x0001c43501007387 */ /* 0x000fe80000100800 */
[----:B------:R-:W-:Y:S01]  /*a5f0*/  STL [R1+0x1c8], R51 ;  /* 0x0001c83301007387 */ /* 0x000fe20000100800 */
[----:B------:R-:W-:-:S03]  /*a600*/  FADD R237, R25, R237 ;  /* 0x000000ed19ed7221 */ /* 0x000fc60000000000 */
[----:B------:R-:W-:Y:S04]  /*a610*/  STL [R1+0x1cc], R49 ;  /* 0x0001cc3101007387 */ /* 0x000fe80000100800 */
[----:B------:R-:W-:Y:S04]  /*a620*/  STL [R1+0x1d0], R47 ;  /* 0x0001d02f01007387 */ /* 0x000fe80000100800 */
[----:B------:R-:W-:Y:S01]  /*a630*/  STL [R1+0x1d4], R45 ;  /* 0x0001d42d01007387 */ /* 0x000fe20000100800 */
[----:B------:R-:W-:-:S03]  /*a640*/  FADD R236, R26, R236 ;  /* 0x000000ec1aec7221 */ /* 0x000fc60000000000 */
[----:B------:R-:W-:Y:S04]  /*a650*/  STL [R1+0x1d8], R43 ;  /* 0x0001d82b01007387 */ /* 0x000fe80000100800 */
[----:B------:R-:W-:Y:S04]  /*a660*/  STL [R1+0x1dc], R41 ;  /* 0x0001dc2901007387 */ /* 0x000fe80000100800 */
[----:B------:R-:W-:Y:S04]  /*a670*/  STL [R1+0x1e0], R71 ;  /* 0x0001e04701007387 */ /* 0x000fe80000100800 */
[----:B------:R-:W-:Y:S01]  /*a680*/  STL [R1+0x1e4], R69 ;  /* 0x0001e44501007387 */ /* 0x000fe20000100800 */
[----:B-----5:R-:W-:-:S03]  /*a690*/  FADD R235, R27, R235 ;  /* 0x000000eb1beb7221 */ /* 0x020fc60000000000 */
[----:B------:R0:W-:Y:S04]  /*a6a0*/  STL [R1+0x1f0], R63 ;  /* 0x0001f03f01007387 */ /* 0x0001e80000100800 */
[----:B------:R-:W-:Y:S04]  /*a6b0*/  STL [R1+0x1e8], R67 ;  /* 0x0001e84301007387 */ /* 0x000fe80000100800 */
[----:B0-----:R-:W2:Y:S01]  /*a6c0*/  LDL R63, [R1+0x110] ;  /* 0x00011000013f7983 */ /* 0x001ea20000100800 */
[----:B------:R-:W-:-:S03]  /*a6d0*/  FADD R234, R28, R234 ;  /* 0x000000ea1cea7221 */ /* 0x000fc60000000000 */
[----:B------:R0:W-:Y:S01]  /*a6e0*/  STL [R1+0x1ec], R65 ;  /* 0x0001ec4101007387 */ /* 0x0001e20000100800 */
[----:B------:R-:W-:-:S01]  /*a6f0*/  FADD R233, R29, R233 ;  /* 0x000000e91de97221 */ /* 0x000fc20000000000 */
[----:B------:R-:W-:Y:S01]  /*a700*/  FADD R232, R30, R232 ;  /* 0x000000e81ee87221 */ /* 0x000fe20000000000 */
[----:B------:R-:W-:-:S02]  /*a710*/  FADD R23, R31, R23 ;  /* 0x000000171f177221 */ /* 0x000fc40000000000 */
[----:B------:R-:W2:Y:S04]  /*a720*/  LDL.LU R31, [R1+0x1f4] ;  /* 0x0001f400011f7983 */ /* 0x000ea80000300800 */
[----:B------:R-:W3:Y:S01]  /*a730*/  LDL R64, [R1+0x114] ;  /* 0x0001140001407983 */ /* 0x000ee20000100800 */
[----:B------:R-:W-:-:S03]  /*a740*/  FADD R22, R32, R22 ;  /* 0x0000001620167221 */ /* 0x000fc60000000000 */
[----:B------:R-:W3:Y:S04]  /*a750*/  LDL.LU R32, [R1+0x1f8] ;  /* 0x0001f80001207983 */ /* 0x000ee80000300800 */
[----:B0-----:R-:W4:Y:S01]  /*a760*/  LDL R65, [R1+0x118] ;  /* 0x0001180001417983 */ /* 0x001f220000100800 */
[----:B------:R-:W-:-:S03]  /*a770*/  FADD R21, R33, R21 ;  /* 0x0000001521157221 */ /* 0x000fc60000000000 */
[----:B------:R-:W4:Y:S04]  /*a780*/  LDL.LU R33, [R1+0x1fc] ;  /* 0x0001fc0001217983 */ /* 0x000f280000300800 */
[----:B------:R-:W4:Y:S01]  /*a790*/  LDL R66, [R1+0x11c] ;  /* 0x00011c0001427983 */ /* 0x000f220000100800 */
[----:B------:R-:W-:-:S03]  /*a7a0*/  FADD R20, R34, R20 ;  /* 0x0000001422147221 */ /* 0x000fc60000000000 */
[----:B------:R-:W4:Y:S04]  /*a7b0*/  LDL.LU R34, [R1+0x200] ;  /* 0x0002000001227983 */ /* 0x000f280000300800 */
[----:B------:R-:W4:Y:S04]  /*a7c0*/  LDL R67, [R1+0x120] ;  /* 0x0001200001437983 */ /* 0x000f280000100800 */
[----:B------:R-:W4:Y:S04]  /*a7d0*/  LDL.LU R68, [R1+0x204] ;  /* 0x0002040001447983 */ /* 0x000f280000300800 */
[----:B------:R-:W4:Y:S01]  /*a7e0*/  LDL R69, [R1+0x124] ;  /* 0x0001240001457983 */ /* 0x000f220000100800 */
[----:B------:R-:W-:-:S03]  /*a7f0*/  FADD R19, R35, R19 ;  /* 0x0000001323137221 */ /* 0x000fc60000000000 */
[----:B------:R-:W4:Y:S01]  /*a800*/  LDL.LU R70, [R1+0x208] ;  /* 0x0002080001467983 */ /* 0x000f220000300800 */
[----:B------:R-:W-:-:S01]  /*a810*/  FADD R18, R36, R18 ;  /* 0x0000001224127221 */ /* 0x000fc20000000000 */
[----:B------:R-:W-:Y:S01]  /*a820*/  FADD R17, R37, R17 ;  /* 0x0000001125117221 */ /* 0x000fe20000000000 */
[----:B------:R-:W-:-:S01]  /*a830*/  FADD R16, R38, R16 ;  /* 0x0000001026107221 */ /* 0x000fc20000000000 */
[----:B------:R-:W-:Y:S02]  /*a840*/  FADD R15, R39, R15 ;  /* 0x0000000f270f7221 */ /* 0x000fe40000000000 */
[----:B------:R-:W4:Y:S04]  /*a850*/  LDL R39, [R1+0x128] ;  /* 0x0001280001277983 */ /* 0x000f280000100800 */
[----:B------:R-:W4:Y:S04]  /*a860*/  LDL.LU R38, [R1+0x20c] ;  /* 0x00020c0001267983 */ /* 0x000f280000300800 */
[----:B------:R-:W4:Y:S04]  /*a870*/  LDL R37, [R1+0x12c] ;  /* 0x00012c0001257983 */ /* 0x000f280000100800 */
[----:B------:R-:W4:Y:S01]  /*a880*/  LDL.LU R36, [R1+0x210] ;  /* 0x0002100001247983 */ /* 0x000f220000300800 */
[----:B------:R-:W-:-:S03]  /*a890*/  FADD R14, R5, R14 ;  /* 0x0000000e050e7221 */ /* 0x000fc60000000000 */
[----:B------:R-:W4:Y:S04]  /*a8a0*/  LDL R55, [R1+0x130] ;  /* 0x0001300001377983 */ /* 0x000f280000100800 */
        /* <DEDUP_REMOVED lines=18> */
[----:B------:R-:W4:Y:S04]  /*a9d0*/  LDL R47, [R1+0xd0] ;  /* 0x0000d000012f7983 */ /* 0x000f280000100800 */
[----:B------:R-:W4:Y:S04]  /*a9e0*/  LDL R46, [R1+0xd4] ;  /* 0x0000d400012e7983 */ /* 0x000f280000100800 */
[----:B------:R-:W4:Y:S04]  /*a9f0*/  LDL R45, [R1+0xd8] ;  /* 0x0000d800012d7983 */ /* 0x000f280000100800 */
[----:B------:R-:W4:Y:S04]  /*aa00*/  LDL R44, [R1+0xdc] ;  /* 0x0000dc00012c7983 */ /* 0x000f280000100800 */
[----:B------:R-:W4:Y:S04]  /*aa10*/  LDL.LU R30, [R1+0x240] ;  /* 0x00024000011e7983 */ /* 0x000f280000300800 */
        /* <DEDUP_REMOVED lines=9> */
[----:B------:R-:W4:Y:S01]  /*aab0*/  LDL.LU R4, [R1+0x254] ;  /* 0x0002540001047983 */ /* 0x000f220000300800 */
[----:B--2---:R-:W-:-:S03]  /*aac0*/  FADD R31, R63, R31 ;  /* 0x0000001f3f1f7221 */ /* 0x004fc60000000000 */
[----:B------:R-:W2:Y:S04]  /*aad0*/  LDL.LU R63, [R1+0x738] ;  /* 0x00073800013f7983 */ /* 0x000ea80000300800 */
[----:B------:R0:W-:Y:S01]  /*aae0*/  STL [R1+0x1f4], R31 ;  /* 0x0001f41f01007387 */ /* 0x0001e20000100800 */
[----:B---3--:R-:W-:-:S03]  /*aaf0*/  FADD R32, R64, R32 ;  /* 0x0000002040207221 */ /* 0x008fc60000000000 */
[----:B0-----:R-:W3:Y:S04]  /*ab00*/  LDL.LU R31, [R1+0x23c] ;  /* 0x00023c00011f7983 */ /* 0x001ee80000300800 */
[----:B------:R-:W2:Y:S04]  /*ab10*/  LDL.LU R64, [R1+0x734] ;  /* 0x0007340001407983 */ /* 0x000ea80000300800 */
[----:B------:R0:W-:Y:S01]  /*ab20*/  STL [R1+0x1f8], R32 ;  /* 0x0001f82001007387 */ /* 0x0001e20000100800 */
[----:B----4-:R-:W-:-:S03]  /*ab30*/  FADD R33, R65, R33 ;  /* 0x0000002141217221 */ /* 0x010fc60000000000 */
[----:B0-----:R-:W4:Y:S04]  /*ab40*/  LDL.LU R32, [R1+0x238] ;  /* 0x0002380001207983 */ /* 0x001f280000300800 */
[----:B------:R-:W2:Y:S01]  /*ab50*/  LDL.LU R65, [R1+0x730] ;  /* 0x0007300001417983 */ /* 0x000ea20000300800 */
[----:B------:R-:W-:-:S03]  /*ab60*/  FADD R34, R66, R34 ;  /* 0x0000002242227221 */ /* 0x000fc60000000000 */
[----:B------:R0:W-:Y:S01]  /*ab70*/  STL [R1+0x1fc], R33 ;  /* 0x0001fc2101007387 */ /* 0x0001e20000100800 */
[----:B------:R-:W-:-:S03]  /*ab80*/  FADD R68, R67, R68 ;  /* 0x0000004443447221 */ /* 0x000fc60000000000 */
[----:B0-----:R-:W2:Y:S04]  /*ab90*/  LDL.LU R33, [R1+0x234] ;  /* 0x0002340001217983 */ /* 0x001ea80000300800 */
[----:B------:R-:W2:Y:S01]  /*aba0*/  LDL.LU R66, [R1+0x72c] ;  /* 0x00072c0001427983 */ /* 0x000ea20000300800 */
[----:B------:R-:W-:-:S03]  /*abb0*/  FADD R70, R69, R70 ;  /* 0x0000004645467221 */ /* 0x000fc60000000000 */
[----:B------:R0:W-:Y:S04]  /*abc0*/  STL [R1+0x200], R34 ;  /* 0x0002002201007387 */ /* 0x0001e80000100800 */
[----:B0-----:R-:W2:Y:S04]  /*abd0*/  LDL.LU R34, [R1+0x230] ;  /* 0x0002300001227983 */ /* 0x001ea80000300800 */
[----:B------:R-:W2:Y:S04]  /*abe0*/  LDL.LU R67, [R1+0x728] ;  /* 0x0007280001437983 */ /* 0x000ea80000300800 */
[----:B------:R0:W-:Y:S04]  /*abf0*/  STL [R1+0x204], R68 ;  /* 0x0002044401007387 */ /* 0x0001e80000100800 */
[----:B0-----:R-:W2:Y:S04]  /*ac00*/  LDL.LU R68, [R1+0x724] ;  /* 0x0007240001447983 */ /* 0x001ea80000300800 */
[----:B------:R-:W2:Y:S04]  /*ac10*/  LDL.LU R69, [R1+0x720] ;  /* 0x0007200001457983 */ /* 0x000ea80000300800 */
[----:B------:R0:W-:Y:S04]  /*ac20*/  STL [R1+0x208], R70 ;  /* 0x0002084601007387 */ /* 0x0001e80000100800 */
[----:B0-----:R-:W2:Y:S01]  /*ac30*/  LDL.LU R70, [R1+0x71c] ;  /* 0x00071c0001467983 */ /* 0x001ea20000300800 */
[----:B------:R-:W-:-:S01]  /*ac40*/  FADD R38, R39, R38 ;  /* 0x0000002627267221 */ /* 0x000fc20000000000 */
[----:B------:R-:W-:-:S04]  /*ac50*/  FADD R36, R37, R36 ;  /* 0x0000002425247221 */ /* 0x000fc80000000000 */
[----:B------:R-:W-:Y:S01]  /*ac60*/  STL [R1+0x20c], R38 ;  /* 0x00020c2601007387 */ /* 0x000fe20000100800 */
[----:B------:R-:W-:-:S03]  /*ac70*/  FADD R35, R55, R35 ;  /* 0x0000002337237221 */ /* 0x000fc60000000000 */
[----:B------:R-:W-:Y:S01]  /*ac80*/  STL [R1+0x210], R36 ;  /* 0x0002102401007387 */ /* 0x000fe20000100800 */
[----:B------:R-:W-:-:S03]  /*ac90*/  FADD R26, R54, R26 ;  /* 0x0000001a361a7221 */ /* 0x000fc60000000000 */
[----:B------:R-:W-:Y:S01]  /*aca0*/  STL [R1+0x214], R35 ;  /* 0x0002142301007387 */ /* 0x000fe20000100800 */
[----:B------:R-:W-:-:S03]  /*acb0*/  FADD R25, R53, R25 ;  /* 0x0000001935197221 */ /* 0x000fc60000000000 */
[----:B------:R0:W-:Y:S01]  /*acc0*/  STL [R1+0x218], R26 ;  /* 0x0002181a01007387 */ /* 0x0001e20000100800 */
[----:B------:R-:W-:-:S03]  /*acd0*/  FADD R24, R52, R24 ;  /* 0x0000001834187221 */ /* 0x000fc60000000000 */
[----:B------:R-:W-:Y:S04]  /*ace0*/  STL [R1+0x21c], R25 ;  /* 0x00021c1901007387 */ /* 0x000fe80000100800 */
[----:B------:R-:W-:Y:S01]  /*acf0*/  STL [R1+0x220], R24 ;  /* 0x0002201801007387 */ /* 0x000fe20000100800 */
[----:B------:R-:W-:-:S03]  /*ad00*/  FADD R3, R51, R3 ;  /* 0x0000000333037221 */ /* 0x000fc60000000000 */
[----:B0-----:R-:W2:Y:S04]  /*ad10*/  LDL R26, [R1+0xf4] ;  /* 0x0000f400011a7983 */ /* 0x001ea80000100800 */
[----:B------:R0:W-:Y:S01]  /*ad20*/  STL [R1+0x224], R3 ;  /* 0x0002240301007387 */ /* 0x0001e20000100800 */
[----:B------:R-:W-:-:S03]  /*ad30*/  FADD R2, R50, R2 ;  /* 0x0000000232027221 */ /* 0x000fc60000000000 */
[----:B0-----:R-:W2:Y:S01]  /*ad40*/  LDL.LU R3, [R1+0x258] ;  /* 0x0002580001037983 */ /* 0x001ea20000300800 */
[----:B------:R-:W-:-:S03]  /*ad50*/  FADD R0, R49, R0 ;  /* 0x0000000031007221 */ /* 0x000fc60000000000 */
[----:B------:R0:W-:Y:S04]  /*ad60*/  STL [R1+0x228], R2 ;  /* 0x0002280201007387 */ /* 0x0001e80000100800 */
[----:B------:R-:W2:Y:S04]  /*ad70*/  LDL R25, [R1+0xf8] ;  /* 0x0000f80001197983 */ /* 0x000ea80000100800 */
[----:B------:R1:W-:Y:S04]  /*ad80*/  STL [R1+0x22c], R0 ;  /* 0x00022c0001007387 */ /* 0x0003e80000100800 */
[----:B0-----:R-:W2:Y:S04]  /*ad90*/  LDL.LU R2, [R1+0x25c] ;  /* 0x00025c0001027983 */ /* 0x001ea80000300800 */
[----:B------:R-:W2:Y:S04]  /*ada0*/  LDL R24, [R1+0xfc] ;  /* 0x0000fc0001187983 */ /* 0x000ea80000100800 */
[----:B-1----:R-:W2:Y:S01]  /*adb0*/  LDL.LU R0, [R1+0x260] ;  /* 0x0002600001007983 */ /* 0x002ea20000300800 */
[----:B------:R-:W-:-:S01]  /*adc0*/  FADD R30, R44, R30 ;  /* 0x0000001e2c1e7221 */ /* 0x000fc20000000000 */
[----:B------:R-:W-:Y:S01]  /*add0*/  FADD R29, R43, R29 ;  /* 0x0000001d2b1d7221 */ /* 0x000fe20000000000 */
[----:B------:R-:W-:-:S01]  /*ade0*/  FADD R28, R42, R28 ;  /* 0x0000001c2a1c7221 */ /* 0x000fc20000000000 */
[----:B------:R-:W-:Y:S01]  /*adf0*/  FADD R27, R41, R27 ;  /* 0x0000001b291b7221 */ /* 0x000fe20000000000 */
[----:B------:R-:W-:-:S01]  /*ae00*/  FADD R5, R40, R5 ;  /* 0x0000000528057221 */ /* 0x000fc20000000000 */
[----:B------:R-:W-:Y:S01]  /*ae10*/  FADD R4, R71, R4 ;  /* 0x0000000447047221 */ /* 0x000fe20000000000 */
[----:B---3--:R-:W-:-:S01]  /*ae20*/  FADD R31, R45, R31 ;  /* 0x0000001f2d1f7221 */ /* 0x008fc20000000000 */
[----:B----4-:R-:W-:Y:S01]  /*ae30*/  FADD R32, R46, R32 ;  /* 0x000000202e207221 */ /* 0x010fe20000000000 */
[----:B--2---:R-:W-:-:S01]  /*ae40*/  FADD R33, R47, R33 ;  /* 0x000000212f217221 */ /* 0x004fc20000000000 */
[----:B------:R-:W-:-:S05]  /*ae50*/  FADD R34, R48, R34 ;  /* 0x0000002230227221 */ /* 0x000fca0000000000 */
[----:B------:R0:W-:Y:S04]  /*ae60*/  STL [R1+0x230], R34 ;  /* 0x0002302201007387 */ /* 0x0001e80000100800 */
[----:B------:R-:W-:Y:S04]  /*ae70*/  STL [R1+0x234], R33 ;  /* 0x0002342101007387 */ /* 0x000fe80000100800 */
[----:B------:R-:W-:Y:S04]  /*ae80*/  STL [R1+0x238], R32 ;  /* 0x0002382001007387 */ /* 0x000fe80000100800 */
[----:B------:R-:W-:Y:S04]  /*ae90*/  STL [R1+0x23c], R31 ;  /* 0x00023c1f01007387 */ /* 0x000fe80000100800 */
[----:B------:R-:W-:Y:S04]  /*aea0*/  STL [R1+0x240], R30 ;  /* 0x0002401e01007387 */ /* 0x000fe80000100800 */
[----:B------:R-:W-:Y:S04]  /*aeb0*/  STL [R1+0x244], R29 ;  /* 0x0002441d01007387 */ /* 0x000fe80000100800 */
[----:B------:R-:W-:Y:S04]  /*aec0*/  STL [R1+0x248], R28 ;  /* 0x0002481c01007387 */ /* 0x000fe80000100800 */
[----:B------:R-:W2:Y:S04]  /*aed0*/  LDL R55, [R1+0x80] ;  /* 0x0000800001377983 */ /* 0x000ea80000100800 */
[----:B------:R-:W-:Y:S04]  /*aee0*/  STL [R1+0x24c], R27 ;  /* 0x00024c1b01007387 */ /* 0x000fe80000100800 */
[----:B------:R-:W2:Y:S04]  /*aef0*/  LDL.LU R35, [R1+0x264] ;  /* 0x0002640001237983 */ /* 0x000ea80000300800 */
[----:B------:R1:W-:Y:S04]  /*af00*/  STL [R1+0x250], R5 ;  /* 0x0002500501007387 */ /* 0x0003e80000100800 */
[----:B------:R-:W3:Y:S04]  /*af10*/  LDL R54, [R1+0x84] ;  /* 0x0000840001367983 */ /* 0x000ee80000100800 */
[----:B------:R-:W-:Y:S04]  /*af20*/  STL [R1+0x254], R4 ;  /* 0x0002540401007387 */ /* 0x000fe80000100800 */
        /* <DEDUP_REMOVED lines=13> */
[----:B------:R-:W-:-:S03]  /*b000*/  FADD R3, R26, R3 ;  /* 0x000000031a037221 */ /* 0x000fc60000000000 */
[----:B------:R-:W4:Y:S04]  /*b010*/  LDL R41, [R1+0xbc] ;  /* 0x0000bc0001297983 */ /* 0x000f280000100800 */
[----:B------:R-:W4:Y:S04]  /*b020*/  LDL R71, [R1+0x40] ;  /* 0x0000400001477983 */ /* 0x000f280000100800 */
[----:B0-----:R-:W3:Y:S04]  /*b030*/  LDL.LU R34, [R1+0x268] ;  /* 0x0002680001227983 */ /* 0x001ee80000300800 */
[----:B------:R0:W-:Y:S01]  /*b040*/  STL [R1+0x258], R3 ;  /* 0x0002580301007387 */ /* 0x0001e20000100800 */
[----:B------:R-:W-:-:S03]  /*b050*/  FADD R2, R25, R2 ;  /* 0x0000000219027221 */ /* 0x000fc60000000000 */
[----:B-1----:R-:W4:Y:S04]  /*b060*/  LDL.LU R5, [R1+0x26c] ;  /* 0x00026c0001057983 */ /* 0x002f280000300800 */
[----:B------:R1:W-:Y:S01]  /*b070*/  STL [R1+0x25c], R2 ;  /* 0x00025c0201007387 */ /* 0x0003e20000100800 */
[----:B------:R-:W-:-:S03]  /*b080*/  FADD R0, R24, R0 ;  /* 0x0000000018007221 */ /* 0x000fc60000000000 */
[----:B0-----:R-:W4:Y:S04]  /*b090*/  LDL.LU R3, [R1+0x270] ;  /* 0x0002700001037983 */ /* 0x001f280000300800 */
[----:B------:R0:W-:Y:S04]  /*b0a0*/  STL [R1+0x260], R0 ;  /* 0x0002600001007387 */ /* 0x0001e80000100800 */
[----:B-1----:R-:W4:Y:S04]  /*b0b0*/  LDL.LU R2, [R1+0x274] ;  /* 0x0002740001027983 */ /* 0x002f280000300800 */
[----:B0-----:R-:W4:Y:S04]  /*b0c0*/  LDL.LU R0, [R1+0x278] ;  /* 0x0002780001007983 */ /* 0x001f280000300800 */
[----:B------:R-:W4:Y:S04]  /*b0d0*/  LDL.LU R4, [R1+0x27c] ;  /* 0x00027c0001047983 */ /* 0x000f280000300800 */
        /* <DEDUP_REMOVED lines=9> */
[----:B------:R-:W4:Y:S01]  /*b170*/  LDL.LU R24, [R1+0x2a4] ;  /* 0x0002a40001187983 */ /* 0x000f220000300800 */
[----:B--2---:R-:W-:-:S05]  /*b180*/  FADD R35, R55, R35 ;  /* 0x0000002337237221 */ /* 0x004fca0000000000 */
[----:B------:R-:W-:Y:S01]  /*b190*/  STL [R1+0x264], R35 ;  /* 0x0002642301007387 */ /* 0x000fe20000100800 */
[----:B---3--:R-:W-:-:S01]  /*b1a0*/  FADD R34, R54, R34 ;  /* 0x0000002236227221 */ /* 0x008fc20000000000 */
[----:B----4-:R-:W-:-:S04]  /*b1b0*/  FADD R5, R48, R5 ;  /* 0x0000000530057221 */ /* 0x010fc80000000000 */
[----:B------:R-:W-:Y:S04]  /*b1c0*/  STL [R1+0x268], R34 ;  /* 0x0002682201007387 */ /* 0x000fe80000100800 */
[----:B------:R0:W-:Y:S01]  /*b1d0*/  STL [R1+0x26c], R5 ;  /* 0x00026c0501007387 */ /* 0x0001e20000100800 */
[----:B------:R-:W-:-:S03]  /*b1e0*/  FADD R3, R46, R3 ;  /* 0x000000032e037221 */ /* 0x000fc60000000000 */
[----:B------:R-:W2:Y:S04]  /*b1f0*/  LDL R48, [R1+0x44] ;  /* 0x0000440001307983 */ /* 0x000ea80000100800 */
[----:B------:R1:W-:Y:S01]  /*b200*/  STL [R1+0x270], R3 ;  /* 0x0002700301007387 */ /* 0x0003e20000100800 */
[----:B------:R-:W-:-:S03]  /*b210*/  FADD R2, R44, R2 ;  /* 0x000000022c027221 */ /* 0x000fc60000000000 */
[----:B0-----:R-:W2:Y:S01]  /*b220*/  LDL.LU R5, [R1+0x2a8] ;  /* 0x0002a80001057983 */ /* 0x001ea20000300800 */
[----:B------:R-:W-:-:S03]  /*b230*/  FADD R0, R42, R0 ;  /* 0x000000002a007221 */ /* 0x000fc60000000000 */
[----:B------:R-:W-:Y:S04]  /*b240*/  STL [R1+0x274], R2 ;  /* 0x0002740201007387 */ /* 0x000fe80000100800 */
[----:B------:R-:W3:Y:S04]  /*b250*/  LDL R46, [R1+0x48] ;  /* 0x00004800012e7983 */ /* 0x000ee80000100800 */
[----:B------:R0:W-:Y:S04]  /*b260*/  STL [R1+0x278], R0 ;  /* 0x0002780001007387 */ /* 0x0001e80000100800 */
[----:B-1----:R-:W3:Y:S04]  /*b270*/  LDL.LU R3, [R1+0x2ac] ;  /* 0x0002ac0001037983 */ /* 0x002ee80000300800 */
[----:B------:R-:W4:Y:S04]  /*b280*/  LDL R44, [R1+0x4c] ;  /* 0x00004c00012c7983 */ /* 0x000f280000100800 */
[----:B0-----:R-:W4:Y:S01]  /*b290*/  LDL.LU R0, [R1+0x2b0] ;  /* 0x0002b00001007983 */ /* 0x001f220000300800 */
[----:B------:R-:W-:-:S03]  /*b2a0*/  FADD R4, R40, R4 ;  /* 0x0000000428047221 */ /* 0x000fc60000000000 */
[----:B------:R-:W4:Y:S04]  /*b2b0*/  LDL R42, [R1+0x50] ;  /* 0x00005000012a7983 */ /* 0x000f280000100800 */
[----:B------:R-:W4:Y:S04]  /*b2c0*/  LDL.LU R2, [R1+0x2b4] ;  /* 0x0002b40001027983 */ /* 0x000f280000300800 */
[----:B------:R-:W4:Y:S04]  /*b2d0*/  LDL R40, [R1+0x54] ;  /* 0x0000540001287983 */ /* 0x000f280000100800 */
[----:B------:R0:W-:Y:S04]  /*b2e0*/  STL [R1+0x27c], R4 ;  /* 0x00027c0401007387 */ /* 0x0001e80000100800 */
[----:B0-----:R-:W4:Y:S01]  /*b2f0*/  LDL.LU R4, [R1+0x2b8] ;  /* 0x0002b80001047983 */ /* 0x001f220000300800 */
[----:B------:R-:W-:-:S01]  /*b300*/  FADD R33, R53, R33 ;  /* 0x0000002135217221 */ /* 0x000fc20000000000 */
[----:B------:R-:W-:Y:S01]  /*b310*/  FADD R32, R52, R32 ;  /* 0x0000002034207221 */ /* 0x000fe20000000000 */
[----:B------:R-:W-:-:S01]  /*b320*/  FADD R31, R51, R31 ;  /* 0x0000001f331f7221 */ /* 0x000fc20000000000 */
[----:B------:R-:W-:Y:S01]  /*b330*/  FADD R30, R50, R30 ;  /* 0x0000001e321e7221 */ /* 0x000fe20000000000 */
[----:B------:R-:W-:-:S01]  /*b340*/  FADD R29, R49, R29 ;  /* 0x0000001d311d7221 */ /* 0x000fc20000000000 */
[----:B------:R0:W-:Y:S01]  /*b350*/  STL [R1+0x280], R33 ;  /* 0x0002802101007387 */ /* 0x0001e20000100800 */
[----:B------:R-:W-:-:S01]  /*b360*/  FADD R28, R47, R28 ;  /* 0x0000001c2f1c7221 */ /* 0x000fc20000000000 */
[----:B------:R-:W-:-:S02]  /*b370*/  FADD R27, R45, R27 ;  /* 0x0000001b2d1b7221 */ /* 0x000fc40000000000 */
[----:B------:R-:W-:Y:S01]  /*b380*/  STL [R1+0x284], R32 ;  /* 0x0002842001007387 */ /* 0x000fe20000100800 */
[----:B------:R-:W-:-:S03]  /*b390*/  FADD R26, R43, R26 ;  /* 0x0000001a2b1a7221 */ /* 0x000fc60000000000 */
[----:B------:R-:W-:Y:S01]  /*b3a0*/  STL [R1+0x288], R31 ;  /* 0x0002881f01007387 */ /* 0x000fe20000100800 */
[----:B------:R-:W-:-:S03]  /*b3b0*/  FADD R25, R41, R25 ;  /* 0x0000001929197221 */ /* 0x000fc60000000000 */
[----:B------:R-:W-:Y:S01]  /*b3c0*/  STL [R1+0x28c], R30 ;  /* 0x00028c1e01007387 */ /* 0x000fe20000100800 */
[----:B------:R-:W-:-:S03]  /*b3d0*/  FADD R24, R71, R24 ;  /* 0x0000001847187221 */ /* 0x000fc60000000000 */
[----:B------:R1:W-:Y:S04]  /*b3e0*/  STL [R1+0x290], R29 ;  /* 0x0002901d01007387 */ /* 0x0003e80000100800 */
[----:B------:R-:W-:Y:S04]  /*b3f0*/  STL [R1+0x294], R28 ;  /* 0x0002941c01007387 */ /* 0x000fe80000100800 */
[----:B------:R-:W-:Y:S04]  /*b400*/  STL [R1+0x298], R27 ;  /* 0x0002981b01007387 */ /* 0x000fe80000100800 */
[----:B------:R-:W4:Y:S04]  /*b410*/  LDL R71, [R1+0x58] ;  /* 0x0000580001477983 */ /* 0x000f280000100800 */
[----:B------:R-:W-:Y:S04]  /*b420*/  STL [R1+0x29c], R26 ;  /* 0x00029c1a01007387 */ /* 0x000fe80000100800 */
[----:B------:R-:W4:Y:S04]  /*b430*/  LDL R41, [R1+0x5c] ;  /* 0x00005c0001297983 */ /* 0x000f280000100800 */
[----:B------:R1:W-:Y:S04]  /*b440*/  STL [R1+0x2a0], R25 ;  /* 0x0002a01901007387 */ /* 0x0003e80000100800 */
[----:B------:R-:W4:Y:S04]  /*b450*/  LDL R43, [R1+0x60] ;  /* 0x00006000012b7983 */ /* 0x000f280000100800 */
[----:B------:R-:W-:Y:S04]  /*b460*/  STL [R1+0x2a4], R24 ;  /* 0x0002a41801007387 */ /* 0x000fe80000100800 */
[----:B------:R-:W4:Y:S04]  /*b470*/  LDL R45, [R1+0x64] ;  /* 0x00006400012d7983 */ /* 0x000f280000100800 */
[----:B------:R-:W4:Y:S04]  /*b480*/  LDL R47, [R1+0x68] ;  /* 0x00006800012f7983 */ /* 0x000f280000100800 */
[----:B------:R-:W4:Y:S04]  /*b490*/  LDL R37, [R1+0x6c] ;  /* 0x00006c0001257983 */ /* 0x000f280000100800 */
[----:B0-----:R-:W4:Y:S04]  /*b4a0*/  LDL R33, [R1+0x70] ;  /* 0x0000700001217983 */ /* 0x001f280000100800 */
[----:B-1----:R-:W4:Y:S04]  /*b4b0*/  LDL R29, [R1+0x74] ;  /* 0x00007400011d7983 */ /* 0x002f280000100800 */
[----:B------:R-:W4:Y:S04]  /*b4c0*/  LDL R25, [R1+0x78] ;  /* 0x0000780001197983 */ /* 0x000f280000100800 */
[----:B------:R-:W4:Y:S04]  /*b4d0*/  LDL R55, [R1+0x7c] ;  /* 0x00007c0001377983 */ /* 0x000f280000100800 */
[----:B------:R-:W4:Y:S04]  /*b4e0*/  LDL R53, [R1] ;  /* 0x0000000001357983 */ /* 0x000f280000100800 */
[----:B------:R-:W4:Y:S04]  /*b4f0*/  LDL R51, [R1+0x4] ;  /* 0x0000040001337983 */ /* 0x000f280000100800 */
[----:B------:R-:W4:Y:S01]  /*b500*/  LDL R49, [R1+0x8] ;  /* 0x0000080001317983 */ /* 0x000f220000100800 */
[----:B--2---:R-:W-:-:S01]  /*b510*/  FADD R5, R48, R5 ;  /* 0x0000000530057221 */ /* 0x004fc20000000000 */
[----:B---3--:R-:W-:Y:S01]  /*b520*/  FADD R3, R46, R3 ;  /* 0x000000032e037221 */ /* 0x008fe20000000000 */
[----:B----4-:R-:W-:-:S05]  /*b530*/  FADD R0, R44, R0 ;  /* 0x000000002c007221 */ /* 0x010fca0000000000 */
[----:B------:R0:W-:Y:S01]  /*b540*/  STL [R1+0x2b0], R0 ;  /* 0x0002b00001007387 */ /* 0x0001e20000100800 */
[----:B------:R-:W-:-:S03]  /*b550*/  FADD R2, R42, R2 ;  /* 0x000000022a027221 */ /* 0x000fc60000000000 */
[----:B------:R-:W-:Y:S04]  /*b560*/  STL [R1+0x2a8], R5 ;  /* 0x0002a80501007387 */ /* 0x000fe80000100800 */
[----:B0-----:R-:W2:Y:S04]  /*b570*/  LDL.LU R0, [R1+0x2ec] ;  /* 0x0002ec0001007983 */ /* 0x001ea80000300800 */
[----:B------:R0:W-:Y:S01]  /*b580*/  STL [R1+0x2ac], R3 ;  /* 0x0002ac0301007387 */ /* 0x0001e20000100800 */
[----:B------:R-:W-:-:S03]  /*b590*/  FADD R4, R40, R4 ;  /* 0x0000000428047221 */ /* 0x000fc60000000000 */
[----:B0-----:R-:W3:Y:S04]  /*b5a0*/  LDL.LU R3, [R1+0x2e4] ;  /* 0x0002e40001037983 */ /* 0x001ee80000300800 */
[----:B------:R0:W-:Y:S04]  /*b5b0*/  STL [R1+0x2b4], R2 ;  /* 0x0002b40201007387 */ /* 0x0001e80000100800 */
[----:B0-----:R-:W4:Y:S04]  /*b5c0*/  LDL.LU R2, [R1+0x2e8] ;  /* 0x0002e80001027983 */ /* 0x001f280000300800 */
[----:B------:R-:W3:Y:S04]  /*b5d0*/  LDL.LU R40, [R1+0x2bc] ;  /* 0x0002bc0001287983 */ /* 0x000ee80000300800 */
[----:B------:R-:W4:Y:S04]  /*b5e0*/  LDL.LU R42, [R1+0x2c0] ;  /* 0x0002c000012a7983 */ /* 0x000f280000300800 */
[----:B------:R-:W4:Y:S04]  /*b5f0*/  LDL.LU R44, [R1+0x2c4] ;  /* 0x0002c400012c7983 */ /* 0x000f280000300800 */
[----:B------:R0:W-:Y:S04]  /*b600*/  STL [R1+0x2b8], R4 ;  /* 0x0002b80401007387 */ /* 0x0001e80000100800 */
[----:B------:R-:W4:Y:S04]  /*b610*/  LDL.LU R46, [R1+0x2c8] ;  /* 0x0002c800012e7983 */ /* 0x000f280000300800 */
[----:B------:R-:W4:Y:S04]  /*b620*/  LDL.LU R39, [R1+0x2cc] ;  /* 0x0002cc0001277983 */ /* 0x000f280000300800 */
[----:B------:R-:W4:Y:S04]  /*b630*/  LDL.LU R35, [R1+0x2d0] ;  /* 0x0002d00001237983 */ /* 0x000f280000300800 */
[----:B------:R-:W4:Y:S04]  /*b640*/  LDL.LU R31, [R1+0x2d4] ;  /* 0x0002d400011f7983 */ /* 0x000f280000300800 */
[----:B------:R-:W4:Y:S04]  /*b650*/  LDL.LU R27, [R1+0x2d8] ;  /* 0x0002d800011b7983 */ /* 0x000f280000300800 */
[----:B------:R-:W4:Y:S04]  /*b660*/  LDL.LU R5, [R1+0x2dc] ;  /* 0x0002dc0001057983 */ /* 0x000f280000300800 */
[----:B0-----:R-:W4:Y:S04]  /*b670*/  LDL.LU R4, [R1+0x2e0] ;  /* 0x0002e00001047983 */ /* 0x001f280000300800 */
        /* <DEDUP_REMOVED lines=12> */
[----:B--2---:R-:W-:-:S01]  /*b740*/  FADD R0, R49, R0 ;  /* 0x0000000031007221 */ /* 0x004fc20000000000 */
[----:B---3--:R-:W-:-:S02]  /*b750*/  FADD R40, R71, R40 ;  /* 0x0000002847287221 */ /* 0x008fc40000000000 */
[----:B------:R-:W2:Y:S01]  /*b760*/  LDL.LU R71, [R1+0x718] ;  /* 0x0007180001477983 */ /* 0x000ea20000300800 */
[----:B----4-:R-:W-:-:S03]  /*b770*/  FADD R42, R41, R42 ;  /* 0x0000002a292a7221 */ /* 0x010fc60000000000 */
[----:B------:R0:W-:Y:S01]  /*b780*/  STL [R1+0x2bc], R40 ;  /* 0x0002bc2801007387 */ /* 0x0001e20000100800 */
[----:B------:R-:W-:-:S03]  /*b790*/  FADD R44, R43, R44 ;  /* 0x0000002c2b2c7221 */ /* 0x000fc60000000000 */
[----:B0-----:R-:W3:Y:S01]  /*b7a0*/  LDL.LU R40, [R1+0x714] ;  /* 0x0007140001287983 */ /* 0x001ee20000300800 */
[----:B------:R-:W-:-:S03]  /*b7b0*/  FADD R46, R45, R46 ;  /* 0x0000002e2d2e7221 */ /* 0x000fc60000000000 */
[----:B------:R-:W4:Y:S04]  /*b7c0*/  LDL.LU R41, [R1+0x710] ;  /* 0x0007100001297983 */ /* 0x000f280000300800 */
[----:B------:R0:W-:Y:S01]  /*b7d0*/  STL [R1+0x2c0], R42 ;  /* 0x0002c02a01007387 */ /* 0x0001e20000100800 */
[----:B------:R-:W-:-:S01]  /*b7e0*/  FADD R39, R47, R39 ;  /* 0x000000272f277221 */ /* 0x000fc20000000000 */
[----:B------:R-:W-:Y:S01]  /*b7f0*/  FADD R35, R37, R35 ;  /* 0x0000002325237221 */ /* 0x000fe20000000000 */
[----:B------:R-:W-:-:S01]  /*b800*/  FADD R31, R33, R31 ;  /* 0x0000001f211f7221 */ /* 0x000fc20000000000 */
[----:B0-----:R-:W4:Y:S04]  /*b810*/  LDL.LU R42, [R1+0x70c] ;  /* 0x00070c00012a7983 */ /* 0x001f280000300800 */
        /* <DEDUP_REMOVED lines=9> */
[----:B------:R-:W-:-:S02]  /*b8b0*/  FADD R2, R51, R2 ;  /* 0x0000000233027221 */ /* 0x000fc40000000000 */
[----:B0-----:R-:W4:Y:S04]  /*b8c0*/  LDL.LU R46, [R1+0x6fc] ;  /* 0x0006fc00012e7983 */ /* 0x001f280000300800 */
[----:B------:R-:W4:Y:S04]  /*b8d0*/  LDL.LU R47, [R1+0x6f8] ;  /* 0x0006f800012f7983 */ /* 0x000f280000300800 */
[----:B------:R-:W-:Y:S04]  /*b8e0*/  STL [R1+0x2cc], R39 ;  /* 0x0002cc2701007387 */ /* 0x000fe80000100800 */
[----:B------:R-:W-:Y:S04]  /*b8f0*/  STL [R1+0x2d0], R35 ;  /* 0x0002d02301007387 */ /* 0x000fe80000100800 */
[----:B------:R-:W-:Y:S04]  /*b900*/  STL [R1+0x2d4], R31 ;  /* 0x0002d41f01007387 */ /* 0x000fe80000100800 */
[----:B------:R0:W-:Y:S04]  /*b910*/  STL [R1+0x2d8], R27 ;  /* 0x0002d81b01007387 */ /* 0x0001e80000100800 */
[----:B------:R1:W-:Y:S04]  /*b920*/  STL [R1+0x2dc], R5 ;  /* 0x0002dc0501007387 */ /* 0x0003e80000100800 */
[----:B------:R1:W-:Y:S04]  /*b930*/  STL [R1+0x2e0], R4 ;  /* 0x0002e00401007387 */ /* 0x0003e80000100800 */
[----:B------:R-:W2:Y:S04]  /*b940*/  LDL.LU R49, [R1+0x2f0] ;  /* 0x0002f00001317983 */ /* 0x000ea80000300800 */
[----:B------:R1:W-:Y:S04]  /*b950*/  STL [R1+0x2e4], R3 ;  /* 0x0002e40301007387 */ /* 0x0003e80000100800 */
[----:B------:R-:W3:Y:S04]  /*b960*/  LDL.LU R51, [R1+0x2f4] ;  /* 0x0002f40001337983 */ /* 0x000ee80000300800 */
[----:B------:R1:W-:Y:S04]  /*b970*/  STL [R1+0x2e8], R2 ;  /* 0x0002e80201007387 */ /* 0x0003e80000100800 */
[----:B------:R-:W4:Y:S04]  /*b980*/  LDL.LU R53, [R1+0x2f8] ;  /* 0x0002f80001357983 */ /* 0x000f280000300800 */
[----:B------:R1:W-:Y:S04]  /*b990*/  STL [R1+0x2ec], R0 ;  /* 0x0002ec0001007387 */ /* 0x0003e80000100800 */
[----:B------:R-:W4:Y:S04]  /*b9a0*/  LDL.LU R55, [R1+0x2fc] ;  /* 0x0002fc0001377983 */ /* 0x000f280000300800 */
[----:B------:R-:W4:Y:S04]  /*b9b0*/  LDL.LU R25, [R1+0x300] ;  /* 0x0003000001197983 */ /* 0x000f280000300800 */
[----:B0-----:R-:W4:Y:S04]  /*b9c0*/  LDL.LU R27, [R1+0x304] ;  /* 0x00030400011b7983 */ /* 0x001f280000300800 */
[----:B------:R-:W4:Y:S04]  /*b9d0*/  LDL.LU R39, [R1+0x308] ;  /* 0x0003080001277983 */ /* 0x000f280000300800 */
[----:B------:R-:W4:Y:S04]  /*b9e0*/  LDL.LU R37, [R1+0x30c] ;  /* 0x00030c0001257983 */ /* 0x000f280000300800 */
[----:B------:R-:W4:Y:S04]  /*b9f0*/  LDL.LU R35, [R1+0x310] ;  /* 0x0003100001237983 */ /* 0x000f280000300800 */
[----:B------:R-:W4:Y:S04]  /*ba00*/  LDL.LU R33, [R1+0x314] ;  /* 0x0003140001217983 */ /* 0x000f280000300800 */
[----:B------:R-:W4:Y:S04]  /*ba10*/  LDL.LU R31, [R1+0x318] ;  /* 0x00031800011f7983 */ /* 0x000f280000300800 */
[----:B------:R-:W4:Y:S04]  /*ba20*/  LDL.LU R29, [R1+0x31c] ;  /* 0x00031c00011d7983 */ /* 0x000f280000300800 */
[----:B-1----:R-:W4:Y:S04]  /*ba30*/  LDL.LU R5, [R1+0x320] ;  /* 0x0003200001057983 */ /* 0x002f280000300800 */
[----:B------:R-:W4:Y:S04]  /*ba40*/  LDL.LU R4, [R1+0x324] ;  /* 0x0003240001047983 */ /* 0x000f280000300800 */
[----:B------:R-:W4:Y:S04]  /*ba50*/  LDL.LU R3, [R1+0x328] ;  /* 0x0003280001037983 */ /* 0x000f280000300800 */
[----:B------:R-:W4:Y:S04]  /*ba60*/  LDL.LU R2, [R1+0x32c] ;  /* 0x00032c0001027983 */ /* 0x000f280000300800 */
[----:B------:R-:W4:Y:S01]  /*ba70*/  LDL.LU R0, [R1+0x330] ;  /* 0x0003300001007983 */ /* 0x000f220000300800 */
[----:B--2---:R-:W-:-:S03]  /*ba80*/  FADD R49, R48, R49 ;  /* 0x0000003130317221 */ /* 0x004fc60000000000 */
[----:B------:R-:W2:Y:S04]  /*ba90*/  LDL.LU R48, [R1+0x6f4] ;  /* 0x0006f40001307983 */ /* 0x000ea80000300800 */
[----:B------:R0:W-:Y:S01]  /*baa0*/  STL [R1+0x2f0], R49 ;  /* 0x0002f03101007387 */ /* 0x0001e20000100800 */
[----:B---3--:R-:W-:-:S03]  /*bab0*/  FADD R51, R50, R51 ;  /* 0x0000003332337221 */ /* 0x008fc60000000000 */
[----:B0-----:R-:W3:Y:S01]  /*bac0*/  LDL.LU R49, [R1+0x6f0] ;  /* 0x0006f00001317983 */ /* 0x001ee20000300800 */
[----:B----4-:R-:W-:-:S03]  /*bad0*/  FADD R53, R52, R53 ;  /* 0x0000003534357221 */ /* 0x010fc60000000000 */
[----:B------:R-:W4:Y:S04]  /*bae0*/  LDL.LU R50, [R1+0x6ec] ;  /* 0x0006ec0001327983 */ /* 0x000f280000300800 */
[----:B------:R0:W-:Y:S01]  /*baf0*/  STL [R1+0x2f4], R51 ;  /* 0x0002f43301007387 */ /* 0x0001e20000100800 */
[----:B------:R-:W-:-:S01]  /*bb00*/  FADD R55, R54, R55 ;  /* 0x0000003736377221 */ /* 0x000fc20000000000 */
[----:B------:R-:W-:Y:S02]  /*bb10*/  FADD R25, R24, R25 ;  /* 0x0000001918197221 */ /* 0x000fe40000000000 */
        /* <DEDUP_REMOVED lines=25> */
[----:B------:R0:W-:Y:S04]  /*bcb0*/  STL [R1+0x308], R39 ;  /* 0x0003082701007387 */ /* 0x0001e80000100800 */
[----:B------:R1:W-:Y:S04]  /*bcc0*/  STL [R1+0x30c], R37 ;  /* 0x00030c2501007387 */ /* 0x0003e80000100800 */
[----:B------:R1:W-:Y:S04]  /*bcd0*/  STL [R1+0x310], R35 ;  /* 0x0003102301007387 */ /* 0x0003e80000100800 */
[----:B------:R1:W-:Y:S04]  /*bce0*/  STL [R1+0x314], R33 ;  /* 0x0003142101007387 */ /* 0x0003e80000100800 */
[----:B------:R1:W-:Y:S01]  /*bcf0*/  STL [R1+0x318], R31 ;  /* 0x0003181f01007387 */ /* 0x0003e20000100800 */
[----:B------:R-:W-:-:S03]  /*bd00*/  FADD R0, R219, R0 ;  /* 0x00000000db007221 */ /* 0x000fc60000000000 */
[----:B------:R1:W-:Y:S04]  /*bd10*/  STL [R1+0x31c], R29 ;  /* 0x00031c1d01007387 */ /* 0x0003e80000100800 */
[----:B------:R1:W-:Y:S04]  /*bd20*/  STL [R1+0x320], R5 ;  /* 0x0003200501007387 */ /* 0x0003e80000100800 */
[----:B------:R1:W-:Y:S04]  /*bd30*/  STL [R1+0x324], R4 ;  /* 0x0003240401007387 */ /* 0x0003e80000100800 */
[----:B0-----:R-:W2:Y:S04]  /*bd40*/  LDL.LU R39, [R1+0x334] ;  /* 0x0003340001277983 */ /* 0x001ea80000300800 */
[----:B------:R0:W-:Y:S04]  /*bd50*/  STL [R1+0x328], R3 ;  /* 0x0003280301007387 */ /* 0x0001e80000100800 */
[----:B------:R-:W3:Y:S04]  /*bd60*/  LDL.LU R38, [R1+0x338] ;  /* 0x0003380001267983 */ /* 0x000ee80000300800 */
[----:B------:R0:W-:Y:S04]  /*bd70*/  STL [R1+0x32c], R2 ;  /* 0x00032c0201007387 */ /* 0x0001e80000100800 */
[----:B-1----:R-:W4:Y:S04]  /*bd80*/  LDL.LU R37, [R1+0x33c] ;  /* 0x00033c0001257983 */ /* 0x002f280000300800 */
[----:B------:R1:W-:Y:S04]  /*bd90*/  STL [R1+0x330], R0 ;  /* 0x0003300001007387 */ /* 0x0003e80000100800 */
        /* <DEDUP_REMOVED lines=11> */
[----:B0-----:R-:W4:Y:S04]  /*be50*/  LDL.LU R3, [R1+0x36c] ;  /* 0x00036c0001037983 */ /* 0x001f280000300800 */
[----:B------:R-:W4:Y:S04]  /*be60*/  LDL.LU R2, [R1+0x370] ;  /* 0x0003700001027983 */ /* 0x000f280000300800 */
[----:B-1----:R-:W4:Y:S01]  /*be70*/  LDL.LU R0, [R1+0x374] ;  /* 0x0003740001007983 */ /* 0x002f220000300800 */
[----:B--2---:R-:W-:-:S01]  /*be80*/  FADD R39, R220, R39 ;  /* 0x00000027dc277221 */ /* 0x004fc20000000000 */
[----:B---3--:R-:W-:-:S04]  /*be90*/  FADD R38, R221, R38 ;  /* 0x00000026dd267221 */ /* 0x008fc80000000000 */
[----:B------:R0:W-:Y:S01]  /*bea0*/  STL [R1+0x334], R39 ;  /* 0x0003342701007387 */ /* 0x0001e20000100800 */
[----:B----4-:R-:W-:-:S03]  /*beb0*/  FADD R37, R222, R37 ;  /* 0x00000025de257221 */ /* 0x010fc60000000000 */
[----:B------:R1:W-:Y:S01]  /*bec0*/  STL [R1+0x338], R38 ;  /* 0x0003382601007387 */ /* 0x0003e20000100800 */
[----:B------:R-:W-:-:S03]  /*bed0*/  FADD R36, R223, R36 ;  /* 0x00000024df247221 */ /* 0x000fc60000000000 */
        /* <DEDUP_REMOVED lines=24> */
[----:B0-----:R-:W4:Y:S01]  /*c060*/  LDL.LU R39, [R1+0x378] ;  /* 0x0003780001277983 */ /* 0x001f220000300800 */
[----:B------:R-:W-:-:S03]  /*c070*/  FADD R0, R204, R0 ;  /* 0x00000000cc007221 */ /* 0x000fc60000000000 */
[----:B------:R0:W-:Y:S04]  /*c080*/  STL [R1+0x36c], R3 ;  /* 0x00036c0301007387 */ /* 0x0001e80000100800 */
[----:B-1----:R-:W4:Y:S04]  /*c090*/  LDL.LU R38, [R1+0x37c] ;  /* 0x00037c0001267983 */ /* 0x002f280000300800 */
[----:B------:R1:W-:Y:S04]  /*c0a0*/  STL [R1+0x370], R2 ;  /* 0x0003700201007387 */ /* 0x0003e80000100800 */
[----:B--2---:R-:W2:Y:S04]  /*c0b0*/  LDL.LU R37, [R1+0x380] ;  /* 0x0003800001257983 */ /* 0x004ea80000300800 */
[----:B------:R1:W-:Y:S04]  /*c0c0*/  STL [R1+0x374], R0 ;  /* 0x0003740001007387 */ /* 0x0003e80000100800 */
[----:B---3--:R-:W3:Y:S04]  /*c0d0*/  LDL.LU R36, [R1+0x384] ;  /* 0x0003840001247983 */ /* 0x008ee80000300800 */
[----:B----4-:R-:W4:Y:S04]  /*c0e0*/  LDL.LU R35, [R1+0x388] ;  /* 0x0003880001237983 */ /* 0x010f280000300800 */
        /* <DEDUP_REMOVED lines=10> */
[----:B-1----:R-:W4:Y:S04]  /*c190*/  LDL.LU R2, [R1+0x3b4] ;  /* 0x0003b40001027983 */ /* 0x002f280000300800 */
[----:B------:R-:W4:Y:S01]  /*c1a0*/  LDL.LU R0, [R1+0x3b8] ;  /* 0x0003b80001007983 */ /* 0x000f220000300800 */
[----:B------:R-:W-:-:S01]  /*c1b0*/  FADD R39, R205, R39 ;  /* 0x00000027cd277221 */ /* 0x000fc20000000000 */
[----:B------:R-:W-:-:S04]  /*c1c0*/  FADD R38, R206, R38 ;  /* 0x00000026ce267221 */ /* 0x000fc80000000000 */
[----:B------:R0:W-:Y:S01]  /*c1d0*/  STL [R1+0x378], R39 ;  /* 0x0003782701007387 */ /* 0x0001e20000100800 */
[----:B--2---:R-:W-:-:S03]  /*c1e0*/  FADD R37, R207, R37 ;  /* 0x00000025cf257221 */ /* 0x004fc60000000000 */
[----:B------:R1:W-:Y:S01]  /*c1f0*/  STL [R1+0x37c], R38 ;  /* 0x00037c2601007387 */ /* 0x0003e20000100800 */
[----:B---3--:R-:W-:-:S03]  /*c200*/  FADD R36, R208, R36 ;  /* 0x00000024d0247221 */ /* 0x008fc60000000000 */
        /* <DEDUP_REMOVED lines=455> */
[----:B------:R-:W-:Y:S01]  /*de80*/  STL [R1+0x5dc], R39 ;  /* 0x0005dc2701007387 */ /* 0x000fe20000100800 */
[----:B--2---:R-:W-:-:S03]  /*de90*/  FADD R37, R40, R37 ;  /* 0x0000002528257221 */ /* 0x004fc60000000000 */
[----:B------:R-:W-:Y:S01]  /*dea0*/  STL [R1+0x5e0], R38 ;  /* 0x0005e02601007387 */ /* 0x000fe20000100800 */
[----:B---3--:R-:W-:-:S03]  /*deb0*/  FADD R36, R41, R36 ;  /* 0x0000002429247221 */ /* 0x008fc60000000000 */
[----:B------:R-:W-:Y:S01]  /*dec0*/  STL [R1+0x5e4], R37 ;  /* 0x0005e42501007387 */ /* 0x000fe20000100800 */
[----:B----4-:R-:W-:-:S03]  /*ded0*/  FADD R35, R42, R35 ;  /* 0x000000232a237221 */ /* 0x010fc60000000000 */
[----:B------:R-:W-:Y:S01]  /*dee0*/  STL [R1+0x5e8], R36 ;  /* 0x0005e82401007387 */ /* 0x000fe20000100800 */
[----:B------:R-:W-:-:S03]  /*def0*/  FADD R34, R43, R34 ;  /* 0x000000222b227221 */ /* 0x000fc60000000000 */
        /* <DEDUP_REMOVED lines=14> */
[----:B------:R-:W-:Y:S01]  /*dfe0*/  STL [R1+0x608], R6 ;  /* 0x0006080601007387 */ /* 0x000fe20000100800 */
[----:B------:R-:W-:-:S03]  /*dff0*/  FADD R4, R51, R4 ;  /* 0x0000000433047221 */ /* 0x000fc60000000000 */
[----:B------:R1:W-:Y:S01]  /*e000*/  STL [R1+0x60c], R5 ;  /* 0x00060c0501007387 */ /* 0x0003e20000100800 */
[----:B------:R-:W-:-:S03]  /*e010*/  FADD R3, R52, R3 ;  /* 0x0000000334037221 */ /* 0x000fc60000000000 */
[----:B------:R2:W-:Y:S01]  /*e020*/  STL [R1+0x610], R4 ;  /* 0x0006100401007387 */ /* 0x0005e20000100800 */
[----:B------:R-:W-:-:S03]  /*e030*/  FADD R2, R53, R2 ;  /* 0x0000000235027221 */ /* 0x000fc60000000000 */
[----:B0-----:R-:W3:Y:S01]  /*e040*/  LDL.LU R29, [R1+0x620] ;  /* 0x00062000011d7983 */ /* 0x001ee20000300800 */
[----:B------:R-:W-:-:S03]  /*e050*/  FADD R0, R54, R0 ;  /* 0x0000000036007221 */ /* 0x000fc60000000000 */
[----:B------:R0:W-:Y:S04]  /*e060*/  STL [R1+0x614], R3 ;  /* 0x0006140301007387 */ /* 0x0001e80000100800 */
[----:B------:R-:W4:Y:S04]  /*e070*/  LDL.LU R30, [R1+0x624] ;  /* 0x00062400011e7983 */ /* 0x000f280000300800 */
[----:B------:R0:W-:Y:S04]  /*e080*/  STL [R1+0x618], R2 ;  /* 0x0006180201007387 */ /* 0x0001e80000100800 */
        /* <DEDUP_REMOVED lines=10> */
[----:B-1----:R-:W4:Y:S04]  /*e130*/  LDL.LU R5, [R1+0x64c] ;  /* 0x00064c0001057983 */ /* 0x002f280000300800 */
[----:B--2---:R-:W2:Y:S04]  /*e140*/  LDL.LU R4, [R1+0x650] ;  /* 0x0006500001047983 */ /* 0x004ea80000300800 */
[----:B0-----:R-:W2:Y:S04]  /*e150*/  LDL.LU R3, [R1+0x654] ;  /* 0x0006540001037983 */ /* 0x001ea80000300800 */
[----:B------:R-:W2:Y:S04]  /*e160*/  LDL.LU R2, [R1+0x658] ;  /* 0x0006580001027983 */ /* 0x000ea80000300800 */
[----:B------:R-:W2:Y:S04]  /*e170*/  LDL.LU R0, [R1+0x65c] ;  /* 0x00065c0001007983 */ /* 0x000ea80000300800 */
[----:B------:R-:W2:Y:S01]  /*e180*/  LDL.LU R6, [R1+0x660] ;  /* 0x0006600001067983 */ /* 0x000ea20000300800 */
[----:B---3--:R-:W-:-:S05]  /*e190*/  FADD R29, R55, R29 ;  /* 0x0000001d371d7221 */ /* 0x008fca0000000000 */
[----:B------:R0:W-:Y:S01]  /*e1a0*/  STL [R1+0x620], R29 ;  /* 0x0006201d01007387 */ /* 0x0001e20000100800 */
[----:B----4-:R-:W-:-:S03]  /*e1b0*/  FADD R30, R24, R30 ;  /* 0x0000001e181e7221 */ /* 0x010fc60000000000 */
[----:B0-----:R-:W3:Y:S01]  /*e1c0*/  LDL.LU R29, [R1+0x6c0] ;  /* 0x0006c000011d7983 */ /* 0x001ee20000300800 */
[----:B------:R-:W-:-:S03]  /*e1d0*/  FADD R31, R25, R31 ;  /* 0x0000001f191f7221 */ /* 0x000fc60000000000 */
[----:B------:R0:W-:Y:S01]  /*e1e0*/  STL [R1+0x624], R30 ;  /* 0x0006241e01007387 */ /* 0x0001e20000100800 */
[----:B------:R-:W-:-:S01]  /*e1f0*/  FADD R32, R26, R32 ;  /* 0x000000201a207221 */ /* 0x000fc20000000000 */
[----:B------:R-:W-:Y:S02]  /*e200*/  FADD R33, R27, R33 ;  /* 0x000000211b217221 */ /* 0x000fe40000000000 */
[----:B0-----:R-:W4:Y:S04]  /*e210*/  LDL.LU R30, [R1+0x6bc] ;  /* 0x0006bc00011e7983 */ /* 0x001f280000300800 */
[----:B------:R0:W-:Y:S04]  /*e220*/  STL [R1+0x628], R31 ;  /* 0x0006281f01007387 */ /* 0x0001e80000100800 */
[----:B0-----:R-:W2:Y:S04]  /*e230*/  LDL.LU R31, [R1+0x6b8] ;  /* 0x0006b800011f7983 */ /* 0x001ea80000300800 */
[----:B------:R0:W-:Y:S04]  /*e240*/  STL [R1+0x62c], R32 ;  /* 0x00062c2001007387 */ /* 0x0001e80000100800 */
[----:B0-----:R-:W2:Y:S04]  /*e250*/  LDL.LU R32, [R1+0x6b4] ;  /* 0x0006b40001207983 */ /* 0x001ea80000300800 */
[----:B------:R0:W-:Y:S04]  /*e260*/  STL [R1+0x630], R33 ;  /* 0x0006302101007387 */ /* 0x0001e80000100800 */
[----:B0-----:R-:W2:Y:S01]  /*e270*/  LDL.LU R33, [R1+0x6b0] ;  /* 0x0006b00001217983 */ /* 0x001ea20000300800 */
[----:B------:R-:W-:-:S05]  /*e280*/  FADD R34, R28, R34 ;  /* 0x000000221c227221 */ /* 0x000fca0000000000 */
[----:B------:R0:W-:Y:S04]  /*e290*/  STL [R1+0x634], R34 ;  /* 0x0006342201007387 */ /* 0x0001e80000100800 */
[----:B0-----:R-:W2:Y:S01]  /*e2a0*/  LDL.LU R34, [R1+0x6ac] ;  /* 0x0006ac0001227983 */ /* 0x001ea20000300800 */
[----:B---3--:R-:W-:-:S05]  /*e2b0*/  FADD R35, R29, R35 ;  /* 0x000000231d237221 */ /* 0x008fca0000000000 */
[----:B------:R0:W-:Y:S01]  /*e2c0*/  STL [R1+0x638], R35 ;  /* 0x0006382301007387 */ /* 0x0001e20000100800 */
[----:B----4-:R-:W-:-:S03]  /*e2d0*/  FADD R36, R30, R36 ;  /* 0x000000241e247221 */ /* 0x010fc60000000000 */
[----:B0-----:R-:W3:Y:S04]  /*e2e0*/  LDL.LU R35, [R1+0x6a8] ;  /* 0x0006a80001237983 */ /* 0x001ee80000300800 */
[----:B------:R0:W-:Y:S01]  /*e2f0*/  STL [R1+0x63c], R36 ;  /* 0x00063c2401007387 */ /* 0x0001e20000100800 */
[----:B--2---:R-:W-:-:S03]  /*e300*/  FADD R37, R31, R37 ;  /* 0x000000251f257221 */ /* 0x004fc60000000000 */
[----:B0-----:R-:W2:Y:S04]  /*e310*/  LDL.LU R36, [R1+0x6a4] ;  /* 0x0006a40001247983 */ /* 0x001ea80000300800 */
[----:B------:R0:W-:Y:S01]  /*e320*/  STL [R1+0x640], R37 ;  /* 0x0006402501007387 */ /* 0x0001e20000100800 */
[----:B------:R-:W-:-:S03]  /*e330*/  FADD R38, R32, R38 ;  /* 0x0000002620267221 */ /* 0x000fc60000000000 */
[----:B0-----:R-:W4:Y:S04]  /*e340*/  LDL.LU R37, [R1+0x6a0] ;  /* 0x0006a00001257983 */ /* 0x001f280000300800 */
[----:B------:R0:W-:Y:S01]  /*e350*/  STL [R1+0x644], R38 ;  /* 0x0006442601007387 */ /* 0x0001e20000100800 */
[----:B------:R-:W-:-:S03]  /*e360*/  FADD R39, R33, R39 ;  /* 0x0000002721277221 */ /* 0x000fc60000000000 */
[----:B0-----:R-:W4:Y:S04]  /*e370*/  LDL.LU R38, [R1+0x69c] ;  /* 0x00069c0001267983 */ /* 0x001f280000300800 */
[----:B------:R0:W-:Y:S04]  /*e380*/  STL [R1+0x648], R39 ;  /* 0x0006482701007387 */ /* 0x0001e80000100800 */
[----:B0-----:R-:W4:Y:S01]  /*e390*/  LDL.LU R39, [R1+0x698] ;  /* 0x0006980001277983 */ /* 0x001f220000300800 */
[----:B------:R-:W-:-:S05]  /*e3a0*/  FADD R5, R34, R5 ;  /* 0x0000000522057221 */ /* 0x000fca0000000000 */
[----:B------:R0:W-:Y:S04]  /*e3b0*/  STL [R1+0x64c], R5 ;  /* 0x00064c0501007387 */ /* 0x0001e80000100800 */
[----:B0-----:R0:W5:Y:S01]  /*e3c0*/  LDL.LU R5, [R1+0x694] ;  /* 0x0006940001057983 */ /* 0x0011620000300800 */
[----:B------:R-:W-:Y:S01]  /*e3d0*/  UMOV UR37, URZ ;  /* 0x0000003f00257c82 */ /* 0x000fe20008000000 */
[----:B---3--:R-:W-:-:S05]  /*e3e0*/  FADD R4, R35, R4 ;  /* 0x0000000423047221 */ /* 0x008fca0000000000 */
[----:B------:R1:W-:Y:S01]  /*e3f0*/  STL [R1+0x650], R4 ;  /* 0x0006500401007387 */ /* 0x0003e20000100800 */
[----:B--2---:R-:W-:-:S03]  /*e400*/  FADD R3, R36, R3 ;  /* 0x0000000324037221 */ /* 0x004fc60000000000 */
[----:B-1----:R0:W5:Y:S04]  /*e410*/  LDL.LU R4, [R1+0x690] ;  /* 0x0006900001047983 */ /* 0x0021680000300800 */
[----:B------:R1:W-:Y:S01]  /*e420*/  STL [R1+0x654], R3 ;  /* 0x0006540301007387 */ /* 0x0003e20000100800 */
[----:B----4-:R-:W-:-:S03]  /*e430*/  FADD R2, R37, R2 ;  /* 0x0000000225027221 */ /* 0x010fc60000000000 */
[----:B-1----:R0:W5:Y:S04]  /*e440*/  LDL.LU R3, [R1+0x68c] ;  /* 0x00068c0001037983 */ /* 0x0021680000300800 */
[----:B------:R1:W-:Y:S01]  /*e450*/  STL [R1+0x658], R2 ;  /* 0x0006580201007387 */ /* 0x0003e20000100800 */
[----:B------:R-:W-:-:S03]  /*e460*/  FADD R0, R38, R0 ;  /* 0x0000000026007221 */ /* 0x000fc60000000000 */
[----:B-1----:R0:W5:Y:S04]  /*e470*/  LDL.LU R2, [R1+0x688] ;  /* 0x0006880001027983 */ /* 0x0021680000300800 */
[----:B------:R1:W-:Y:S01]  /*e480*/  STL [R1+0x65c], R0 ;  /* 0x00065c0001007387 */ /* 0x0003e20000100800 */
[----:B------:R-:W-:-:S03]  /*e490*/  FADD R6, R6, R39 ;  /* 0x0000002706067221 */ /* 0x000fc60000000000 */
[----:B-1----:R0:W5:Y:S04]  /*e4a0*/  LDL.LU R0, [R1+0x684] ;  /* 0x0006840001007983 */ /* 0x0021680000300800 */
[----:B------:R0:W-:Y:S02]  /*e4b0*/  STL [R1+0x660], R6 ;  /* 0x0006600601007387 */ /* 0x0001e40000100800 */
.L_x_29:
[----:B------:R-:W-:Y:S05]  /*e4c0*/  @!P1 BRA `(.L_x_30) ;  /* 0x0000000000049947 */ /* 0x000fea0003800000 */
[----:B------:R-:W-:Y:S01]  /*e4d0*/  BPT.TRAP 0x1 ;  /* 0x000000040000795c */ /* 0x000fe20000300000 */
.L_x_30:
[----:B0-----:R-:W2:Y:S04]  /*e4e0*/  LDL R6, [R1+0x66c] ;  /* 0x00066c0001067983 */ /* 0x001ea80000100800 */
[----:B-----5:R0:W-:Y:S04]  /*e4f0*/  STL [R1+0x684], R0 ;  /* 0x0006840001007387 */ /* 0x0201e80000100800 */
[----:B0-----:R-:W3:Y:S01]  /*e500*/  LDL R0, [R1+0x670] ;  /* 0x0006700001007983 */ /* 0x001ee20000100800 */
[----:B--2---:R-:W-:-:S13]  /*e510*/  ISETP.NE.AND P0, PT, R6, RZ, PT ;  /* 0x000000ff0600720c */ /* 0x004fda0003f05270 */
[----:B------:R-:W-:-:S05]  /*e520*/  VOTEU.ANY UP0, P0 ;  /* 0x00000000003f7886 */ /* 0x000fca0000000100 */
[----:B------:R-:W-:-:S04]  /*e530*/  @UP0 ULEA UR12, UR33, UR11, 0x3 ;  /* 0x0000000b210c0291 */ /* 0x000fc8000f8e183f */
[----:B------:R-:W-:-:S06]  /*e540*/  @UP0 UIADD3 UR12, UR12, 0x50, URZ ;  /* 0x000000500c0c0890 */ /* 0x000fcc000fffe03f */
[----:B------:R-:W-:-:S05]  /*e550*/  IMAD.U32 R6, RZ, RZ, UR12 ;  /* 0x0000000cff067e24 */ /* 0x000fca000f8e00ff */
[----:B---3--:R-:W-:Y:S02]  /*e560*/  @P0 PRMT R6, R0, 0x654, R6 ;  /* 0x0000065400060816 */ /* 0x008fe40000000006 */
[----:B------:R0:W5:Y:S01]  /*e570*/  LDL.LU R0, [R1+0x684] ;  /* 0x0006840001007983 */ /* 0x0001620000300800 */
[----:B------:R-:W-:Y:S01]  /*e580*/  UISETP.GT.U32.AND UP0, UPT, UR4, 0x1, UPT ;  /* 0x000000010400788c */ /* 0x000fe2000bf04070 */
[----:B------:R0:W-:Y:S05]  /*e590*/  @P0 SYNCS.ARRIVE.TRANS64.RED.A1T0 RZ, [R6+URZ], RZ ;  /* 0x000000ff06ff09a7 */ /* 0x0001ea000810043f */
[----:B------:R-:W-:-:S13]  /*e5a0*/  PLOP3.LUT P0, PT, PT, PT, UP0, 0x80, 0x0 ;  /* 0x000000000000781c */ /* 0x000fda0003f0f008 */
[----:B0-----:R-:W-:Y:S05]  /*e5b0*/  @P0 BRA `(.L_x_31) ;  /* 0x0000000000040947 */ /* 0x001fea0003800000 */
[----:B------:R-:W-:Y:S01]  /*e5c0*/  BPT.TRAP 0x1 ;  /* 0x000000040000795c */ /* 0x000fe20000300000 */
.L_x_31:
[----:B------:R-:W-:Y:S01]  /*e5d0*/  UIADD3 UR34, UR34, 0x1, URZ ;  /* 0x0000000122227890 */ /* 0x000fe2000fffe03f */
[C---:B------:R-:W-:Y:S01]  /*e5e0*/  ISETP.GT.AND P0, PT, R5.reuse, 0x1, PT ;  /* 0x000000010500780c */ /* 0x040fe20003f04270 */
[----:B------:R-:W-:Y:S01]  /*e5f0*/  UIADD3 UR33, UR33, 0x1, URZ ;  /* 0x0000000121217890 */ /* 0x000fe2000fffe03f */
[----:B------:R-:W-:Y:S01]  /*e600*/  VIADD R5, R5, 0xffffffff ;  /* 0xffffffff05057836 */ /* 0x000fe20000000000 */
[----:B------:R-:W-:Y:S02]  /*e610*/  UISETP.NE.AND UP0, UPT, UR34, 0xa, UPT ;  /* 0x0000000a2200788c */ /* 0x000fe4000bf05270 */
[----:B------:R-:W-:Y:S02]  /*e620*/  UISETP.NE.AND UP1, UPT, UR33, 0xa, UPT ;  /* 0x0000000a2100788c */ /* 0x000fe4000bf25270 */
[----:B------:R-:W-:Y:S02]  /*e630*/  USEL UR12, URZ, 0x1, UP0 ;  /* 0x000000013f0c7887 */ /* 0x000fe40008000000 */
[----:B------:R-:W-:-:S02]  /*e640*/  USEL UR34, UR34, URZ, UP0 ;  /* 0x0000003f22227287 */ /* 0x000fc40008000000 */
[----:B------:R-:W-:Y:S02]  /*e650*/  USEL UR33, UR33, URZ, UP1 ;  /* 0x0000003f21217287 */ /* 0x000fe40008800000 */
[----:B------:R-:W-:Y:S01]  /*e660*/  LOP3.LUT R4, R4, UR12, RZ, 0x3c, !PT ;  /* 0x0000000c04047c12 */ /* 0x000fe2000f8e3cff */
[----:B------:R-:W-:Y:S01]  /*e670*/  UMOV UR12, 0x1 ;  /* 0x00000001000c7882 */ /* 0x000fe20000000000 */
[----:B------:R-:W-:Y:S08]  /*e680*/  @P0 BRA `(.L_x_32) ;  /* 0xffffffa400000947 */ /* 0x000ff0000383ffff */
.L_x_24:
[----:B------:R-:W-:-:S04]  /*e690*/  UISETP.NE.AND UP0, UPT, UR37, URZ, UPT ;  /* 0x0000003f2500728c */ /* 0x000fc8000bf05270 */
[----:B------:R-:W-:-:S06]  /*e6a0*/  USEL UR12, URZ, 0x1, !UP0 ;  /* 0x000000013f0c7887 */ /* 0x000fcc000c000000 */
[----:B------:R-:W-:-:S13]  /*e6b0*/  ISETP.NE.AND P0, PT, RZ, UR12, PT ;  /* 0x0000000cff007c0c */ /* 0x000fda000bf05270 */
[----:B------:R-:W-:Y:S05]  /*e6c0*/  @!P0 BRA `(.L_x_33) ;  /* 0x0000004400e08947 */ /* 0x000fea0003800000 */
[----:B------:R-:W2:Y:S04]  /*e6d0*/  LDL.LU R4, [R1+0x1e0] ;  /* 0x0001e00001047983 */ /* 0x000ea80000300800 */
[----:B------:R-:W4:Y:S04]  /*e6e0*/  LDL.LU R5, [R1+0x100] ;  /* 0x0001000001057983 */ /* 0x000f280000300800 */
[----:B------:R-:W4:Y:S04]  /*e6f0*/  LDL.LU R6, [R1+0x1e4] ;  /* 0x0001e40001067983 */ /* 0x000f280000300800 */
[----:B------:R0:W-:Y:S04]  /*e700*/  STL [R1+0x76c], R80 ;  /* 0x00076c5001007387 */ /* 0x0001e80000100800 */
[----:B0-----:R-:W2:Y:S04]  /*e710*/  LDL.LU R80, [R1+0x17c] ;  /* 0x00017c0001507983 */ /* 0x001ea80000300800 */
[----:B------:R0:W-:Y:S04]  /*e720*/  STL [R1+0x768], R81 ;  /* 0x0007685101007387 */ /* 0x0001e80000100800 */
[----:B0-----:R-:W3:Y:S04]  /*e730*/  LDL.LU R81, [R1+0x1dc] ;  /* 0x0001dc0001517983 */ /* 0x001ee80000300800 */
[----:B------:R0:W-:Y:S04]  /*e740*/  STL [R1+0x764], R82 ;  /* 0x0007645201007387 */ /* 0x0001e80000100800 */
[----:B0-----:R-:W3:Y:S04]  /*e750*/  LDL.LU R82, [R1+0x178] ;  /* 0x0001780001527983 */ /* 0x001ee80000300800 */
[----:B------:R0:W-:Y:S04]  /*e760*/  STL [R1+0x760], R83 ;  /* 0x0007605301007387 */ /* 0x0001e80000100800 */
[----:B0-----:R-:W4:Y:S04]  /*e770*/  LDL.LU R83, [R1+0x1d8] ;  /* 0x0001d80001537983 */ /* 0x001f280000300800 */
[----:B------:R0:W-:Y:S04]  /*e780*/  STL [R1+0x75c], R84 ;  /* 0x00075c5401007387 */ /* 0x0001e80000100800 */
[----:B0-----:R-:W4:Y:S04]  /*e790*/  LDL.LU R84, [R1+0x174] ;  /* 0x0001740001547983 */ /* 0x001f280000300800 */
[----:B------:R0:W-:Y:S04]  /*e7a0*/  STL [R1+0x758], R85 ;  /* 0x0007585501007387 */ /* 0x0001e80000100800 */
[----:B0-----:R-:W2:Y:S04]  /*e7b0*/  LDL.LU R85, [R1+0x1d4] ;  /* 0x0001d40001557983 */ /* 0x001ea80000300800 */
        /* <DEDUP_REMOVED lines=67> */
[----:B0-----:R-:W2:Y:S01]  /*ebf0*/  LDL.LU R55, [R1+0x180] ;  /* 0x0001800001377983 */ /* 0x001ea20000300800 */
[----:B----4-:R-:W-:Y:S01]  /*ec00*/  FADD R63, R64, R63 ;  /* 0x0000003f403f7221 */ /* 0x010fe20000000000 */
[----:B---3--:R-:W-:Y:S01]  /*ec10*/  FADD R61, R62, R61 ;  /* 0x0000003d3e3d7221 */ /* 0x008fe20000000000 */
[----:B--2---:R-:W-:Y:S01]  /*ec20*/  FADD R59, R60, R59 ;  /* 0x0000003b3c3b7221 */ /* 0x004fe20000000000 */
[----:B------:R-:W-:Y:S01]  /*ec30*/  STL [R1+0x6cc], R24 ;  /* 0x0006cc1801007387 */ /* 0x000fe20000100800 */
[----:B------:R-:W-:Y:S01]  /*ec40*/  FADD R57, R58, R57 ;  /* 0x000000393a397221 */ /* 0x000fe20000000000 */
[----:B------:R-:W-:Y:S01]  /*ec50*/  FADD R87, R56, R87 ;  /* 0x0000005738577221 */ /* 0x000fe20000000000 */
[----:B------:R-:W-:Y:S01]  /*ec60*/  FADD R85, R86, R85 ;  /* 0x0000005556557221 */ /* 0x000fe20000000000 */
        /* <DEDUP_REMOVED lines=27> */
[----:B-----5:R0:W-:Y:S01]  /*ee20*/  STL [R1+0x684], R0 ;  /* 0x0006840001007387 */ /* 0x0201e20000100800 */
[----:B------:R-:W-:-:S03]  /*ee30*/  FADD R23, R71, R23 ;  /* 0x0000001747177221 */ /* 0x000fc60000000000 */
[----:B------:R2:W-:Y:S04]  /*ee40*/  STL [R1+0x1c0], R63 ;  /* 0x0001c03f01007387 */ /* 0x0005e80000100800 */
[----:B------:R3:W-:Y:S04]  /*ee50*/  STL [R1+0x1c4], R61 ;  /* 0x0001c43d01007387 */ /* 0x0007e80000100800 */
[----:B------:R4:W-:Y:S01]  /*ee60*/  STL [R1+0x1c8], R59 ;  /* 0x0001c83b01007387 */ /* 0x0009e20000100800 */
[----:B------:R-:W-:-:S03]  /*ee70*/  FADD R22, R40, R22 ;  /* 0x0000001628167221 */ /* 0x000fc60000000000 */
[----:B------:R1:W-:Y:S04]  /*ee80*/  STL [R1+0x1cc], R57 ;  /* 0x0001cc3901007387 */ /* 0x0003e80000100800 */
[----:B------:R1:W-:Y:S04]  /*ee90*/  STL [R1+0x1d0], R87 ;  /* 0x0001d05701007387 */ /* 0x0003e80000100800 */
[----:B------:R1:W-:Y:S04]  /*eea0*/  STL [R1+0x1d4], R85 ;  /* 0x0001d45501007387 */ /* 0x0003e80000100800 */
[----:B------:R1:W-:Y:S01]  /*eeb0*/  STL [R1+0x1d8], R83 ;  /* 0x0001d85301007387 */ /* 0x0003e20000100800 */
[----:B------:R-:W-:-:S03]  /*eec0*/  FADD R21, R41, R21 ;  /* 0x0000001529157221 */ /* 0x000fc60000000000 */
[----:B0-----:R-:W4:Y:S04]  /*eed0*/  LDL.LU R0, [R1+0x104] ;  /* 0x0001040001007983 */ /* 0x001f280000300800 */
[----:B------:R0:W-:Y:S04]  /*eee0*/  STL [R1+0x1dc], R81 ;  /* 0x0001dc5101007387 */ /* 0x0001e80000100800 */
[----:B------:R-:W4:Y:S01]  /*eef0*/  LDL.LU R2, [R1+0x1e8] ;  /* 0x0001e80001027983 */ /* 0x000f220000300800 */
[----:B------:R-:W-:-:S03]  /*ef00*/  FADD R20, R42, R20 ;  /* 0x000000142a147221 */ /* 0x000fc60000000000 */
[----:B------:R0:W-:Y:S04]  /*ef10*/  STL [R1+0x1e0], R4 ;  /* 0x0001e00401007387 */ /* 0x0001e80000100800 */
[----:B------:R-:W4:Y:S04]  /*ef20*/  LDL.LU R3, [R1+0x108] ;  /* 0x0001080001037983 */ /* 0x000f280000300800 */
[----:B------:R0:W-:Y:S04]  /*ef30*/  STL [R1+0x1e4], R6 ;  /* 0x0001e40601007387 */ /* 0x0001e80000100800 */
[----:B------:R-:W4:Y:S01]  /*ef40*/  LDL.LU R39, [R1+0x1ec] ;  /* 0x0001ec0001277983 */ /* 0x000f220000300800 */
[----:B------:R-:W-:-:S03]  /*ef50*/  FADD R19, R43, R19 ;  /* 0x000000132b137221 */ /* 0x000fc60000000000 */
[----:B------:R-:W4:Y:S04]  /*ef60*/  LDL.LU R38, [R1+0x10c] ;  /* 0x00010c0001267983 */ /* 0x000f280000300800 */
[----:B------:R-:W4:Y:S04]  /*ef70*/  LDL.LU R37, [R1+0x1f0] ;  /* 0x0001f00001257983 */ /* 0x000f280000300800 */
[----:B------:R-:W4:Y:S01]  /*ef80*/  LDL.LU R36, [R1+0x110] ;  /* 0x0001100001247983 */ /* 0x000f220000300800 */
[----:B------:R-:W-:-:S03]  /*ef90*/  FADD R18, R44, R18 ;  /* 0x000000122c127221 */ /* 0x000fc60000000000 */
[----:B------:R-:W4:Y:S04]  /*efa0*/  LDL.LU R35, [R1+0x1f4] ;  /* 0x0001f40001237983 */ /* 0x000f280000300800 */
[----:B------:R-:W4:Y:S04]  /*efb0*/  LDL.LU R34, [R1+0x114] ;  /* 0x0001140001227983 */ /* 0x000f280000300800 */
[----:B------:R-:W4:Y:S04]  /*efc0*/  LDL.LU R33, [R1+0x1f8] ;  /* 0x0001f80001217983 */ /* 0x000f280000300800 */
        /* <DEDUP_REMOVED lines=11> */
[----:B------:R-:W4:Y:S01]  /*f080*/  LDL.LU R24, [R1+0x128] ;  /* 0x0001280001187983 */ /* 0x000f220000300800 */
[----:B------:R-:W-:Y:S01]  /*f090*/  FADD R14, R48, R14 ;  /* 0x0000000e300e7221 */ /* 0x000fe20000000000 */
[----:B------:R-:W-:Y:S01]  /*f0a0*/  FADD R13, R49, R13 ;  /* 0x0000000d310d7221 */ /* 0x000fe20000000000 */
[----:B------:R-:W-:Y:S01]  /*f0b0*/  FADD R12, R50, R12 ;  /* 0x0000000c320c7221 */ /* 0x000fe20000000000 */
[----:B------:R-:W-:Y:S01]  /*f0c0*/  FADD R11, R51, R11 ;  /* 0x0000000b330b7221 */ /* 0x000fe20000000000 */
[----:B------:R-:W-:Y:S01]  /*f0d0*/  FADD R10, R52, R10 ;  /* 0x0000000a340a7221 */ /* 0x000fe20000000000 */
[----:B------:R-:W-:Y:S01]  /*f0e0*/  FADD R9, R53, R9 ;  /* 0x0000000935097221 */ /* 0x000fe20000000000 */
[----:B------:R-:W-:Y:S01]  /*f0f0*/  FADD R8, R54, R8 ;  /* 0x0000000836087221 */ /* 0x000fe20000000000 */
[----:B------:R-:W-:Y:S02]  /*f100*/  FADD R7, R55, R7 ;  /* 0x0000000737077221 */ /* 0x000fe40000000000 */
        /* <DEDUP_REMOVED lines=24> */
[----:B--2---:R-:W2:Y:S04]  /*f290*/  LDL.LU R63, [R1+0x23c] ;  /* 0x00023c00013f7983 */ /* 0x004ea80000300800 */
[----:B------:R-:W2:Y:S04]  /*f2a0*/  LDL.LU R62, [R1+0xdc] ;  /* 0x0000dc00013e7983 */ /* 0x000ea80000300800 */
[----:B---3--:R-:W3:Y:S04]  /*f2b0*/  LDL.LU R61, [R1+0x240] ;  /* 0x00024000013d7983 */ /* 0x008ee80000300800 */
[----:B------:R-:W3:Y:S04]  /*f2c0*/  LDL.LU R60, [R1+0xe0] ;  /* 0x0000e000013c7983 */ /* 0x000ee80000300800 */
[----:B----4-:R-:W4:Y:S04]  /*f2d0*/  LDL.LU R59, [R1+0x244] ;  /* 0x00024400013b7983 */ /* 0x010f280000300800 */
[----:B------:R-:W4:Y:S04]  /*f2e0*/  LDL.LU R58, [R1+0xe4] ;  /* 0x0000e400013a7983 */ /* 0x000f280000300800 */
[----:B-1----:R-:W4:Y:S04]  /*f2f0*/  LDL.LU R57, [R1+0x248] ;  /* 0x0002480001397983 */ /* 0x002f280000300800 */
        /* <DEDUP_REMOVED lines=9> */
[----:B------:R-:W4:Y:S04]  /*f390*/  LDL.LU R4, [R1+0x25c] ;  /* 0x00025c0001047983 */ /* 0x000f280000300800 */
[----:B------:R-:W4:Y:S04]  /*f3a0*/  LDL.LU R5, [R1+0xfc] ;  /* 0x0000fc0001057983 */ /* 0x000f280000300800 */
[----:B------:R-:W4:Y:S01]  /*f3b0*/  LDL.LU R6, [R1+0x260] ;  /* 0x0002600001067983 */ /* 0x000f220000300800 */
[----:B------:R-:W-:Y:S01]  /*f3c0*/  FADD R2, R0, R2 ;  /* 0x0000000200027221 */ /* 0x000fe20000000000 */
[----:B------:R-:W-:Y:S01]  /*f3d0*/  FADD R39, R3, R39 ;  /* 0x0000002703277221 */ /* 0x000fe20000000000 */
[----:B------:R-:W-:Y:S01]  /*f3e0*/  FADD R37, R38, R37 ;  /* 0x0000002526257221 */ /* 0x000fe20000000000 */
[----:B------:R-:W-:Y:S01]  /*f3f0*/  FADD R35, R36, R35 ;  /* 0x0000002324237221 */ /* 0x000fe20000000000 */
[----:B------:R-:W-:Y:S01]  /*f400*/  FADD R33, R34, R33 ;  /* 0x0000002122217221 */ /* 0x000fe20000000000 */
[----:B------:R-:W-:Y:S01]  /*f410*/  STL [R1+0x1e8], R2 ;  /* 0x0001e80201007387 */ /* 0x000fe20000100800 */
[----:B------:R-:W-:Y:S01]  /*f420*/  FADD R31, R32, R31 ;  /* 0x0000001f201f7221 */ /* 0x000fe20000000000 */
[----:B------:R-:W-:-:S02]  /*f430*/  FADD R29, R30, R29 ;  /* 0x0000001d1e1d7221 */ /* 0x000fc40000000000 */
[----:B------:R-:W-:Y:S01]  /*f440*/  STL [R1+0x1ec], R39 ;  /* 0x0001ec2701007387 */ /* 0x000fe20000100800 */
[----:B------:R-:W-:-:S03]  /*f450*/  FADD R27, R28, R27 ;  /* 0x0000001b1c1b7221 */ /* 0x000fc60000000000 */
[----:B------:R-:W-:Y:S04]  /*f460*/  STL [R1+0x1f0], R37 ;  /* 0x0001f02501007387 */ /* 0x000fe80000100800 */
[----:B------:R-:W-:Y:S01]  /*f470*/  STL [R1+0x1f4], R35 ;  /* 0x0001f42301007387 */ /* 0x000fe20000100800 */
[----:B------:R-:W-:-:S03]  /*f480*/  FADD R25, R26, R25 ;  /* 0x000000191a197221 */ /* 0x000fc60000000000 */
[----:B------:R-:W-:Y:S04]  /*f490*/  STL [R1+0x1f8], R33 ;  /* 0x0001f82101007387 */ /* 0x000fe80000100800 */
[----:B------:R-:W-:Y:S04]  /*f4a0*/  STL [R1+0x1fc], R31 ;  /* 0x0001fc1f01007387 */ /* 0x000fe80000100800 */
[----:B------:R-:W-:Y:S04]  /*f4b0*/  STL [R1+0x200], R29 ;  /* 0x0002001d01007387 */ /* 0x000fe80000100800 */
[----:B------:R-:W-:Y:S04]  /*f4c0*/  STL [R1+0x204], R27 ;  /* 0x0002041b01007387 */ /* 0x000fe80000100800 */
[----:B------:R-:W-:Y:S01]  /*f4d0*/  STL [R1+0x208], R25 ;  /* 0x0002081901007387 */ /* 0x000fe20000100800 */
[----:B------:R-:W-:Y:S01]  /*f4e0*/  FADD R55, R24, R55 ;  /* 0x0000003718377221 */ /* 0x000fe20000000000 */
[----:B------:R-:W-:-:S04]  /*f4f0*/  FADD R53, R54, R53 ;  /* 0x0000003536357221 */ /* 0x000fc80000000000 */
        /* <DEDUP_REMOVED lines=34> */
[----:B------:R-:W-:Y:S04]  /*f720*/  STL [R1+0x250], R85 ;  /* 0x0002505501007387 */ /* 0x000fe80000100800 */
[----:B------:R-:W-:Y:S01]  /*f730*/  STL [R1+0x254], R83 ;  /* 0x0002545301007387 */ /* 0x000fe20000100800 */
[----:B------:R-:W-:Y:S01]  /*f740*/  FADD R81, R82, R81 ;  /* 0x0000005152517221 */ /* 0x000fe20000000000 */
[----:B------:R-:W-:Y:S02]  /*f750*/  FADD R4, R80, R4 ;  /* 0x0000000450047221 */ /* 0x000fe40000000000 */
[----:B------:R-:W2:Y:S04]  /*f760*/  LDL.LU R80, [R1+0x80] ;  /* 0x0000800001507983 */ /* 0x000ea80000300800 */
[----:B------:R0:W-:Y:S01]  /*f770*/  STL [R1+0x258], R81 ;  /* 0x0002585101007387 */ /* 0x0001e20000100800 */
[----:B------:R-:W-:-:S03]  /*f780*/  FADD R6, R5, R6 ;  /* 0x0000000605067221 */ /* 0x000fc60000000000 */
[----:B0-----:R-:W2:Y:S04]  /*f790*/  LDL.LU R81, [R1+0x264] ;  /* 0x0002640001517983 */ /* 0x001ea80000300800 */
[----:B------:R0:W-:Y:S04]  /*f7a0*/  STL [R1+0x25c], R4 ;  /* 0x00025c0401007387 */ /* 0x0001e80000100800 */
[----:B------:R-:W3:Y:S04]  /*f7b0*/  LDL.LU R82, [R1+0x84] ;  /* 0x0000840001527983 */ /* 0x000ee80000300800 */
[----:B------:R1:W-:Y:S04]  /*f7c0*/  STL [R1+0x260], R6 ;  /* 0x0002600601007387 */ /* 0x0003e80000100800 */
[----:B------:R-:W3:Y:S04]  /*f7d0*/  LDL.LU R83, [R1+0x268] ;  /* 0x0002680001537983 */ /* 0x000ee80000300800 */
        /* <DEDUP_REMOVED lines=58> */
[----:B--2---:R-:W-:-:S03]  /*fb80*/  FADD R81, R80, R81 ;  /* 0x0000005150517221 */ /* 0x004fc60000000000 */
[----:B------:R-:W2:Y:S04]  /*fb90*/  LDL.LU R80, [R1+0x76c] ;  /* 0x00076c0001507983 */ /* 0x000ea80000300800 */
[----:B------:R0:W-:Y:S01]  /*fba0*/  STL [R1+0x264], R81 ;  /* 0x0002645101007387 */ /* 0x0001e20000100800 */
[----:B---3--:R-:W-:-:S03]  /*fbb0*/  FADD R83, R82, R83 ;  /* 0x0000005352537221 */ /* 0x008fc60000000000 */
[----:B0-----:R-:W3:Y:S04]  /*fbc0*/  LDL.LU R81, [R1+0x768] ;  /* 0x0007680001517983 */ /* 0x001ee80000300800 */
[----:B------:R-:W3:Y:S01]  /*fbd0*/  LDL.LU R82, [R1+0x764] ;  /* 0x0007640001527983 */ /* 0x000ee20000300800 */
[----:B----4-:R-:W-:-:S03]  /*fbe0*/  FADD R85, R84, R85 ;  /* 0x0000005554557221 */ /* 0x010fc60000000000 */
[----:B------:R0:W-:Y:S01]  /*fbf0*/  STL [R1+0x268], R83 ;  /* 0x0002685301007387 */ /* 0x0001e20000100800 */
[----:B------:R-:W-:-:S03]  /*fc00*/  FADD R87, R86, R87 ;  /* 0x0000005756577221 */ /* 0x000fc60000000000 */
[----:B0-----:R-:W4:Y:S04]  /*fc10*/  LDL.LU R83, [R1+0x760] ;  /* 0x0007600001537983 */ /* 0x001f280000300800 */
[----:B------:R-:W4:Y:S01]  /*fc20*/  LDL.LU R84, [R1+0x75c] ;  /* 0x00075c0001547983 */ /* 0x000f220000300800 */
[----:B------:R-:W-:-:S03]  /*fc30*/  FADD R57, R56, R57 ;  /* 0x0000003938397221 */ /* 0x000fc60000000000 */
[----:B------:R0:W-:Y:S01]  /*fc40*/  STL [R1+0x26c], R85 ;  /* 0x00026c5501007387 */ /* 0x0001e20000100800 */
[----:B------:R-:W-:-:S03]  /*fc50*/  FADD R59, R58, R59 ;  /* 0x0000003b3a3b7221 */ /* 0x000fc60000000000 */
[----:B0-----:R-:W4:Y:S04]  /*fc60*/  LDL.LU R85, [R1+0x758] ;  /* 0x0007580001557983 */ /* 0x001f280000300800 */
[----:B------:R-:W4:Y:S04]  /*fc70*/  LDL.LU R86, [R1+0x754] ;  /* 0x0007540001567983 */ /* 0x000f280000300800 */
[----:B------:R0:W-:Y:S01]  /*fc80*/  STL [R1+0x270], R87 ;  /* 0x0002705701007387 */ /* 0x0001e20000100800 */
[----:B------:R-:W-:Y:S01]  /*fc90*/  FADD R61, R60, R61 ;  /* 0x0000003d3c3d7221 */ /* 0x000fe20000000000 */
[----:B------:R-:W-:-:S02]  /*fca0*/  FADD R63, R62, R63 ;  /* 0x0000003f3e3f7221 */ /* 0x000fc40000000000 */
[----:B0-----:R-:W4:Y:S04]  /*fcb0*/  LDL.LU R87, [R1+0x750] ;  /* 0x0007500001577983 */ /* 0x001f280000300800 */
[----:B------:R-:W4:Y:S04]  /*fcc0*/  LDL.LU R56, [R1+0x74c] ;  /* 0x00074c0001387983 */ /* 0x000f280000300800 */
[----:B------:R0:W-:Y:S01]  /*fcd0*/  STL [R1+0x274], R57 ;  /* 0x0002743901007387 */ /* 0x0001e20000100800 */
[----:B------:R-:W-:-:S03]  /*fce0*/  FADD R65, R64, R65 ;  /* 0x0000004140417221 */ /* 0x000fc60000000000 */
        /* <DEDUP_REMOVED lines=24> */
[----:B------:R-:W-:Y:S01]  /*fe70*/  FADD R38, R39, R38 ;  /* 0x0000002627267221 */ /* 0x000fe20000000000 */
[----:B------:R-:W-:Y:S01]  /*fe80*/  FADD R36, R37, R36 ;  /* 0x0000002425247221 */ /* 0x000fe20000000000 */
[----:B------:R-:W-:Y:S01]  /*fe90*/  FADD R34, R35, R34 ;  /* 0x0000002223227221 */ /* 0x000fe20000000000 */
        /* <DEDUP_REMOVED lines=14> */
[----:B------:R-:W-:Y:S04]  /*ff80*/  STL [R1+0x298], R0 ;  /* 0x0002980001007387 */ /* 0x000fe80000100800 */
[----:B------:R-:W-:Y:S04]  /*ff90*/  STL [R1+0x29c], R3 ;  /* 0x00029c0301007387 */ /* 0x000fe80000100800 */
        /* <DEDUP_REMOVED lines=20> */
[----:B------:R-:W2:Y:S04]  /*100e0*/  LDL.LU R43, [R1+0x7c] ;  /* 0x00007c00012b7983 */ /* 0x000ea80000300800 */
[----:B------:R0:W-:Y:S04]  /*100f0*/  STL [R1+0x2d4], R44 ;  /* 0x0002d42c01007387 */ /* 0x0001e80000100800 */
[----:B------:R-:W2:Y:S04]  /*10100*/  LDL.LU R33, [R1+0x2e0] ;  /* 0x0002e00001217983 */ /* 0x000ea80000300800 */
[----:B------:R1:W-:Y:S04]  /*10110*/  STL [R1+0x2d8], R4 ;  /* 0x0002d80401007387 */ /* 0x0003e80000100800 */
[----:B0-----:R-:W3:Y:S04]  /*10120*/  LDL.LU R44, [R1] ;  /* 0x00000000012c7983 */ /* 0x001ee80000300800 */
        /* <DEDUP_REMOVED lines=37> */
[----:B0-----:R-:W3:Y:S04]  /*10380*/  LDL.LU R33, [R1+0x328] ;  /* 0x0003280001217983 */ /* 0x001ee80000300800 */
[----:B------:R-:W2:Y:S01]  /*10390*/  LDL.LU R44, [R1+0x6fc] ;  /* 0x0006fc00012c7983 */ /* 0x000ea20000300800 */
[----:B----4-:R-:W-:-:S03]  /*103a0*/  FADD R35, R45, R35 ;  /* 0x000000232d237221 */ /* 0x010fc60000000000 */
[----:B------:R0:W-:Y:S01]  /*103b0*/  STL [R1+0x2e4], R34 ;  /* 0x0002e42201007387 */ /* 0x0001e20000100800 */
[----:B------:R-:W-:-:S03]  /*103c0*/  FADD R36, R46, R36 ;  /* 0x000000242e247221 */ /* 0x000fc60000000000 */
[----:B0-----:R-:W4:Y:S04]  /*103d0*/  LDL.LU R34, [R1+0x32c] ;  /* 0x00032c0001227983 */ /* 0x001f280000300800 */
[----:B------:R-:W2:Y:S01]  /*103e0*/  LDL.LU R45, [R1+0x6f8] ;  /* 0x0006f800012d7983 */ /* 0x000ea20000300800 */
[----:B------:R-:W-:-:S03]  /*103f0*/  FADD R37, R47, R37 ;  /* 0x000000252f257221 */ /* 0x000fc60000000000 */
[----:B------:R0:W-:Y:S01]  /*10400*/  STL [R1+0x2e8], R35 ;  /* 0x0002e82301007387 */ /* 0x0001e20000100800 */
[----:B------:R-:W-:-:S03]  /*10410*/  FADD R38, R48, R38 ;  /* 0x0000002630267221 */ /* 0x000fc60000000000 */
[----:B0-----:R-:W2:Y:S04]  /*10420*/  LDL.LU R35, [R1+0x330] ;  /* 0x0003300001237983 */ /* 0x001ea80000300800 */
[----:B------:R-:W2:Y:S04]  /*10430*/  LDL.LU R46, [R1+0x6f4] ;  /* 0x0006f400012e7983 */ /* 0x000ea80000300800 */
[----:B------:R0:W-:Y:S01]  /*10440*/  STL [R1+0x2ec], R36 ;  /* 0x0002ec2401007387 */ /* 0x0001e20000100800 */
[----:B------:R-:W-:-:S03]  /*10450*/  FADD R39, R0, R39 ;  /* 0x0000002700277221 */ /* 0x000fc60000000000 */
[----:B0-----:R-:W2:Y:S04]  /*10460*/  LDL.LU R36, [R1+0x334] ;  /* 0x0003340001247983 */ /* 0x001ea80000300800 */
[----:B------:R-:W2:Y:S04]  /*10470*/  LDL.LU R47, [R1+0x6f0] ;  /* 0x0006f000012f7983 */ /* 0x000ea80000300800 */
[----:B------:R0:W-:Y:S04]  /*10480*/  STL [R1+0x2f0], R37 ;  /* 0x0002f02501007387 */ /* 0x0001e80000100800 */
[----:B0-----:R-:W2:Y:S04]  /*10490*/  LDL.LU R37, [R1+0x338] ;  /* 0x0003380001257983 */ /* 0x001ea80000300800 */
[----:B------:R-:W2:Y:S04]  /*104a0*/  LDL.LU R48, [R1+0x6ec] ;  /* 0x0006ec0001307983 */ /* 0x000ea80000300800 */
[----:B------:R0:W-:Y:S04]  /*104b0*/  STL [R1+0x2f4], R38 ;  /* 0x0002f42601007387 */ /* 0x0001e80000100800 */
[----:B0-----:R-:W2:Y:S04]  /*104c0*/  LDL.LU R38, [R1+0x33c] ;  /* 0x00033c0001267983 */ /* 0x001ea80000300800 */
[----:B------:R0:W-:Y:S04]  /*104d0*/  STL [R1+0x2f8], R39 ;  /* 0x0002f82701007387 */ /* 0x0001e80000100800 */
[----:B0-----:R-:W2:Y:S01]  /*104e0*/  LDL.LU R39, [R1+0x340] ;  /* 0x0003400001277983 */ /* 0x001ea20000300800 */
[----:B------:R-:W-:Y:S01]  /*104f0*/  FADD R3, R2, R3 ;  /* 0x0000000302037221 */ /* 0x000fe20000000000 */
[----:B------:R-:W-:-:S02]  /*10500*/  FADD R4, R49, R4 ;  /* 0x0000000431047221 */ /* 0x000fc40000000000 */
[----:B------:R-:W2:Y:S01]  /*10510*/  LDL.LU R0, [R1+0x364] ;  /* 0x0003640001007983 */ /* 0x000ea20000300800 */
[----:B------:R-:W-:-:S03]  /*10520*/  FADD R5, R50, R5 ;  /* 0x0000000532057221 */ /* 0x000fc60000000000 */
[----:B------:R-:W2:Y:S04]  /*10530*/  LDL.LU R2, [R1+0x368] ;  /* 0x0003680001027983 */ /* 0x000ea80000300800 */
[----:B------:R0:W-:Y:S01]  /*10540*/  STL [R1+0x2fc], R3 ;  /* 0x0002fc0301007387 */ /* 0x0001e20000100800 */
[----:B------:R-:W-:Y:S01]  /*10550*/  FADD R6, R51, R6 ;  /* 0x0000000633067221 */ /* 0x000fe20000000000 */
[----:B------:R-:W-:Y:S02]  /*10560*/  FADD R53, R52, R53 ;  /* 0x0000003534357221 */ /* 0x000fe40000000000 */
[----:B0-----:R-:W2:Y:S04]  /*10570*/  LDL.LU R3, [R1+0x36c] ;  /* 0x00036c0001037983 */ /* 0x001ea80000300800 */
[----:B------:R-:W2:Y:S04]  /*10580*/  LDL.LU R49, [R1+0x6e8] ;  /* 0x0006e80001317983 */ /* 0x000ea80000300800 */
        /* <DEDUP_REMOVED lines=17> */
[----:B------:R-:W-:Y:S01]  /*106a0*/  FADD R31, R30, R31 ;  /* 0x0000001f1e1f7221 */ /* 0x000fe20000000000 */
[----:B------:R-:W-:-:S02]  /*106b0*/  FADD R32, R216, R32 ;  /* 0x00000020d8207221 */ /* 0x000fc40000000000 */
[----:B0-----:R-:W2:Y:S04]  /*106c0*/  LDL.LU R55, [R1+0x6d0] ;  /* 0x0006d00001377983 */ /* 0x001ea80000300800 */
[----:B------:R-:W2:Y:S04]  /*106d0*/  LDL.LU R24, [R1+0x6cc] ;  /* 0x0006cc0001187983 */ /* 0x000ea80000300800 */
[----:B------:R0:W-:Y:S04]  /*106e0*/  STL [R1+0x314], R25 ;  /* 0x0003141901007387 */ /* 0x0001e80000100800 */
        /* <DEDUP_REMOVED lines=10> */
[----:B------:R0:W-:Y:S01]  /*10790*/  STL [R1+0x324], R32 ;  /* 0x0003242001007387 */ /* 0x0001e20000100800 */
[----:B---3--:R-:W-:-:S03]  /*107a0*/  FADD R33, R217, R33 ;  /* 0x00000021d9217221 */ /* 0x008fc60000000000 */
[----:B0-----:R-:W3:Y:S04]  /*107b0*/  LDL.LU R32, [R1+0x6ac] ;  /* 0x0006ac0001207983 */ /* 0x001ee80000300800 */
[----:B------:R-:W3:Y:S04]  /*107c0*/  LDL.LU R216, [R1+0x360] ;  /* 0x0003600001d87983 */ /* 0x000ee80000300800 */
[----:B------:R0:W-:Y:S01]  /*107d0*/  STL [R1+0x328], R33 ;  /* 0x0003282101007387 */ /* 0x0001e20000100800 */
[----:B----4-:R-:W-:-:S03]  /*107e0*/  FADD R34, R218, R34 ;  /* 0x00000022da227221 */ /* 0x010fc60000000000 */
[----:B0-----:R-:W4:Y:S04]  /*107f0*/  LDL.LU R33, [R1+0x6a8] ;  /* 0x0006a80001217983 */ /* 0x001f280000300800 */
[----:B------:R-:W4:Y:S04]  /*10800*/  LDL.LU R217, [R1+0x35c] ;  /* 0x00035c0001d97983 */ /* 0x000f280000300800 */
[----:B------:R0:W-:Y:S01]  /*10810*/  STL [R1+0x32c], R34 ;  /* 0x00032c2201007387 */ /* 0x0001e20000100800 */
[----:B--2---:R-:W-:-:S03]  /*10820*/  FADD R35, R219, R35 ;  /* 0x00000023db237221 */ /* 0x004fc60000000000 */
        /* <DEDUP_REMOVED lines=20> */
[----:B------:R-:W2:Y:S01]  /*10970*/  LDL.LU R223, [R1+0x344] ;  /* 0x0003440001df7983 */ /* 0x000ea20000300800 */
[----:B------:R-:W-:Y:S01]  /*10980*/  FADD R3, R202, R3 ;  /* 0x00000003ca037221 */ /* 0x000fe20000000000 */
[----:B------:R-:W-:Y:S01]  /*10990*/  FADD R0, R200, R0 ;  /* 0x00000000c8007221 */ /* 0x000fe20000000000 */
[----:B------:R-:W-:Y:S01]  /*109a0*/  FADD R2, R201, R2 ;  /* 0x00000002c9027221 */ /* 0x000fe20000000000 */
[----:B---3--:R-:W-:Y:S01]  /*109b0*/  FADD R216, R231, R216 ;  /* 0x000000d8e7d87221 */ /* 0x008fe20000000000 */
[----:B----4-:R-:W-:Y:S01]  /*109c0*/  FADD R217, R230, R217 ;  /* 0x000000d9e6d97221 */ /* 0x010fe20000000000 */
[----:B--2---:R-:W-:Y:S01]  /*109d0*/  FADD R218, R229, R218 ;  /* 0x000000dae5da7221 */ /* 0x004fe20000000000 */
[----:B------:R-:W-:Y:S01]  /*109e0*/  FADD R219, R228, R219 ;  /* 0x000000dbe4db7221 */ /* 0x000fe20000000000 */
[----:B------:R-:W-:Y:S01]  /*109f0*/  FADD R220, R227, R220 ;  /* 0x000000dce3dc7221 */ /* 0x000fe20000000000 */
[----:B------:R-:W-:Y:S01]  /*10a00*/  FADD R221, R226, R221 ;  /* 0x000000dde2dd7221 */ /* 0x000fe20000000000 */
[----:B------:R-:W-:Y:S01]  /*10a10*/  FADD R222, R225, R222 ;  /* 0x000000dee1de7221 */ /* 0x000fe20000000000 */
[----:B------:R-:W-:-:S05]  /*10a20*/  FADD R223, R224, R223 ;  /* 0x000000dfe0df7221 */ /* 0x000fca0000000000 */
[----:B------:R-:W-:Y:S04]  /*10a30*/  STL [R1+0x344], R223 ;  /* 0x000344df01007387 */ /* 0x000fe80000100800 */
[----:B------:R-:W-:Y:S04]  /*10a40*/  STL [R1+0x348], R222 ;  /* 0x000348de01007387 */ /* 0x000fe80000100800 */
[----:B------:R-:W-:Y:S04]  /*10a50*/  STL [R1+0x34c], R221 ;  /* 0x00034cdd01007387 */ /* 0x000fe80000100800 */
[----:B------:R-:W-:Y:S04]  /*10a60*/  STL [R1+0x350], R220 ;  /* 0x000350dc01007387 */ /* 0x000fe80000100800 */
[----:B------:R-:W-:Y:S04]  /*10a70*/  STL [R1+0x354], R219 ;  /* 0x000354db01007387 */ /* 0x000fe80000100800 */
[----:B------:R-:W-:Y:S04]  /*10a80*/  STL [R1+0x358], R218 ;  /* 0x000358da01007387 */ /* 0x000fe80000100800 */
[----:B------:R-:W-:Y:S04]  /*10a90*/  STL [R1+0x35c], R217 ;  /* 0x00035cd901007387 */ /* 0x000fe80000100800 */
[----:B------:R-:W-:Y:S04]  /*10aa0*/  STL [R1+0x360], R216 ;  /* 0x000360d801007387 */ /* 0x000fe80000100800 */
[----:B------:R0:W-:Y:S04]  /*10ab0*/  STL [R1+0x36c], R3 ;  /* 0x00036c0301007387 */ /* 0x0001e80000100800 */
[----:B------:R-:W-:Y:S04]  /*10ac0*/  STL [R1+0x364], R0 ;  /* 0x0003640001007387 */ /* 0x000fe80000100800 */
[----:B0-----:R-:W2:Y:S04]  /*10ad0*/  LDL.LU R3, [R1+0x37c] ;  /* 0x00037c0001037983 */ /* 0x001ea80000300800 */
[----:B------:R0:W-:Y:S04]  /*10ae0*/  STL [R1+0x368], R2 ;  /* 0x0003680201007387 */ /* 0x0001e80000100800 */
[----:B0-----:R-:W3:Y:S04]  /*10af0*/  LDL.LU R2, [R1+0x380] ;  /* 0x0003800001027983 */ /* 0x001ee80000300800 */
[----:B------:R-:W4:Y:S01]  /*10b00*/  LDL.LU R0, [R1+0x384] ;  /* 0x0003840001007983 */ /* 0x000f220000300800 */
[----:B------:R-:W-:Y:S01]  /*10b10*/  FADD R4, R203, R4 ;  /* 0x00000004cb047221 */ /* 0x000fe20000000000 */
[----:B------:R-:W-:Y:S01]  /*10b20*/  FADD R5, R204, R5 ;  /* 0x00000005cc057221 */ /* 0x000fe20000000000 */
[----:B------:R-:W-:-:S03]  /*10b30*/  FADD R6, R205, R6 ;  /* 0x00000006cd067221 */ /* 0x000fc60000000000 */
[----:B------:R0:W-:Y:S04]  /*10b40*/  STL [R1+0x370], R4 ;  /* 0x0003700401007387 */ /* 0x0001e80000100800 */
[----:B------:R-:W4:Y:S04]  /*10b50*/  LDL.LU R205, [R1+0x394] ;  /* 0x0003940001cd7983 */ /* 0x000f280000300800 */
[----:B------:R1:W-:Y:S04]  /*10b60*/  STL [R1+0x374], R5 ;  /* 0x0003740501007387 */ /* 0x0003e80000100800 */
        /* <DEDUP_REMOVED lines=25> */
[----:B--2---:R-:W-:-:S05]  /*10d00*/  FADD R3, R206, R3 ;  /* 0x00000003ce037221 */ /* 0x004fca0000000000 */
[----:B------:R0:W-:Y:S01]  /*10d10*/  STL [R1+0x37c], R3 ;  /* 0x00037c0301007387 */ /* 0x0001e20000100800 */
[----:B---3--:R-:W-:-:S03]  /*10d20*/  FADD R2, R207, R2 ;  /* 0x00000002cf027221 */ /* 0x008fc60000000000 */
[----:B0-----:R2:W5:Y:S01]  /*10d30*/  LDL.LU R3, [R1+0x68c] ;  /* 0x00068c0001037983 */ /* 0x0015620000300800 */
[----:B----4-:R-:W-:-:S03]  /*10d40*/  FADD R0, R208, R0 ;  /* 0x00000000d0007221 */ /* 0x010fc60000000000 */
[----:B------:R-:W3:Y:S04]  /*10d50*/  LDL.LU R206, [R1+0x390] ;  /* 0x0003900001ce7983 */ /* 0x000ee80000300800 */
[----:B------:R0:W-:Y:S04]  /*10d60*/  STL [R1+0x380], R2 ;  /* 0x0003800201007387 */ /* 0x0001e80000100800 */
[----:B0-----:R2:W5:Y:S04]  /*10d70*/  LDL.LU R2, [R1+0x688] ;  /* 0x0006880001027983 */ /* 0x0015680000300800 */
[----:B------:R-:W4:Y:S04]  /*10d80*/  LDL.LU R207, [R1+0x38c] ;  /* 0x00038c0001cf7983 */ /* 0x000f280000300800 */
[----:B------:R0:W-:Y:S04]  /*10d90*/  STL [R1+0x384], R0 ;  /* 0x0003840001007387 */ /* 0x0001e80000100800 */
[----:B0-----:R2:W5:Y:S04]  /*10da0*/  LDL.LU R0, [R1+0x684] ;  /* 0x0006840001007983 */ /* 0x0015680000300800 */
[----:B------:R-:W2:Y:S01]  /*10db0*/  LDL.LU R208, [R1+0x388] ;  /* 0x0003880001d07983 */ /* 0x000ea20000300800 */
[----:B------:R-:W-:Y:S01]  /*10dc0*/  FADD R205, R212, R205 ;  /* 0x000000cdd4cd7221 */ /* 0x000fe20000000000 */
        /* <DEDUP_REMOVED lines=24> */
[----:B---3--:R-:W-:Y:S01]  /*10f50*/  FADD R206, R211, R206 ;  /* 0x000000ced3ce7221 */ /* 0x008fe20000000000 */
[----:B----4-:R-:W-:Y:S01]  /*10f60*/  FADD R207, R210, R207 ;  /* 0x000000cfd2cf7221 */ /* 0x010fe20000000000 */
[----:B--2---:R-:W-:-:S05]  /*10f70*/  FADD R208, R209, R208 ;  /* 0x000000d0d1d07221 */ /* 0x004fca0000000000 */
        /* <DEDUP_REMOVED lines=25> */
[----:B------:R-:W4:Y:S04]  /*11110*/  LDL.LU R211, [R1+0x3f8] ;  /* 0x0003f80001d37983 */ /* 0x000f280000300800 */
[----:B------:R4:W-:Y:S04]  /*11120*/  STL [R1+0x3ec], R4 ;  /* 0x0003ec0401007387 */ /* 0x0009e80000100800 */
[----:B------:R-:W4:Y:S04]  /*11130*/  LDL.LU R210, [R1+0x3fc] ;  /* 0x0003fc0001d27983 */ /* 0x000f280000300800 */
[----:B------:R4:W-:Y:S04]  /*11140*/  STL [R1+0x3f0], R5 ;  /* 0x0003f00501007387 */ /* 0x0009e80000100800 */
[----:B------:R-:W4:Y:S04]  /*11150*/  LDL.LU R209, [R1+0x400] ;  /* 0x0004000001d17983 */ /* 0x000f280000300800 */
[----:B------:R4:W-:Y:S04]  /*11160*/  STL [R1+0x3f4], R6 ;  /* 0x0003f40601007387 */ /* 0x0009e80000100800 */
[----:B0-----:R-:W4:Y:S04]  /*11170*/  LDL.LU R208, [R1+0x404] ;  /* 0x0004040001d07983 */ /* 0x001f280000300800 */
[----:B-1----:R-:W4:Y:S04]  /*11180*/  LDL.LU R207, [R1+0x408] ;  /* 0x0004080001cf7983 */ /* 0x002f280000300800 */
[----:B--2---:R-:W2:Y:S04]  /*11190*/  LDL.LU R206, [R1+0x40c] ;  /* 0x00040c0001ce7983 */ /* 0x004ea80000300800 */
        /* <DEDUP_REMOVED lines=25> */
[----:B------:R-:W-:Y:S01]  /*11330*/  FADD R211, R173, R211 ;  /* 0x000000d3add37221 */ /* 0x000fe20000000000 */
[----:B------:R-:W-:-:S04]  /*11340*/  FADD R210, R174, R210 ;  /* 0x000000d2aed27221 */ /* 0x000fc80000000000 */
[----:B------:R0:W-:Y:S01]  /*11350*/  STL [R1+0x3f8], R211 ;  /* 0x0003f8d301007387 */ /* 0x0001e20000100800 */
[----:B------:R-:W-:-:S03]  /*11360*/  FADD R209, R175, R209 ;  /* 0x000000d1afd17221 */ /* 0x000fc60000000000 */
[----:B------:R1:W-:Y:S01]  /*11370*/  STL [R1+0x3fc], R210 ;  /* 0x0003fcd201007387 */ /* 0x0003e20000100800 */
[----:B------:R-:W-:-:S03]  /*11380*/  FADD R208, R176, R208 ;  /* 0x000000d0b0d07221 */ /* 0x000fc60000000000 */
[----:B------:R1:W-:Y:S01]  /*11390*/  STL [R1+0x400], R209 ;  /* 0x000400d101007387 */ /* 0x0003e20000100800 */
[----:B------:R-:W-:-:S03]  /*113a0*/  FADD R207, R177, R207 ;  /* 0x000000cfb1cf7221 */ /* 0x000fc60000000000 */
        /* <DEDUP_REMOVED lines=55> */
[----:B------:R-:W4:Y:S04]  /*11720*/  LDL.LU R209, [R1+0x47c] ;  /* 0x00047c0001d17983 */ /* 0x000f280000300800 */
[----:B------:R1:W-:Y:S04]  /*11730*/  STL [R1+0x470], R6 ;  /* 0x0004700601007387 */ /* 0x0003e80000100800 */
[----:B------:R-:W4:Y:S04]  /*11740*/  LDL.LU R208, [R1+0x480] ;  /* 0x0004800001d07983 */ /* 0x000f280000300800 */
        /* <DEDUP_REMOVED lines=363> */
[----:B------:R-:W-:Y:S01]  /*12e00*/  FADD R5, R38, R5 ;  /* 0x0000000526057221 */ /* 0x000fe20000000000 */
[----:B------:R-:W-:-:S05]  /*12e10*/  FADD R6, R6, R39 ;  /* 0x0000002706067221 */ /* 0x000fca0000000000 */
[----:B------:R0:W-:Y:S04]  /*12e20*/  STL [R1+0x660], R6 ;  /* 0x0006600601007387 */ /* 0x0001e80000100800 */
[----:B------:R0:W-:Y:S04]  /*12e30*/  STL [R1+0x658], R4 ;  /* 0x0006580401007387 */ /* 0x0001e80000100800 */
[----:B------:R0:W-:Y:S02]  /*12e40*/  STL [R1+0x65c], R5 ;  /* 0x00065c0501007387 */ /* 0x0001e40000100800 */
.L_x_33:
[----:B0-----:R-:W0:Y:S02]  /*12e50*/  LDC R4, c[0x0][0x28c] ;  /* 0x0000a300ff047b82 */ /* 0x001e240000000800 */
[----:B0-----:R-:W-:-:S13]  /*12e60*/  ISETP.GE.AND P0, PT, R4, 0x1, PT ;  /* 0x000000010400780c */ /* 0x001fda0003f06270 */
[----:B------:R-:W-:Y:S05]  /*12e70*/  @!P0 BRA `(.L_x_34) ;  /* 0x0000000000648947 */ /* 0x000fea0003800000 */
[----:B------:R-:W-:-:S06]  /*12e80*/  UISETP.NE.AND UP0, UPT, UR40, 0x3, UPT ;  /* 0x000000032800788c */ /* 0x000fcc000bf05270 */
[----:B------:R-:W-:-:S13]  /*12e90*/  PLOP3.LUT P0, PT, PT, PT, UP0, 0x80, 0x0 ;  /* 0x000000000000781c */ /* 0x000fda0003f0f008 */
[----:B------:R-:W-:Y:S05]  /*12ea0*/  @!P0 BRA `(.L_x_35) ;  /* 0x0000000000048947 */ /* 0x000fea0003800000 */
[----:B------:R-:W-:Y:S01]  /*12eb0*/  BPT.TRAP 0x1 ;  /* 0x000000040000795c */ /* 0x000fe20000300000 */
.L_x_35:
[----:B------:R-:W2:Y:S01]  /*12ec0*/  LDL R4, [R1+0x66c] ;  /* 0x00066c0001047983 */ /* 0x000ea20000100800 */
[----:B------:R-:W-:Y:S01]  /*12ed0*/  BSSY B0, `(.L_x_36) ;  /* 0x000000f000007945 */ /* 0x000fe20003800000 */
[----:B--2---:R-:W-:-:S13]  /*12ee0*/  ISETP.NE.AND P0, PT, R4, RZ, PT ;  /* 0x000000ff0400720c */ /* 0x004fda0003f05270 */
[----:B------:R-:W-:Y:S05]  /*12ef0*/  @!P0 BRA `(.L_x_37) ;  /* 0x0000000000308947 */ /* 0x000fea0003800000 */
[----:B------:R-:W2:Y:S01]  /*12f00*/  LDL R5, [R1+0x670] ;  /* 0x0006700001057983 */ /* 0x000ea20000100800 */
[----:B------:R-:W-:-:S04]  /*12f10*/  UISETP.LT.AND UP0, UPT, UR41, 0x1, UPT ;  /* 0x000000012900788c */ /* 0x000fc8000bf01270 */
[----:B------:R-:W-:-:S04]  /*12f20*/  USEL UR14, UR41, 0x1, UP0 ;  /* 0x00000001290e7887 */ /* 0x000fc80008000000 */
[----:B------:R-:W-:-:S04]  /*12f30*/  UIADD3 UR14, UR38, UR41, -UR14 ;  /* 0x00000029260e7290 */ /* 0x000fc8000fffe80e */
[----:B------:R-:W-:-:S04]  /*12f40*/  UIMAD.WIDE.U32 UR12, UR14, -0x33333333, URZ ;  /* 0xcccccccd0e0c78a5 */ /* 0x000fc8000f8e003f */
[----:B------:R-:W-:-:S04]  /*12f50*/  USHF.R.U32.HI UR12, URZ, 0x3, UR13 ;  /* 0x000000033f0c7899 */ /* 0x000fc8000801160d */
[----:B------:R-:W-:-:S04]  /*12f60*/  UIMAD UR14, UR12, -0xa, UR14 ;  /* 0xfffffff60c0e78a4 */ /* 0x000fc8000f8e020e */
[----:B------:R-:W-:-:S04]  /*12f70*/  ULEA UR14, UR14, UR11, 0x3 ;  /* 0x0000000b0e0e7291 */ /* 0x000fc8000f8e183f */
[----:B------:R-:W-:-:S06]  /*12f80*/  UIADD3 UR14, UR14, 0x50, URZ ;  /* 0x000000500e0e7890 */ /* 0x000fcc000fffe03f */
[----:B------:R-:W-:-:S05]  /*12f90*/  IMAD.U32 R4, RZ, RZ, UR14 ;  /* 0x0000000eff047e24 */ /* 0x000fca000f8e00ff */
[----:B--2---:R-:W-:-:S04]  /*12fa0*/  PRMT R4, R5, 0x654, R4 ;  /* 0x0000065405047816 */ /* 0x004fc80000000004 */
[----:B------:R0:W-:Y:S03]  /*12fb0*/  SYNCS.ARRIVE.TRANS64.RED.A1T0 RZ, [R4+URZ], RZ ;  /* 0x000000ff04ff79a7 */ /* 0x0001e6000810043f */
.L_x_37:
[----:B------:R-:W-:Y:S05]  /*12fc0*/  BSYNC B0 ;  /* 0x0000000000007941 */ /* 0x000fea0003800000 */
.L_x_36:
[----:B------:R-:W-:-:S06]  /*12fd0*/  UISETP.GT.U32.AND UP0, UPT, UR4, 0x1, UPT ;  /* 0x000000010400788c */ /* 0x000fcc000bf04070 */
[----:B------:R-:W-:-:S13]  /*12fe0*/  PLOP3.LUT P0, PT, PT, PT, UP0, 0x80, 0x0 ;  /* 0x000000000000781c */ /* 0x000fda0003f0f008 */
[----:B------:R-:W-:Y:S05]  /*12ff0*/  @P0 BRA `(.L_x_34) ;  /* 0x0000000000040947 */ /* 0x000fea0003800000 */
[----:B------:R-:W-:Y:S01]  /*13000*/  BPT.TRAP 0x1 ;  /* 0x000000040000795c */ /* 0x000fe20000300000 */
.L_x_34:
[----:B------:R-:W2:Y:S01]  /*13010*/  LDL.LU R26, [R1+0x668] ;  /* 0x00066800011a7983 */ /* 0x000ea20000300800 */
[----:B------:R-:W4:Y:S01]  /*13020*/  LDC R24, c[0x0][0x288] ;  /* 0x0000a200ff187b82 */ /* 0x000f220000000800 */
[----:B------:R-:W0:Y:S01]  /*13030*/  S2R R27, SR_TID.X ;  /* 0x00000000001b7919 */ /* 0x000e220000002100 */
[----:B------:R-:W-:Y:S02]  /*13040*/  UIADD3 UR38, UR41, UR38, URZ ;  /* 0x0000002629267290 */ /* 0x000fe4000fffe03f */
[----:B------:R-:W-:Y:S01]  /*13050*/  UISETP.GE.U32.AND UP1, UPT, UR41, 0xa, UPT ;  /* 0x0000000a2900788c */ /* 0x000fe2000bf26070 */
[----:B------:R-:W3:Y:S01]  /*13060*/  LDL.LU R25, [R1+0x664] ;  /* 0x0006640001197983 */ /* 0x000ee20000300800 */
[----:B------:R-:W-:Y:S01]  /*13070*/  UISETP.GT.U32.AND UP0, UPT, UR38, 0x9, UPT ;  /* 0x000000092600788c */ /* 0x000fe2000bf04070 */
[----:B------:R-:W-:Y:S01]  /*13080*/  IMAD.MOV.U32 R222, RZ, RZ, -0x1 ;  /* 0xffffffffffde7424 */ /* 0x000fe200078e00ff */
[----:B------:R-:W-:Y:S01]  /*13090*/  ULDC UR11, c[0x0][0x284] ;  /* 0x0000a100000b7ab9 */ /* 0x000fe20000000800 */
[----:B------:R-:W-:Y:S01]  /*130a0*/  USHF.R.S32.HI UR14, URZ, 0x1f, UR44 ;  /* 0x0000001f3f0e7899 */ /* 0x000fe2000801142c */
[----:B------:R-:W-:Y:S01]  /*130b0*/  ULDC.64 UR16, c[0x0][0x5d0] ;  /* 0x0001740000107ab9 */ /* 0x000fe20000000a00 */
[----:B------:R-:W-:-:S04]  /*130c0*/  UISETP.LT.U32.AND UP0, UPT, UR41, 0xa, UP0 ;  /* 0x0000000a2900788c */ /* 0x000fc80008701070 */
[----:B------:R-:W-:Y:S02]  /*130d0*/  @UP1 UIMAD.WIDE.U32 UR12, UR38, -0x33333333, URZ ;  /* 0xcccccccd260c18a5 */ /* 0x000fe4000f8e003f */
[----:B------:R-:W-:Y:S02]  /*130e0*/  USEL UR15, URZ, 0x1, !UP0 ;  /* 0x000000013f0f7887 */ /* 0x000fe4000c000000 */
[----:B------:R-:W-:Y:S02]  /*130f0*/  @UP1 USHF.R.U32.HI UR12, URZ, 0x3, UR13 ;  /* 0x000000033f0c1899 */ /* 0x000fe4000801160d */
[----:B------:R-:W-:-:S04]  /*13100*/  ULOP3.LUT UR39, UR39, UR15, URZ, 0x3c, !UPT ;  /* 0x0000000f27277292 */ /* 0x000fc8000f8e3c3f */
[----:B------:R-:W-:Y:S01]  /*13110*/  @UP1 ULOP3.LUT UR39, UR39, 0x1, UR12, 0x78, !UPT ;  /* 0x0000000127271892 */ /* 0x000fe2000f8e780c */
[--C-:B0-----:R-:W-:Y:S02]  /*13120*/  SHF.R.U32.HI R5, RZ, 0x2, R27.reuse ;  /* 0x00000002ff057819 */ /* 0x101fe4000001161b */
[----:B------:R-:W-:Y:S02]  /*13130*/  LOP3.LUT R6, R27, 0x60, RZ, 0xc0, !PT ;  /* 0x000000601b067812 */ /* 0x000fe400078ec0ff */
[----:B------:R-:W-:Y:S02]  /*13140*/  SHF.R.U32.HI R28, RZ, 0x7, R27 ;  /* 0x00000007ff1c7819 */ /* 0x000fe4000001161b */
[----:B------:R-:W-:Y:S02]  /*13150*/  LOP3.LUT R5, R5, 0x7, RZ, 0xc0, !PT ;  /* 0x0000000705057812 */ /* 0x000fe400078ec0ff */
[----:B------:R-:W-:Y:S02]  /*13160*/  SHF.R.U32.HI R6, RZ, 0x1, R6 ;  /* 0x00000001ff067819 */ /* 0x000fe40000011606 */
[----:B------:R-:W-:-:S02]  /*13170*/  LOP3.LUT R28, R28, 0x1, RZ, 0xc0, !PT ;  /* 0x000000011c1c7812 */ /* 0x000fc400078ec0ff */
[--C-:B------:R-:W-:Y:S02]  /*13180*/  IADD3 R4, RZ, -R6, -R5.reuse ;  /* 0x80000006ff047210 */ /* 0x100fe40007ffe805 */
[----:B------:R-:W-:Y:S01]  /*13190*/  LOP3.LUT R29, R27, 0x3, RZ, 0xc0, !PT ;  /* 0x000000031b1d7812 */ /* 0x000fe200078ec0ff */
[C---:B------:R-:W-:Y:S02]  /*131a0*/  IMAD.SHL.U32 R34, R28.reuse, 0x40, RZ ;  /* 0x000000401c227824 */ /* 0x040fe400078e00ff */
[----:B------:R-:W-:Y:S02]  /*131b0*/  IMAD R28, R28, -0x40, R4 ;  /* 0xffffffc01c1c7824 */ /* 0x000fe400078e0204 */
[----:B----4-:R-:W-:Y:S01]  /*131c0*/  IMAD R29, R29, -0x2, R24 ;  /* 0xfffffffe1d1d7824 */ /* 0x010fe200078e0218 */
[----:B------:R-:W-:Y:S01]  /*131d0*/  LOP3.LUT R34, R34, 0x40, R5, 0xe2, !PT ;  /* 0x0000004022227812 */ /* 0x000fe200078ee205 */
[----:B------:R-:W-:Y:S02]  /*131e0*/  IMAD.SHL.U32 R27, R27, 0x2, RZ ;  /* 0x000000021b1b7824 */ /* 0x000fe400078e00ff */
[----:B--2---:R-:W-:-:S04]  /*131f0*/  IMAD R26, R26, 0xa0, RZ ;  /* 0x000000a01a1a7824 */ /* 0x004fc800078e02ff */
[----:B------:R-:W-:Y:S01]  /*13200*/  IMAD.IADD R29, R29, 0x1, -R26 ;  /* 0x000000011d1d7824 */ /* 0x000fe200078e0a1a */
[C---:B------:R-:W-:Y:S01]  /*13210*/  ISETP.GE.AND P0, PT, R26.reuse, R24, PT ;  /* 0x000000181a00720c */ /* 0x040fe20003f06270 */
[----:B------:R-:W-:Y:S01]  /*13220*/  IMAD.U32 R24, RZ, RZ, UR16 ;  /* 0x00000010ff187e24 */ /* 0x000fe2000f8e00ff */
[----:B------:R-:W-:Y:S01]  /*13230*/  LOP3.LUT R26, R26, 0x6, R27, 0xf8, !PT ;  /* 0x000000061a1a7812 */ /* 0x000fe200078ef81b */
[C---:B---3--:R-:W-:Y:S02]  /*13240*/  IMAD.SHL.U32 R4, R25.reuse, 0x200, RZ ;  /* 0x0000020019047824 */ /* 0x048fe400078e00ff */
[----:B------:R-:W-:Y:S01]  /*13250*/  IMAD.WIDE R54, R25, 0x200, RZ ;  /* 0x0000020019367825 */ /* 0x000fe200078e02ff */
[----:B------:R-:W-:Y:S02]  /*13260*/  SHF.R.S32.HI R27, RZ, 0x1f, R26 ;  /* 0x0000001fff1b7819 */ /* 0x000fe4000001141a */
[C---:B------:R-:W-:Y:S02]  /*13270*/  ISETP.GE.OR P0, PT, R4.reuse, UR11, P0 ;  /* 0x0000000b04007c0c */ /* 0x040fe40008706670 */
[----:B------:R-:W-:Y:S01]  /*13280*/  IADD3 R28, -R4, UR11, R28 ;  /* 0x0000000b041c7c10 */ /* 0x000fe2000fffe11c */
[----:B------:R-:W-:Y:S01]  /*13290*/  UIMAD UR11, UR14, UR16, URZ ;  /* 0x000000100e0b72a4 */ /* 0x000fe2000f8e023f */
[----:B------:R-:W-:Y:S01]  /*132a0*/  IMAD.WIDE.U32 R24, R24, UR44, R26 ;  /* 0x0000002c18187c25 */ /* 0x000fe2000f8e001a */
[----:B------:R-:W-:-:S02]  /*132b0*/  LOP3.LUT R34, R54, R34, R6, 0xfe, !PT ;  /* 0x0000002236227212 */ /* 0x000fc400078efe06 */
[----:B------:R-:W-:-:S06]  /*132c0*/  UIMAD UR11, UR44, UR17, UR11 ;  /* 0x000000112c0b72a4 */ /* 0x000fcc000f8e020b */
[----:B------:R-:W-:Y:S01]  /*132d0*/  VIADD R25, R25, UR11 ;  /* 0x0000000b19197c36 */ /* 0x000fe20008000000 */
[----:B------:R-:W-:Y:S06]  /*132e0*/  @P0 BRA `(.L_x_38) ;  /* 0x0000026400c40947 */ /* 0x000fec0003800000 */
[----:B------:R-:W0:Y:S01]  /*132f0*/  LDC.64 R4, c[0x0][0x5c8] ;  /* 0x00017200ff047b82 */ /* 0x000e220000000a00 */
[----:B------:R-:W-:Y:S01]  /*13300*/  FSETP.NEU.AND P0, PT, RZ, UR42, PT ;  /* 0x0000002aff007c0b */ /* 0x000fe2000bf0d000 */
[----:B------:R-:W-:Y:S01]  /*13310*/  BSSY B0, `(.L_x_38) ;  /* 0x000266e000007945 */ /* 0x000fe20003800000 */
[-C--:B0-----:R-:W-:Y:S02]  /*13320*/  IMAD R30, R55, R4.reuse, RZ ;  /* 0x00000004371e7224 */ /* 0x081fe400078e02ff */
[----:B------:R-:W-:-:S04]  /*13330*/  IMAD.WIDE.U32 R24, R34, R4, R24 ;  /* 0x0000000422187225 */ /* 0x000fc800078e0018 */
[----:B------:R-:W-:-:S04]  /*13340*/  IMAD R30, R34, R5, R30 ;  /* 0x00000005221e7224 */ /* 0x000fc800078e021e */
[----:B------:R-:W-:Y:S01]  /*13350*/  IMAD.IADD R30, R25, 0x1, R30 ;  /* 0x00000001191e7824 */ /* 0x000fe200078e021e */
[----:B------:R-:W-:Y:S06]  /*13360*/  @!P0 BRA `(.L_x_39) ;  /* 0x0000016800248947 */ /* 0x000fec0003800000 */
[----:B------:R-:W-:Y:S01]  /*13370*/  ISETP.GE.AND P5, PT, R28, 0x189, PT ;  /* 0x000001891c00780c */ /* 0x000fe20003fa6270 */
[----:B------:R-:W-:Y:S01]  /*13380*/  ULDC.64 UR12, c[0x0][0x5b8] ;  /* 0x00016e00000c7ab9 */ /* 0x000fe20000000a00 */
[----:B------:R-:W2:Y:S02]  /*13390*/  LDL.LU R56, [R1+0x1c0] ;  /* 0x0001c00001387983 */ /* 0x000ea40000300800 */
[C---:B------:R-:W-:Y:S02]  /*133a0*/  ISETP.LT.OR P4, PT, R29.reuse, 0x1, !P5 ;  /* 0x000000011d00780c */ /* 0x040fe40006f81670 */
[C---:B------:R-:W-:Y:S02]  /*133b0*/  ISETP.LT.OR P1, PT, R29.reuse, 0x2, !P5 ;  /* 0x000000021d00780c */ /* 0x040fe40006f21670 */
[----:B------:R-:W-:Y:S02]  /*133c0*/  ISETP.LT.OR P3, PT, R29, 0x9, !P5 ;  /* 0x000000091d00780c */ /* 0x000fe40006f61670 */
[----:B------:R-:W-:Y:S01]  /*133d0*/  LOP3.LUT R31, R31, 0xffffffdf, RZ, 0xc0, !PT ;  /* 0xffffffdf1f1f7812 */ /* 0x000fe200078ec0ff */
[----:B------:R-:W-:Y:S01]  /*133e0*/  UIMAD UR11, UR14, UR12, URZ ;  /* 0x0000000c0e0b72a4 */ /* 0x000fe2000f8e023f */
[----:B-----5:R-:W-:Y:S01]  /*133f0*/  LOP3.LUT R0, R0, 0xfffffffd, RZ, 0xc0, !PT ;  /* 0xfffffffd00007812 */ /* 0x020fe200078ec0ff */
[----:B------:R-:W3:Y:S01]  /*13400*/  LDL.LU R57, [R1+0x1c4] ;  /* 0x0001c40001397983 */ /* 0x000ee20000300800 */
[----:B------:R-:W-:Y:S01]  /*13410*/  ULDC.64 UR14, c[0x0][0x5a8] ;  /* 0x00016a00000e7ab9 */ /* 0x000fe20000000a00 */
[----:B------:R-:W-:-:S02]  /*13420*/  UIMAD UR11, UR44, UR13, UR11 ;  /* 0x0000000d2c0b72a4 */ /* 0x000fc4000f8e020b */
[----:B------:R-:W0:Y:S01]  /*13430*/  @!P4 LDC.64 R32, c[0x0][0x5c0] ;  /* 0x00017000ff20cb82 */ /* 0x000e220000000a00 */
[----:B------:R-:W-:Y:S01]  /*13440*/  @!P4 IMAD.MOV.U32 R36, RZ, RZ, R24 ;  /* 0x000000ffff24c224 */ /* 0x000fe200078e0018 */
[----:B------:R-:W-:Y:S01]  /*13450*/  @P1 LOP3.LUT R31, R31, 0x20, RZ, 0xfc, !PT ;  /* 0x000000201f1f1812 */ /* 0x000fe200078efcff */
[----:B------:R-:W-:Y:S01]  /*13460*/  @!P4 IMAD.MOV.U32 R37, RZ, RZ, R30 ;  /* 0x000000ffff25c224 */ /* 0x000fe200078e001e */
[----:B------:R-:W-:Y:S01]  /*13470*/  @P4 LOP3.LUT R0, R0, 0x2, RZ, 0xfc, !PT ;  /* 0x0000000200004812 */ /* 0x000fe200078efcff */
[----:B------:R-:W-:Y:S02]  /*13480*/  @!P4 IMAD R6, R5, 0x180, RZ ;  /* 0x000001800506c824 */ /* 0x000fe400078e02ff */
[----:B------:R-:W-:Y:S01]  /*13490*/  @!P4 IMAD.WIDE.U32 R36, R4, 0x180, R36 ;  /* 0x000001800424c825 */ /* 0x000fe200078e0024 */
[----:B------:R-:W4:Y:S01]  /*134a0*/  @!P1 LDC.64 R38, c[0x0][0x5c0] ;  /* 0x00017000ff269b82 */ /* 0x000f220000000a00 */
[----:B------:R-:W-:Y:S02]  /*134b0*/  LOP3.LUT R0, R0, 0xfffffff7, RZ, 0xc0, !PT ;  /* 0xfffffff700007812 */ /* 0x000fe400078ec0ff */
[----:B------:R-:W-:-:S02]  /*134c0*/  @!P4 IMAD.IADD R6, R37, 0x1, R6 ;  /* 0x000000012506c824 */ /* 0x000fc400078e0206 */
[----:B------:R-:W-:-:S04]  /*134d0*/  @P3 LOP3.LUT R0, R0, 0x8, RZ, 0xfc, !PT ;  /* 0x0000000800003812 */ /* 0x000fc800078efcff */
[----:B------:R-:W-:Y:S02]  /*134e0*/  LOP3.LUT R0, R0, 0xfffffffb, RZ, 0xc0, !PT ;  /* 0xfffffffb00007812 */ /* 0x000fe400078ec0ff */
[----:B0-----:R-:W-:Y:S01]  /*134f0*/  @!P4 IADD3 R40, P0, P2, R36, UR8, R32 ;  /* 0x000000082428cc10 */ /* 0x001fe2000fa1e020 */
[----:B------:R-:W-:Y:S01]  /*13500*/  @!P1 IMAD.MOV.U32 R32, RZ, RZ, R24 ;  /* 0x000000ffff209224 */ /* 0x000fe200078e0018 */
[----:B------:R-:W0:Y:S02]  /*13510*/  @!P3 LDC.64 R36, c[0x0][0x5c0] ;  /* 0x00017000ff24bb82 */ /* 0x000e240000000a00 */
[----:B------:R-:W-:Y:S01]  /*13520*/  @!P4 IADD3.X R41, R6, UR7, R33, P0, P2 ;  /* 0x000000070629cc10 */ /* 0x000fe200087e4421 */
[----:B------:R-:W-:Y:S02]  /*13530*/  @!P1 IMAD.MOV.U32 R33, RZ, RZ, R30 ;  /* 0x000000ffff219224 */ /* 0x000fe400078e001e */
[----:B------:R-:W-:Y:S02]  /*13540*/  @!P1 IMAD R6, R5, 0x180, RZ ;  /* 0x0000018005069824 */ /* 0x000fe400078e02ff */
[----:B------:R-:W-:-:S04]  /*13550*/  @!P1 IMAD.WIDE.U32 R32, R4, 0x180, R32 ;  /* 0x0000018004209825 */ /* 0x000fc800078e0020 */
[----:B------:R-:W-:Y:S01]  /*13560*/  @!P1 IMAD.IADD R6, R33, 0x1, R6 ;  /* 0x0000000121069824 */ /* 0x000fe200078e0206 */
[----:B----4-:R-:W-:Y:S01]  /*13570*/  @!P1 IADD3 R38, P0, P2, R32, UR8, R38 ;  /* 0x0000000820269c10 */ /* 0x010fe2000fa1e026 */
[----:B------:R-:W-:Y:S02]  /*13580*/  @!P3 IMAD.MOV.U32 R32, RZ, RZ, R24 ;  /* 0x000000ffff20b224 */ /* 0x000fe400078e0018 */
[----:B------:R-:W-:Y:S01]  /*13590*/  @!P3 IMAD.MOV.U32 R33, RZ, RZ, R30 ;  /* 0x000000ffff21b224 */ /* 0x000fe200078e001e */
[----:B------:R-:W-:Y:S01]  /*135a0*/  @!P1 IADD3.X R39, R6, UR7, R39, P0, P2 ;  /* 0x0000000706279c10 */ /* 0x000fe200087e4427 */
[----:B------:R-:W-:Y:S01]  /*135b0*/  @!P3 IMAD R6, R5, 0x180, RZ ;  /* 0x000001800506b824 */ /* 0x000fe200078e02ff */
[----:B------:R-:W-:Y:S01]  /*135c0*/  ISETP.LT.OR P1, PT, R29, 0xa, !P5 ;  /* 0x0000000a1d00780c */ /* 0x000fe20006f21670 */
[----:B------:R-:W-:-:S04]  /*135d0*/  @!P3 IMAD.WIDE.U32 R32, R4, 0x180, R32 ;  /* 0x000001800420b825 */ /* 0x000fc800078e0020 */
[----:B------:R-:W-:Y:S01]  /*135e0*/  @!P3 IMAD.IADD R6, R33, 0x1, R6 ;  /* 0x000000012106b824 */ /* 0x000fe200078e0206 */
[----:B0-----:R-:W-:-:S04]  /*135f0*/  @!P3 IADD3 R50, P0, P2, R32, UR8, R36 ;  /* 0x000000082032bc10 */ /* 0x001fc8000fa1e024 */
[----:B------:R-:W-:-:S03]  /*13600*/  @!P3 IADD3.X R51, R6, UR7, R37, P0, P2 ;  /* 0x000000070633bc10 */ /* 0x000fc600087e4425 */
[----:B------:R-:W0:Y:S01]  /*13610*/  @!P1 LDC.64 R32, c[0x0][0x5c0] ;  /* 0x00017000ff209b82 */ /* 0x000e220000000a00 */
[----:B------:R-:W-:Y:S01]  /*13620*/  @!P1 IMAD.MOV.U32 R36, RZ, RZ, R24 ;  /* 0x000000ffff249224 */ /* 0x000fe200078e0018 */
[----:B------:R-:W-:Y:S01]  /*13630*/  @P1 LOP3.LUT R0, R0, 0x4, RZ, 0xfc, !PT ;  /* 0x0000000400001812 */ /* 0x000fe200078efcff */
[----:B------:R-:W-:Y:S02]  /*13640*/  @!P1 IMAD.MOV.U32 R37, RZ, RZ, R30 ;  /* 0x000000ffff259224 */ /* 0x000fe400078e001e */
[----:B------:R-:W-:Y:S02]  /*13650*/  @!P1 IMAD R6, R5, 0x180, RZ ;  /* 0x0000018005069824 */ /* 0x000fe400078e02ff */
[----:B------:R-:W-:-:S04]  /*13660*/  @!P1 IMAD.WIDE.U32 R36, R4, 0x180, R36 ;  /* 0x0000018004249825 */ /* 0x000fc800078e0024 */
[----:B------:R-:W-:Y:S01]  /*13670*/  @!P1 IMAD.IADD R6, R37, 0x1, R6 ;  /* 0x0000000125069824 */ /* 0x000fe200078e0206 */
[----:B0-----:R-:W-:-:S04]  /*13680*/  @!P1 IADD3 R52, P0, P2, R36, UR8, R32 ;  /* 0x0000000824349c10 */ /* 0x001fc8000fa1e020 */
[----:B------:R-:W-:Y:S01]  /*13690*/  @!P1 IADD3.X R53, R6, UR7, R33, P0, P2 ;  /* 0x0000000706359c10 */ /* 0x000fe200087e4421 */
[----:B------:R-:W-:Y:S01]  /*136a0*/  IMAD.U32 R6, RZ, RZ, UR12 ;  /* 0x0000000cff067e24 */ /* 0x000fe2000f8e00ff */
[----:B------:R-:W-:Y:S01]  /*136b0*/  ULDC.64 UR12, c[0x0][0x5b0] ;  /* 0x00016c00000c7ab9 */ /* 0x000fe20000000a00 */
[----:B------:R-:W-:Y:S02]  /*136c0*/  ISETP.GE.AND P1, PT, R28, 0x1, PT ;  /* 0x000000011c00780c */ /* 0x000fe40003f26270 */
[----:B------:R-:W-:-:S04]  /*136d0*/  IMAD.WIDE.U32 R26, R6, UR44, R26 ;  /* 0x0000002c061a7c25 */ /* 0x000fc8000f8e001a */
[----:B------:R-:W-:Y:S02]  /*136e0*/  VIADD R33, R27, UR11 ;  /* 0x0000000b1b217c36 */ /* 0x000fe40008000000 */
[----:B------:R-:W-:Y:S02]  /*136f0*/  IMAD.MOV.U32 R32, RZ, RZ, R26 ;  /* 0x000000ffff207224 */ /* 0x000fe400078e001a */
[----:B------:R-:W-:Y:S02]  /*13700*/  IMAD R6, R55, UR12, RZ ;  /* 0x0000000c37067c24 */ /* 0x000fe4000f8e02ff */
[----:B------:R-:W-:-:S04]  /*13710*/  IMAD.WIDE.U32 R26, R34, UR12, R32 ;  /* 0x0000000c221a7c25 */ /* 0x000fc8000f8e0020 */
[----:B------:R-:W-:Y:S01]  /*13720*/  IMAD R6, R34, UR13, R6 ;  /* 0x0000000d22067c24 */ /* 0x000fe2000f8e0206 */
[----:B------:R-:W-:-:S04]  /*13730*/  IADD3 R26, P0, R26, UR14, RZ ;  /* 0x0000000e1a1a7c10 */ /* 0x000fc8000ff1e0ff */
[--C-:B------:R-:W-:Y:S02]  /*13740*/  IADD3.X R27, R27, UR15, R6.reuse, P0, !PT ;  /* 0x0000000f1b1b7c10 */ /* 0x100fe400087fe406 */
[----:B------:R-:W-:Y:S02]  /*13750*/  ISETP.LT.OR P0, PT, R29, 0x1, !P1 ;  /* 0x000000011d00780c */ /* 0x000fe40004f01670 */
[----:B------:R-:W-:-:S11]  /*13760*/  PRMT R6, RZ, 0x7610, R6 ;  /* 0x00007610ff067816 */ /* 0x000fd60000000006 */
[----:B------:R-:W4:Y:S02]  /*13770*/  @!P0 LDG.E.U8 R6, desc[UR46][R26.64] ;  /* 0x0000002e1a068981 */ /* 0x000f24000c1e1100 */
[----:B----4-:R-:W-:-:S04]  /*13780*/  LOP3.LUT R6, R6, 0xff, RZ, 0xc0, !PT ;  /* 0x000000ff06067812 */ /* 0x010fc800078ec0ff */
[----:B------:R-:W-:-:S05]  /*13790*/  F2FP.F16.E4M3.UNPACK_B R6, R6 ;  /* 0x00000006ff06723e */ /* 0x000fca00020006ff */
[----:B------:R-:W-:-:S05]  /*137a0*/  HADD2.F32 R6, -RZ, R6.H0_H0 ;  /* 0x20000006ff067230 */ /* 0x000fca0000004100 */
[----:B------:R-:W-:-:S04]  /*137b0*/  FMUL R6, R6, UR42 ;  /* 0x0000002a06067c20 */ /* 0x000fc80008400000 */
[----:B------:R-:W-:Y:S02]  /*137c0*/  FFMA R35, R7, UR43, R6 ;  /* 0x0000002b07237c23 */ /* 0x000fe40008000006 */
[----:B------:R-:W0:Y:S03]  /*137d0*/  @!P0 LDC.64 R6, c[0x0][0x5c0] ;  /* 0x00017000ff068b82 */ /* 0x000e260000000a00 */
[----:B------:R-:W-:Y:S02]  /*137e0*/  F2FP.SATFINITE.E4M3.F32.PACK_AB_MERGE_C R35, RZ, R35, RZ ;  /* 0x00000023ff23723e */ /* 0x000fe400048070ff */
[----:B0-----:R-:W-:-:S05]  /*137f0*/  @!P0 IADD3 R6, P2, R24, R6, RZ ;  /* 0x0000000618068210 */ /* 0x001fca0007f5e0ff */
[----:B------:R-:W-:-:S05]  /*13800*/  @!P0 IMAD.X R7, R30, 0x1, R7, P2 ;  /* 0x000000011e078824 */ /* 0x000fca00010e0607 */
[----:B------:R0:W-:Y:S01]  /*13810*/  @!P0 STG.E.U8 desc[UR46][R6.64], R35 ;  /* 0x0000002306008986 */ /* 0x0001e2000c10112e */
[----:B------:R-:W-:Y:S02]  /*13820*/  ISETP.LT.OR P0, PT, R29, 0x2, !P1 ;  /* 0x000000021d00780c */ /* 0x000fe40004f01670 */
[----:B0-----:R-:W-:-:S11]  /*13830*/  PRMT R35, RZ, 0x7610, R35 ;  /* 0x00007610ff237816 */ /* 0x001fd60000000023 */
[----:B------:R-:W0:Y:S01]  /*13840*/  @!P0 LDC.64 R6, c[0x0][0x5c0] ;  /* 0x00017000ff068b82 */ /* 0x000e220000000a00 */
[----:B------:R-:W4:Y:S01]  /*13850*/  @!P0 LDG.E.U8 R35, desc[UR46][R26.64+0x1] ;  /* 0x0000012e1a238981 */ /* 0x000f22000c1e1100 */
[----:B0-----:R-:W-:-:S05]  /*13860*/  @!P0 IADD3 R6, P2, R24, R6, RZ ;  /* 0x0000000618068210 */ /* 0x001fca0007f5e0ff */
[----:B------:R-:W-:Y:S01]  /*13870*/  @!P0 IMAD.X R7, R30, 0x1, R7, P2 ;  /* 0x000000011e078824 */ /* 0x000fe200010e0607 */
[----:B------:R-:W-:Y:S02]  /*13880*/  ISETP.GE.AND P3, PT, R28, 0x9, PT ;  /* 0x000000091c00780c */ /* 0x000fe40003f66270 */
[----:B----4-:R-:W-:-:S04]  /*13890*/  LOP3.LUT R35, R35, 0xff, RZ, 0xc0, !PT ;  /* 0x000000ff23237812 */ /* 0x010fc800078ec0ff */
[----:B------:R-:W-:-:S05]  /*138a0*/  F2FP.F16.E4M3.UNPACK_B R35, R35 ;  /* 0x00000023ff23723e */ /* 0x000fca00020006ff */
[----:B------:R-:W-:-:S05]  /*138b0*/  HADD2.F32 R35, -RZ, R35.H0_H0 ;  /* 0x20000023ff237230 */ /* 0x000fca0000004100 */
[----:B------:R-:W-:-:S04]  /*138c0*/  FMUL R35, R35, UR42 ;  /* 0x0000002a23237c20 */ /* 0x000fc80008400000 */
[----:B------:R-:W-:-:S05]  /*138d0*/  FFMA R8, R8, UR43, R35 ;  /* 0x0000002b08087c23 */ /* 0x000fca0008000023 */
[----:B------:R-:W-:-:S05]  /*138e0*/  F2FP.SATFINITE.E4M3.F32.PACK_AB_MERGE_C R8, RZ, R8, RZ ;  /* 0x00000008ff08723e */ /* 0x000fca00048070ff */
[----:B------:R0:W-:Y:S02]  /*138f0*/  @!P0 STG.E.U8 desc[UR46][R6.64+0x1], R8 ;  /* 0x0000010806008986 */ /* 0x0001e4000c10112e */
[----:B0-----:R-:W-:-:S05]  /*13900*/  IADD3 R6, P0, R34, 0x8, RZ ;  /* 0x0000000822067810 */ /* 0x001fca0007f1e0ff */
[----:B------:R-:W-:-:S04]  /*13910*/  IMAD.X R8, RZ, RZ, R55, P0 ;  /* 0x000000ffff087224 */ /* 0x000fc800000e0637 */
[----:B------:R-:W-:-:S04]  /*13920*/  IMAD R8, R8, UR12, RZ ;  /* 0x0000000c08087c24 */ /* 0x000fc8000f8e02ff */
[C---:B------:R-:W-:Y:S02]  /*13930*/  IMAD R8, R6.reuse, UR13, R8 ;  /* 0x0000000d06087c24 */ /* 0x040fe4000f8e0208 */
[----:B------:R-:W-:-:S03]  /*13940*/  IMAD.WIDE.U32 R6, R6, UR12, R32 ;  /* 0x0000000c06067c25 */ /* 0x000fc6000f8e0020 */
        /* <DEDUP_REMOVED lines=12> */
[----:B0-----:R-:W-:-:S04]  /*13a10*/  @!P0 IADD3 R8, P2, P4, R24, UR8, R8 ;  /* 0x0000000818088c10 */ /* 0x001fc8000fc5e008 */
[----:B------:R-:W-:-:S05]  /*13a20*/  @!P0 IADD3.X R9, R30, UR7, R9, P2, P4 ;  /* 0x000000071e098c10 */ /* 0x000fca00097e8409 */
[----:B------:R0:W-:Y:S01]  /*13a30*/  @!P0 STG.E.U8 desc[UR46][R8.64], R35 ;  /* 0x0000002308008986 */ /* 0x0001e2000c10112e */
[----:B------:R-:W-:Y:S02]  /*13a40*/  ISETP.LT.OR P0, PT, R29, 0x2, !P3 ;  /* 0x000000021d00780c */ /* 0x000fe40005f01670 */
[----:B0-----:R-:W-:-:S11]  /*13a50*/  PRMT R35, RZ, 0x7610, R35 ;  /* 0x00007610ff237816 */ /* 0x001fd60000000023 */
[----:B------:R-:W0:Y:S01]  /*13a60*/  @!P0 LDC.64 R8, c[0x0][0x5c0] ;  /* 0x00017000ff088b82 */ /* 0x000e220000000a00 */
[----:B------:R-:W4:Y:S01]  /*13a70*/  @!P0 LDG.E.U8 R35, desc[UR46][R6.64+0x1] ;  /* 0x0000012e06238981 */ /* 0x000f22000c1e1100 */
[----:B------:R-:W-:Y:S02]  /*13a80*/  ISETP.LT.OR P6, PT, R29, 0x11, !P5 ;  /* 0x000000111d00780c */ /* 0x000fe40006fc1670 */
[----:B0-----:R-:W-:-:S04]  /*13a90*/  @!P0 IADD3 R8, P2, P4, R24, UR8, R8 ;  /* 0x0000000818088c10 */ /* 0x001fc8000fc5e008 */
[----:B------:R-:W-:-:S07]  /*13aa0*/  @!P0 IADD3.X R9, R30, UR7, R9, P2, P4 ;  /* 0x000000071e098c10 */ /* 0x000fce00097e8409 */
[----:B------:R-:W-:Y:S02]  /*13ab0*/  @!P6 IMAD.MOV.U32 R36, RZ, RZ, R24 ;  /* 0x000000ffff24e224 */ /* 0x000fe400078e0018 */
[----:B------:R-:W-:Y:S02]  /*13ac0*/  @!P6 IMAD.MOV.U32 R37, RZ, RZ, R30 ;  /* 0x000000ffff25e224 */ /* 0x000fe400078e001e */
[----:B------:R-:W-:Y:S01]  /*13ad0*/  @!P6 IMAD.WIDE.U32 R36, R4, 0x180, R36 ;  /* 0x000001800424e825 */ /* 0x000fe200078e0024 */
[----:B----4-:R-:W-:-:S04]  /*13ae0*/  LOP3.LUT R35, R35, 0xff, RZ, 0xc0, !PT ;  /* 0x000000ff23237812 */ /* 0x010fc800078ec0ff */
[----:B------:R-:W-:-:S05]  /*13af0*/  F2FP.F16.E4M3.UNPACK_B R35, R35 ;  /* 0x00000023ff23723e */ /* 0x000fca00020006ff */
[----:B------:R-:W-:-:S05]  /*13b00*/  HADD2.F32 R35, -RZ, R35.H0_H0 ;  /* 0x20000023ff237230 */ /* 0x000fca0000004100 */
[----:B------:R-:W-:-:S04]  /*13b10*/  FMUL R35, R35, UR42 ;  /* 0x0000002a23237c20 */ /* 0x000fc80008400000 */
[----:B------:R-:W-:-:S05]  /*13b20*/  FFMA R10, R10, UR43, R35 ;  /* 0x0000002b0a0a7c23 */ /* 0x000fca0008000023 */
[----:B------:R-:W-:-:S05]  /*13b30*/  F2FP.SATFINITE.E4M3.F32.PACK_AB_MERGE_C R10, RZ, R10, RZ ;  /* 0x0000000aff0a723e */ /* 0x000fca00048070ff */
[----:B------:R0:W-:Y:S02]  /*13b40*/  @!P0 STG.E.U8 desc[UR46][R8.64+0x1], R10 ;  /* 0x0000010a08008986 */ /* 0x0001e4000c10112e */
[----:B0-----:R-:W0:Y:S01]  /*13b50*/  @!P6 LDC.64 R8, c[0x0][0x5c0] ;  /* 0x00017000ff08eb82 */ /* 0x001e220000000a00 */
[----:B------:R-:W-:-:S04]  /*13b60*/  @!P6 IMAD R10, R5, 0x180, RZ ;  /* 0x00000180050ae824 */ /* 0x000fc800078e02ff */
[----:B------:R-:W-:Y:S01]  /*13b70*/  @!P6 IMAD.IADD R10, R37, 0x1, R10 ;  /* 0x00000001250ae824 */ /* 0x000fe200078e020a */
[----:B0-----:R-:W-:-:S04]  /*13b80*/  @!P6 IADD3 R48, P0, P2, R36, UR8, R8 ;  /* 0x000000082430ec10 */ /* 0x001fc8000fa1e008 */
[----:B------:R-:W-:Y:S02]  /*13b90*/  @!P6 IADD3.X R49, R10, UR7, R9, P0, P2 ;  /* 0x000000070a31ec10 */ /* 0x000fe400087e4409 */
[----:B------:R-:W-:Y:S02]  /*13ba0*/  ISETP.LT.OR P0, PT, R29, 0x9, !P1 ;  /* 0x000000091d00780c */ /* 0x000fe40004f01670 */
[----:B------:R-:W-:-:S11]  /*13bb0*/  PRMT R8, RZ, 0x7610, R8 ;  /* 0x00007610ff087816 */ /* 0x000fd60000000008 */
[----:B------:R-:W4:Y:S01]  /*13bc0*/  @!P0 LDG.E.U8 R8, desc[UR46][R26.64+0x8] ;  /* 0x0000082e1a088981 */ /* 0x000f22000c1e1100 */
[----:B------:R-:W-:Y:S02]  /*13bd0*/  PRMT R10, RZ, 0x7610, R10 ;  /* 0x00007610ff0a7816 */ /* 0x000fe4000000000a */
        /* <DEDUP_REMOVED lines=10> */
[----:B------:R-:W-:-:S13]  /*13c80*/  ISETP.LT.OR P0, PT, R29, 0xa, !P1 ;  /* 0x0000000a1d00780c */ /* 0x000fda0004f01670 */
[----:B------:R-:W4:Y:S01]  /*13c90*/  @!P0 LDG.E.U8 R10, desc[UR46][R26.64+0x9] ;  /* 0x0000092e1a0a8981 */ /* 0x000f22000c1e1100 */
[----:B0-----:R-:W0:Y:S01]  /*13ca0*/  @!P0 LDC.64 R8, c[0x0][0x5c0] ;  /* 0x00017000ff088b82 */ /* 0x001e220000000a00 */
[----:B------:R-:W-:Y:S02]  /*13cb0*/  ISETP.LT.OR P4, PT, R29, 0x12, !P5 ;  /* 0x000000121d00780c */ /* 0x000fe40006f81670 */
[----:B0-----:R-:W-:-:S05]  /*13cc0*/  @!P0 IADD3 R8, P2, R24, R8, RZ ;  /* 0x0000000818088210 */ /* 0x001fca0007f5e0ff */
[----:B------:R-:W-:-:S06]  /*13cd0*/  @!P0 IMAD.X R9, R30, 0x1, R9, P2 ;  /* 0x000000011e098824 */ /* 0x000fcc00010e0609 */
[----:B------:R-:W-:Y:S01]  /*13ce0*/  @!P4 IMAD.MOV.U32 R11, RZ, RZ, R30 ;  /* 0x000000ffff0bc224 */ /* 0x000fe200078e001e */
        /* <DEDUP_REMOVED lines=8> */
[----:B------:R-:W-:Y:S02]  /*13d70*/  @!P4 IMAD.MOV.U32 R10, RZ, RZ, R24 ;  /* 0x000000ffff0ac224 */ /* 0x000fe400078e0018 */
[----:B------:R-:W-:Y:S02]  /*13d80*/  @!P4 IMAD R12, R5, 0x180, RZ ;  /* 0x00000180050cc824 */ /* 0x000fe400078e02ff */
[----:B------:R-:W-:-:S04]  /*13d90*/  @!P4 IMAD.WIDE.U32 R10, R4, 0x180, R10 ;  /* 0x00000180040ac825 */ /* 0x000fc800078e000a */
[----:B------:R-:W-:Y:S01]  /*13da0*/  @!P4 IMAD.IADD R11, R11, 0x1, R12 ;  /* 0x000000010b0bc824 */ /* 0x000fe200078e020c */
[----:B0-----:R-:W-:-:S04]  /*13db0*/  @!P4 IADD3 R44, P0, P2, R10, UR8, R8 ;  /* 0x000000080a2ccc10 */ /* 0x001fc8000fa1e008 */
[----:B------:R-:W-:Y:S02]  /*13dc0*/  @!P4 IADD3.X R45, R11, UR7, R9, P0, P2 ;  /* 0x000000070b2dcc10 */ /* 0x000fe400087e4409 */
[----:B------:R-:W-:Y:S02]  /*13dd0*/  ISETP.LT.OR P0, PT, R29, 0x9, !P3 ;  /* 0x000000091d00780c */ /* 0x000fe40005f01670 */
[----:B------:R-:W-:-:S11]  /*13de0*/  PRMT R8, RZ, 0x7610, R8 ;  /* 0x00007610ff087816 */ /* 0x000fd60000000008 */
[----:B------:R-:W4:Y:S01]  /*13df0*/  @!P0 LDG.E.U8 R8, desc[UR46][R6.64+0x8] ;  /* 0x0000082e06088981 */ /* 0x000f22000c1e1100 */
[----:B------:R-:W-:-:S04]  /*13e00*/  LOP3.LUT R0, R0, 0xffffffbf, RZ, 0xc0, !PT ;  /* 0xffffffbf00007812 */ /* 0x000fc800078ec0ff */
[----:B------:R-:W-:-:S04]  /*13e10*/  @P6 LOP3.LUT R0, R0, 0x40, RZ, 0xfc, !PT ;  /* 0x0000004000006812 */ /* 0x000fc800078efcff */
[----:B------:R-:W-:-:S04]  /*13e20*/  LOP3.LUT R0, R0, 0xffffffef, RZ, 0xc0, !PT ;  /* 0xffffffef00007812 */ /* 0x000fc800078ec0ff */
[----:B------:R-:W-:Y:S02]  /*13e30*/  @P4 LOP3.LUT R0, R0, 0x10, RZ, 0xfc, !PT ;  /* 0x0000001000004812 */ /* 0x000fe400078efcff */
        /* <DEDUP_REMOVED lines=11> */
[----:B------:R-:W-:-:S13]  /*13ef0*/  ISETP.LT.OR P0, PT, R29, 0xa, !P3 ;  /* 0x0000000a1d00780c */ /* 0x000fda0005f01670 */
[----:B------:R-:W4:Y:S01]  /*13f00*/  @!P0 LDG.E.U8 R10, desc[UR46][R6.64+0x9] ;  /* 0x0000092e060a8981 */ /* 0x000f22000c1e1100 */
[----:B0-----:R-:W0:Y:S01]  /*13f10*/  @!P0 LDC.64 R8, c[0x0][0x5c0] ;  /* 0x00017000ff088b82 */ /* 0x001e220000000a00 */
[----:B------:R-:W-:Y:S02]  /*13f20*/  ISETP.LT.OR P6, PT, R29, 0x19, !P5 ;  /* 0x000000191d00780c */ /* 0x000fe40006fc1670 */
[----:B0-----:R-:W-:-:S04]  /*13f30*/  @!P0 IADD3 R8, P2, P4, R24, UR8, R8 ;  /* 0x0000000818088c10 */ /* 0x001fc8000fc5e008 */
[----:B------:R-:W-:-:S07]  /*13f40*/  @!P0 IADD3.X R9, R30, UR7, R9, P2, P4 ;  /* 0x000000071e098c10 */ /* 0x000fce00097e8409 */
[----:B------:R-:W-:Y:S02]  /*13f50*/  @!P6 IMAD.MOV.U32 R11, RZ, RZ, R30 ;  /* 0x000000ffff0be224 */ /* 0x000fe400078e001e */
[----:B------:R-:W-:Y:S01]  /*13f60*/  @!P6 IMAD R12, R5, 0x180, RZ ;  /* 0x00000180050ce824 */ /* 0x000fe200078e02ff */
        /* <DEDUP_REMOVED lines=8> */
[----:B------:R-:W-:-:S04]  /*13ff0*/  @!P6 IMAD.MOV.U32 R10, RZ, RZ, R24 ;  /* 0x000000ffff0ae224 */ /* 0x000fc800078e0018 */
[----:B------:R-:W-:-:S04]  /*14000*/  @!P6 IMAD.WIDE.U32 R10, R4, 0x180, R10 ;  /* 0x00000180040ae825 */ /* 0x000fc800078e000a */
        /* <DEDUP_REMOVED lines=93> */
[----:B0-----:R-:W0:Y:S02]  /*145e0*/  @!P0 LDC.64 R8, c[0x0][0x5c0] ;  /* 0x00017000ff088b82 */ /* 0x001e240000000a00 */
[----:B0-----:R-:W-:-:S05]  /*145f0*/  @!P0 IADD3 R8, P2, R24, R8, RZ ;  /* 0x0000000818088210 */ /* 0x001fca0007f5e0ff */
[----:B------:R-:W-:Y:S01]  /*14600*/  @!P0 IMAD.X R9, R30, 0x1, R9, P2 ;  /* 0x000000011e098824 */ /* 0x000fe200010e0609 */
[----:B----4-:R-:W-:-:S04]  /*14610*/  LOP3.LUT R10, R10, 0xff, RZ, 0xc0, !PT ;  /* 0x000000ff0a0a7812 */ /* 0x010fc800078ec0ff */
[----:B------:R-:W-:-:S05]  /*14620*/  F2FP.F16.E4M3.UNPACK_B R10, R10 ;  /* 0x0000000aff0a723e */ /* 0x000fca00020006ff */
[----:B------:R-:W-:-:S05]  /*14630*/  HADD2.F32 R10, -RZ, R10.H0_H0 ;  /* 0x2000000aff0a7230 */ /* 0x000fca0000004100 */
[----:B------:R-:W-:-:S04]  /*14640*/  FMUL R10, R10, UR42 ;  /* 0x0000002a0a0a7c20 */ /* 0x000fc80008400000 */
[----:B------:R-:W-:-:S05]  /*14650*/  FFMA R10, R20, UR43, R10 ;  /* 0x0000002b140a7c23 */ /* 0x000fca000800000a */
[----:B------:R-:W-:-:S05]  /*14660*/  F2FP.SATFINITE.E4M3.F32.PACK_AB_MERGE_C R10, RZ, R10, RZ ;  /* 0x0000000aff0a723e */ /* 0x000fca00048070ff */
[----:B------:R0:W-:Y:S01]  /*14670*/  @!P0 STG.E.U8 desc[UR46][R8.64+0x19], R10 ;  /* 0x0000190a08008986 */ /* 0x0001e2000c10112e */
[----:B------:R-:W-:-:S13]  /*14680*/  ISETP.LT.OR P0, PT, R29, 0x19, !P3 ;  /* 0x000000191d00780c */ /* 0x000fda0005f01670 */
[----:B0-----:R-:W0:Y:S02]  /*14690*/  @!P0 LDC.64 R8, c[0x0][0x5c0] ;  /* 0x00017000ff088b82 */ /* 0x001e240000000a00 */
[--C-:B0-----:R-:W-:Y:S02]  /*146a0*/  @!P0 IADD3 R12, P2, P4, R24, UR8, R8.reuse ;  /* 0x00000008180c8c10 */ /* 0x101fe4000fc5e008 */
[----:B------:R-:W-:-:S06]  /*146b0*/  PRMT R8, RZ, 0x7610, R8 ;  /* 0x00007610ff087816 */ /* 0x000fcc0000000008 */
[----:B------:R-:W4:Y:S01]  /*146c0*/  @!P0 LDG.E.U8 R8, desc[UR46][R6.64+0x18] ;  /* 0x0000182e06088981 */ /* 0x000f22000c1e1100 */
[----:B------:R-:W-:Y:S02]  /*146d0*/  @!P0 IADD3.X R13, R30, UR7, R9, P2, P4 ;  /* 0x000000071e0d8c10 */ /* 0x000fe400097e8409 */
[----:B------:R-:W-:Y:S02]  /*146e0*/  ISETP.LT.OR P4, PT, R29, 0x1a, !P3 ;  /* 0x0000001a1d00780c */ /* 0x000fe40005f81670 */
[----:B------:R-:W-:-:S04]  /*146f0*/  LOP3.LUT R2, R2, 0xffffffdf, RZ, 0xc0, !PT ;  /* 0xffffffdf02027812 */ /* 0x000fc800078ec0ff */
[----:B------:R-:W-:Y:S02]  /*14700*/  @P5 LOP3.LUT R2, R2, 0x20, RZ, 0xfc, !PT ;  /* 0x0000002002025812 */ /* 0x000fe400078efcff */
[----:B----4-:R-:W-:-:S04]  /*14710*/  LOP3.LUT R8, R8, 0xff, RZ, 0xc0, !PT ;  /* 0x000000ff08087812 */ /* 0x010fc800078ec0ff */
[----:B------:R-:W-:-:S05]  /*14720*/  F2FP.F16.E4M3.UNPACK_B R8, R8 ;  /* 0x00000008ff08723e */ /* 0x000fca00020006ff */
[----:B------:R-:W-:-:S05]  /*14730*/  HADD2.F32 R8, -RZ, R8.H0_H0 ;  /* 0x20000008ff087230 */ /* 0x000fca0000004100 */
[----:B------:R-:W-:-:S04]  /*14740*/  FMUL R8, R8, UR42 ;  /* 0x0000002a08087c20 */ /* 0x000fc80008400000 */
[----:B------:R-:W-:Y:S02]  /*14750*/  FFMA R21, R21, UR43, R8 ;  /* 0x0000002b15157c23 */ /* 0x000fe40008000008 */
[----:B------:R-:W0:Y:S03]  /*14760*/  @!P4 LDC.64 R8, c[0x0][0x5c0] ;  /* 0x00017000ff08cb82 */ /* 0x000e260000000a00 */
[----:B------:R-:W-:-:S05]  /*14770*/  F2FP.SATFINITE.E4M3.F32.PACK_AB_MERGE_C R21, RZ, R21, RZ ;  /* 0x00000015ff15723e */ /* 0x000fca00048070ff */
[----:B------:R4:W-:Y:S01]  /*14780*/  @!P0 STG.E.U8 desc[UR46][R12.64+0x18], R21 ;  /* 0x000018150c008986 */ /* 0x0009e2000c10112e */
[----:B0-----:R-:W-:-:S04]  /*14790*/  @!P4 IADD3 R10, P2, P5, R24, UR8, R8 ;  /* 0x00000008180acc10 */ /* 0x001fc8000fd5e008 */
[----:B------:R-:W-:Y:S02]  /*147a0*/  @!P4 IADD3.X R11, R30, UR7, R9, P2, P5 ;  /* 0x000000071e0bcc10 */ /* 0x000fe400097ea409 */
[----:B------:R-:W-:-:S04]  /*147b0*/  ISETP.GE.AND P2, PT, R28, 0x81, PT ;  /* 0x000000811c00780c */ /* 0x000fc80003f46270 */
[----:B------:R-:W-:-:S13]  /*147c0*/  ISETP.LT.OR P0, PT, R29, 0x1, !P2 ;  /* 0x000000011d00780c */ /* 0x000fda0005701670 */
[----:B------:R-:W4:Y:S02]  /*147d0*/  @!P0 LDC.64 R8, c[0x0][0x5c0] ;  /* 0x00017000ff088b82 */ /* 0x000f240000000a00 */
[--C-:B----4-:R-:W-:Y:S02]  /*147e0*/  @!P0 IADD3 R12, P5, P6, R24, UR6, R8.reuse ;  /* 0x00000006180c8c10 */ /* 0x110fe4000febe008 */
[----:B------:R-:W-:-:S06]  /*147f0*/  PRMT R8, RZ, 0x7610, R8 ;  /* 0x00007610ff087816 */ /* 0x000fcc0000000008 */
[----:B------:R-:W4:Y:S01]  /*14800*/  @!P4 LDG.E.U8 R8, desc[UR46][R6.64+0x19] ;  /* 0x0000192e0608c981 */ /* 0x000f22000c1e1100 */
[----:B------:R-:W-:Y:S02]  /*14810*/  @!P0 IADD3.X R13, R30, UR5, R9, P5, P6 ;  /* 0x000000051e0d8c10 */ /* 0x000fe4000afec409 */
[----:B----4-:R-:W-:-:S04]  /*14820*/  LOP3.LUT R8, R8, 0xff, RZ, 0xc0, !PT ;  /* 0x000000ff08087812 */ /* 0x010fc800078ec0ff */
[----:B------:R-:W-:-:S05]  /*14830*/  F2FP.F16.E4M3.UNPACK_B R8, R8 ;  /* 0x00000008ff08723e */ /* 0x000fca00020006ff */
[----:B------:R-:W-:-:S05]  /*14840*/  HADD2.F32 R8, -RZ, R8.H0_H0 ;  /* 0x20000008ff087230 */ /* 0x000fca0000004100 */
[----:B------:R-:W-:-:S04]  /*14850*/  FMUL R8, R8, UR42 ;  /* 0x0000002a08087c20 */ /* 0x000fc80008400000 */
[----:B------:R-:W-:-:S05]  /*14860*/  FFMA R22, R22, UR43, R8 ;  /* 0x0000002b16167c23 */ /* 0x000fca0008000008 */
[----:B------:R-:W-:-:S05]  /*14870*/  F2FP.SATFINITE.E4M3.F32.PACK_AB_MERGE_C R22, RZ, R22, RZ ;  /* 0x00000016ff16723e */ /* 0x000fca00048070ff */
[----:B------:R0:W-:Y:S01]  /*14880*/  @!P4 STG.E.U8 desc[UR46][R10.64+0x19], R22 ;  /* 0x000019160a00c986 */ /* 0x0001e2000c10112e */
[----:B------:R-:W-:-:S05]  /*14890*/  IADD3 R8, P4, R34, 0x80, RZ ;  /* 0x0000008022087810 */ /* 0x000fca0007f9e0ff */
[----:B0-----:R-:W-:-:S04]  /*148a0*/  IMAD.X R10, RZ, RZ, R55, P4 ;  /* 0x000000ffff0a7224 */ /* 0x001fc800020e0637 */
[----:B------:R-:W-:-:S04]  /*148b0*/  IMAD R10, R10, UR12, RZ ;  /* 0x0000000c0a0a7c24 */ /* 0x000fc8000f8e02ff */
[C---:B------:R-:W-:Y:S02]  /*148c0*/  IMAD R10, R8.reuse, UR13, R10 ;  /* 0x0000000d080a7c24 */ /* 0x040fe4000f8e020a */
[----:B------:R-:W-:-:S03]  /*148d0*/  IMAD.WIDE.U32 R8, R8, UR12, R32 ;  /* 0x0000000c08087c25 */ /* 0x000fc6000f8e0020 */
[----:B------:R-:W-:-:S04]  /*148e0*/  IADD3 R8, P4, R8, UR14, RZ ;  /* 0x0000000e08087c10 */ /* 0x000fc8000ff9e0ff */
[--C-:B------:R-:W-:Y:S02]  /*148f0*/  IADD3.X R9, R9, UR15, R10.reuse, P4, !PT ;  /* 0x0000000f09097c10 */ /* 0x100fe4000a7fe40a */
[----:B------:R-:W-:-:S06]  /*14900*/  PRMT R10, RZ, 0x7610, R10 ;  /* 0x00007610ff0a7816 */ /* 0x000fcc000000000a */
[----:B------:R-:W4:Y:S01]  /*14910*/  @!P0 LDG.E.U8 R10, desc[UR46][R8.64] ;  /* 0x0000002e080a8981 */ /* 0x000f22000c1e1100 */
[----:B------:R-:W-:Y:S02]  /*14920*/  ISETP.LT.OR P4, PT, R29, 0x2, !P2 ;  /* 0x000000021d00780c */ /* 0x000fe40005781670 */
[----:B----4-:R-:W-:-:S04]  /*14930*/  LOP3.LUT R10, R10, 0xff, RZ, 0xc0, !PT ;  /* 0x000000ff0a0a7812 */ /* 0x010fc800078ec0ff */
[----:B------:R-:W-:-:S05]  /*14940*/  F2FP.F16.E4M3.UNPACK_B R10, R10 ;  /* 0x0000000aff0a723e */ /* 0x000fca00020006ff */
[----:B------:R-:W-:-:S05]  /*14950*/  HADD2.F32 R10, -RZ, R10.H0_H0 ;  /* 0x2000000aff0a7230 */ /* 0x000fca0000004100 */
[----:B------:R-:W-:-:S04]  /*14960*/  FMUL R10, R10, UR42 ;  /* 0x0000002a0a0a7c20 */ /* 0x000fc80008400000 */
[----:B------:R-:W-:Y:S02]  /*14970*/  FFMA R23, R23, UR43, R10 ;  /* 0x0000002b17177c23 */ /* 0x000fe4000800000a */
[----:B------:R-:W0:Y:S03]  /*14980*/  @!P4 LDC.64 R10, c[0x0][0x5c0] ;  /* 0x00017000ff0acb82 */ /* 0x000e260000000a00 */
[----:B------:R-:W-:-:S05]  /*14990*/  F2FP.SATFINITE.E4M3.F32.PACK_AB_MERGE_C R23, RZ, R23, RZ ;  /* 0x00000017ff17723e */ /* 0x000fca00048070ff */
[----:B------:R4:W-:Y:S02]  /*149a0*/  @!P0 STG.E.U8 desc[UR46][R12.64], R23 ;  /* 0x000000170c008986 */ /* 0x0009e4000c10112e */
[----:B----4-:R-:W-:-:S06]  /*149b0*/  PRMT R12, RZ, 0x7610, R12 ;  /* 0x00007610ff0c7816 */ /* 0x010fcc000000000c */
[----:B------:R-:W4:Y:S01]  /*149c0*/  @!P4 LDG.E.U8 R12, desc[UR46][R8.64+0x1] ;  /* 0x0000012e080cc981 */ /* 0x000f22000c1e1100 */
[----:B0-----:R-:W-:-:S04]  /*149d0*/  @!P4 IADD3 R10, P5, P6, R24, UR6, R10 ;  /* 0x00000006180acc10 */ /* 0x001fc8000febe00a */
[----:B------:R-:W-:Y:S02]  /*149e0*/  @!P4 IADD3.X R11, R30, UR5, R11, P5, P6 ;  /* 0x000000051e0bcc10 */ /* 0x000fe4000afec40b */
[----:B------:R-:W-:-:S04]  /*149f0*/  ISETP.GE.AND P1, PT, R28, 0x89, PT ;  /* 0x000000891c00780c */ /* 0x000fc80003f26270 */
[----:B------:R-:W-:Y:S01]  /*14a00*/  ISETP.LT.OR P0, PT, R29, 0x1, !P1 ;  /* 0x000000011d00780c */ /* 0x000fe20004f01670 */
[----:B------:R-:W-:-:S12]  /*14a10*/  IMAD.U32 R14, RZ, RZ, UR8 ;  /* 0x00000008ff0e7e24 */ /* 0x000fd8000f8e00ff */
[----:B------:R-:W-:Y:S02]  /*14a20*/  @!P0 IADD3 R14, P5, P6, R14, UR6, R24 ;  /* 0x000000060e0e8c10 */ /* 0x000fe4000febe018 */
        /* <DEDUP_REMOVED lines=13> */
[----:B------:R-:W-:Y:S02]  /*14b00*/  IADD3.X R11, R11, UR15, R12, P4, !PT ;  /* 0x0000000f0b0b7c10 */ /* 0x000fe4000a7fe40c */
[----:B------:R-:W0:Y:S02]  /*14b10*/  @!P0 LDC.64 R12, c[0x0][0x5c0] ;  /* 0x00017000ff0c8b82 */ /* 0x000e240000000a00 */
[----:B0-----:R-:W-:Y:S02]  /*14b20*/  @!P0 IADD3 R12, P4, R14, R12, RZ ;  /* 0x0000000c0e0c8210 */ /* 0x001fe40007f9e0ff */
[----:B------:R-:W-:-:S06]  /*14b30*/  PRMT R14, RZ, 0x7610, R14 ;  /* 0x00007610ff0e7816 */ /* 0x000fcc000000000e */
[----:B------:R-:W4:Y:S01]  /*14b40*/  @!P0 LDG.E.U8 R14, desc[UR46][R10.64] ;  /* 0x0000002e0a0e8981 */ /* 0x000f22000c1e1100 */
[----:B------:R-:W-:Y:S01]  /*14b50*/  IMAD.U32 R15, RZ, RZ, UR7 ;  /* 0x00000007ff0f7e24 */ /* 0x000fe2000f8e00ff */
[----:B------:R-:W-:-:S04]  /*14b60*/  LOP3.LUT R31, R31, 0xffffffef, RZ, 0xc0, !PT ;  /* 0xffffffef1f1f7812 */ /* 0x000fc800078ec0ff */
[----:B------:R-:W-:Y:S02]  /*14b70*/  @!P0 IADD3.X R15, R15, UR5, R30, P5, P6 ;  /* 0x000000050f0f8c10 */ /* 0x000fe4000afec41e */
[----:B------:R-:W-:-:S03]  /*14b80*/  @P3 LOP3.LUT R31, R31, 0x10, RZ, 0xfc, !PT ;  /* 0x000000101f1f3812 */ /* 0x000fc600078efcff */
[----:B------:R-:W-:Y:S01]  /*14b90*/  @!P0 IMAD.X R13, R15, 0x1, R13, P4 ;  /* 0x000000010f0d8824 */ /* 0x000fe200020e060d */
[----:B------:R-:W-:Y:S02]  /*14ba0*/  ISETP.LT.OR P4, PT, R29, 0x2, !P1 ;  /* 0x000000021d00780c */ /* 0x000fe40004f81670 */
[----:B------:R-:W-:Y:S02]  /*14bb0*/  LOP3.LUT R31, R31, 0xfffff7ff, RZ, 0xc0, !PT ;  /* 0xfffff7ff1f1f7812 */ /* 0x000fe400078ec0ff */
[----:B------:R-:W-:Y:S02]  /*14bc0*/  ISETP.GE.AND P3, PT, R28, 0x189, PT ;  /* 0x000001891c00780c */ /* 0x000fe40003f66270 */
[----:B------:R-:W-:Y:S02]  /*14bd0*/  @P2 LOP3.LUT R31, R31, 0x800, RZ, 0xfc, !PT ;  /* 0x000008001f1f2812 */ /* 0x000fe400078efcff */
[----:B------:R-:W-:-:S05]  /*14be0*/  ISETP.LT.OR P2, PT, R29, 0x22, !P3 ;  /* 0x000000221d00780c */ /* 0x000fca0005f41670 */
[----:B------:R-:W0:Y:S01]  /*14bf0*/  @!P4 LDC.64 R16, c[0x0][0x5c0] ;  /* 0x00017000ff10cb82 */ /* 0x000e220000000a00 */
[----:B------:R-:W-:-:S07]  /*14c00*/  IMAD.U32 R19, RZ, RZ, UR7 ;  /* 0x00000007ff137e24 */ /* 0x000fce000f8e00ff */
[----:B------:R-:W-:Y:S01]  /*14c10*/  @!P2 IMAD.MOV.U32 R15, RZ, RZ, R30 ;  /* 0x000000ffff0fa224 */ /* 0x000fe200078e001e */
[----:B----4-:R-:W-:-:S04]  /*14c20*/  LOP3.LUT R14, R14, 0xff, RZ, 0xc0, !PT ;  /* 0x000000ff0e0e7812 */ /* 0x010fc800078ec0ff */
[----:B------:R-:W-:-:S05]  /*14c30*/  F2FP.F16.E4M3.UNPACK_B R14, R14 ;  /* 0x0000000eff0e723e */ /* 0x000fca00020006ff */
[----:B------:R-:W-:-:S05]  /*14c40*/  HADD2.F32 R14, -RZ, R14.H0_H0 ;  /* 0x2000000eff0e7230 */ /* 0x000fca0000004100 */
[----:B------:R-:W-:-:S04]  /*14c50*/  FMUL R14, R14, UR42 ;  /* 0x0000002a0e0e7c20 */ /* 0x000fc80008400000 */
[----:B------:R-:W-:-:S05]  /*14c60*/  FFMA R233, R233, UR43, R14 ;  /* 0x0000002be9e97c23 */ /* 0x000fca000800000e */
[----:B------:R-:W-:-:S05]  /*14c70*/  F2FP.SATFINITE.E4M3.F32.PACK_AB_MERGE_C R233, RZ, R233, RZ ;  /* 0x000000e9ffe9723e */ /* 0x000fca00048070ff */
[----:B------:R4:W-:Y:S01]  /*14c80*/  @!P0 STG.E.U8 desc[UR46][R12.64], R233 ;  /* 0x000000e90c008986 */ /* 0x0009e2000c10112e */
[----:B------:R-:W-:Y:S01]  /*14c90*/  IMAD.U32 R14, RZ, RZ, UR8 ;  /* 0x00000008ff0e7e24 */ /* 0x000fe2000f8e00ff */
[----:B----4-:R-:W4:Y:S04]  /*14ca0*/  @!P2 LDC.64 R12, c[0x0][0x5c0] ;  /* 0x00017000ff0cab82 */ /* 0x010f280000000a00 */
[----:B------:R-:W-:-:S04]  /*14cb0*/  @!P4 IADD3 R14, P5, P6, R14, UR6, R24 ;  /* 0x000000060e0ecc10 */ /* 0x000fc8000febe018 */
[----:B0-----:R-:W-:Y:S01]  /*14cc0*/  @!P4 IADD3 R16, P0, R14, R16, RZ ;  /* 0x000000100e10c210 */ /* 0x001fe20007f1e0ff */
[----:B------:R-:W-:-:S04]  /*14cd0*/  @!P2 IMAD.MOV.U32 R14, RZ, RZ, R24 ;  /* 0x000000ffff0ea224 */ /* 0x000fc800078e0018 */
[----:B------:R-:W-:Y:S01]  /*14ce0*/  @!P2 IMAD.WIDE.U32 R14, R4, 0x180, R14 ;  /* 0x00000180040ea825 */ /* 0x000fe200078e000e */
[----:B------:R-:W-:Y:S02]  /*14cf0*/  @!P4 IADD3.X R19, R19, UR5, R30, P5, P6 ;  /* 0x000000051313cc10 */ /* 0x000fe4000afec41e */
[--C-:B----4-:R-:W-:Y:S02]  /*14d00*/  @!P2 IADD3 R110, P5, P6, R14, UR8, R12.reuse ;  /* 0x000000080e6eac10 */ /* 0x110fe4000febe00c */
[----:B------:R-:W-:-:S06]  /*14d10*/  PRMT R12, RZ, 0x7610, R12 ;  /* 0x00007610ff0c7816 */ /* 0x000fcc000000000c */
[----:B------:R-:W4:Y:S01]  /*14d20*/  @!P4 LDG.E.U8 R12, desc[UR46][R10.64+0x1] ;  /* 0x0000012e0a0cc981 */ /* 0x000f22000c1e1100 */
[----:B------:R-:W-:-:S04]  /*14d30*/  @!P2 IMAD R18, R5, 0x180, RZ ;  /* 0x000001800512a824 */ /* 0x000fc800078e02ff */
[----:B------:R-:W-:-:S05]  /*14d40*/  @!P2 IMAD.IADD R15, R15, 0x1, R18 ;  /* 0x000000010f0fa824 */ /* 0x000fca00078e0212 */
[----:B------:R-:W-:Y:S02]  /*14d50*/  @!P2 IADD3.X R111, R15, UR7, R13, P5, P6 ;  /* 0x000000070f6fac10 */ /* 0x000fe4000afec40d */
[----:B------:R-:W-:Y:S01]  /*14d60*/  ISETP.LT.OR P6, PT, R29, 0x29, !P3 ;  /* 0x000000291d00780c */ /* 0x000fe20005fc1670 */
[----:B------:R-:W-:Y:S01]  /*14d70*/  @!P4 IMAD.X R17, R19, 0x1, R17, P0 ;  /* 0x000000011311c824 */ /* 0x000fe200000e0611 */
[----:B------:R-:W-:-:S11]  /*14d80*/  LOP3.LUT R2, R2, 0xfffffffe, RZ, 0xc0, !PT ;  /* 0xfffffffe02027812 */ /* 0x000fd600078ec0ff */
[----:B------:R-:W-:Y:S02]  /*14d90*/  @!P6 IMAD.MOV.U32 R14, RZ, RZ, R24 ;  /* 0x000000ffff0ee224 */ /* 0x000fe400078e0018 */
[----:B------:R-:W-:Y:S02]  /*14da0*/  @!P6 IMAD.MOV.U32 R15, RZ, RZ, R30 ;  /* 0x000000ffff0fe224 */ /* 0x000fe400078e001e */
[----:B------:R-:W-:Y:S01]  /*14db0*/  @!P6 IMAD.WIDE.U32 R14, R4, 0x180, R14 ;  /* 0x00000180040ee825 */ /* 0x000fe200078e000e */
[----:B------:R-:W-:Y:S02]  /*14dc0*/  @P2 LOP3.LUT R2, R2, 0x1, RZ, 0xfc, !PT ;  /* 0x0000000102022812 */ /* 0x000fe400078efcff */
[----:B------:R-:W-:Y:S02]  /*14dd0*/  LOP3.LUT P2, RZ, R31, 0x800, RZ, 0xc0, !PT ;  /* 0x000008001fff7812 */ /* 0x000fe4000784c0ff */
        /* <DEDUP_REMOVED lines=8> */
[----:B----4-:R-:W-:-:S04]  /*14e60*/  @!P6 IMAD R16, R5, 0x180, RZ ;  /* 0x000001800510e824 */ /* 0x010fc800078e02ff */
        /* <DEDUP_REMOVED lines=19> */
[----:B0-----:R-:W0:Y:S02]  /*14fa0*/  @!P0 LDC.64 R12, c[0x0][0x5c0] ;  /* 0x00017000ff0c8b82 */ /* 0x001e240000000a00 */
[----:B0-----:R-:W-:-:S04]  /*14fb0*/  @!P0 IADD3 R12, P4, P5, R24, UR6, R12 ;  /* 0x00000006180c8c10 */ /* 0x001fc8000fd9e00c */
[----:B------:R-:W-:Y:S02]  /*14fc0*/  @!P0 IADD3.X R13, R30, UR5, R13, P4, P5 ;  /* 0x000000051e0d8c10 */ /* 0x000fe4000a7ea40d */
[----:B------:R-:W-:Y:S01]  /*14fd0*/  ISETP.LT.OR P4, PT, R29, 0x9, !P1 ;  /* 0x000000091d00780c */ /* 0x000fe20004f81670 */
[----:B------:R-:W-:Y:S01]  /*14fe0*/  IMAD.U32 R15, RZ, RZ, UR7 ;  /* 0x00000007ff0f7e24 */ /* 0x000fe2000f8e00ff */
        /* <DEDUP_REMOVED lines=8> */
[----:B------:R-:W-:-:S05]  /*15070*/  IMAD.U32 R14, RZ, RZ, UR8 ;  /* 0x00000008ff0e7e24 */ /* 0x000fca000f8e00ff */
[----:B------:R-:W-:-:S04]  /*15080*/  @!P4 IADD3 R14, P0, P5, R14, UR6, R24 ;  /* 0x000000060e0ecc10 */ /* 0x000fc8000fd1e018 */
[----:B------:R-:W-:Y:S02]  /*15090*/  @!P4 IADD3.X R15, R15, UR5, R30, P0, P5 ;  /* 0x000000050f0fcc10 */ /* 0x000fe400087ea41e */
[----:B0-----:R-:W-:Y:S02]  /*150a0*/  @!P4 IADD3 R12, P0, R14, R12, RZ ;  /* 0x0000000c0e0cc210 */ /* 0x001fe40007f1e0ff */
[----:B------:R-:W-:-:S06]  /*150b0*/  PRMT R14, RZ, 0x7610, R14 ;  /* 0x00007610ff0e7816 */ /* 0x000fcc000000000e */
[----:B------:R-:W4:Y:S01]  /*150c0*/  @!P4 LDG.E.U8 R14, desc[UR46][R10.64+0x8] ;  /* 0x0000082e0a0ec981 */ /* 0x000f22000c1e1100 */
[----:B------:R-:W-:Y:S01]  /*150d0*/  @!P4 IMAD.X R13, R15, 0x1, R13, P0 ;  /* 0x000000010f0dc824 */ /* 0x000fe200000e060d */
[----:B------:R-:W-:Y:S02]  /*150e0*/  ISETP.LT.OR P0, PT, R29, 0xa, !P1 ;  /* 0x0000000a1d00780c */ /* 0x000fe40004f01670 */
[----:B------:R-:W-:-:S04]  /*150f0*/  LOP3.LUT R31, R31, 0xfffffbff, RZ, 0xc0, !PT ;  /* 0xfffffbff1f1f7812 */ /* 0x000fc800078ec0ff */
[----:B------:R-:W-:Y:S02]  /*15100*/  @P2 LOP3.LUT R31, R31, 0x400, RZ, 0xfc, !PT ;  /* 0x000004001f1f2812 */ /* 0x000fe400078efcff */
[----:B------:R-:W-:-:S05]  /*15110*/  ISETP.LT.OR P2, PT, R29, 0x2a, !P3 ;  /* 0x0000002a1d00780c */ /* 0x000fca0005f41670 */
[----:B------:R-:W0:Y:S01]  /*15120*/  @!P0 LDC.64 R16, c[0x0][0x5c0] ;  /* 0x00017000ff108b82 */ /* 0x000e220000000a00 */
[----:B------:R-:W-:-:S04]  /*15130*/  LOP3.LUT R2, R2, 0xfffffff7, RZ, 0xc0, !PT ;  /* 0xfffffff702027812 */ /* 0x000fc800078ec0ff */
[----:B------:R-:W-:-:S03]  /*15140*/  @P6 LOP3.LUT R2, R2, 0x8, RZ, 0xfc, !PT ;  /* 0x0000000802026812 */ /* 0x000fc600078efcff */
[----:B------:R-:W-:Y:S02]  /*15150*/  @!P2 IMAD.MOV.U32 R15, RZ, RZ, R30 ;  /* 0x000000ffff0fa224 */ /* 0x000fe400078e001e */
[----:B------:R-:W-:Y:S01]  /*15160*/  IMAD.U32 R19, RZ, RZ, UR7 ;  /* 0x00000007ff137e24 */ /* 0x000fe2000f8e00ff */
        /* <DEDUP_REMOVED lines=32> */
[----:B--2---:R-:W-:Y:S02]  /*15370*/  FFMA R12, R56, UR43, R12 ;  /* 0x0000002b380c7c23 */ /* 0x004fe4000800000c */
[----:B------:R-:W2:Y:S03]  /*15380*/  LDL.LU R56, [R1+0x1c8] ;  /* 0x0001c80001387983 */ /* 0x000ea60000300800 */
        /* <DEDUP_REMOVED lines=9> */
[----:B------:R-:W4:Y:S02]  /*15420*/  @!P0 LDG.E.U8 R12, desc[UR46][R8.64+0x10] ;  /* 0x0000102e080c8981 */ /* 0x000f24000c1e1100 */
[----:B----4-:R-:W-:-:S04]  /*15430*/  LOP3.LUT R12, R12, 0xff, RZ, 0xc0, !PT ;  /* 0x000000ff0c0c7812 */ /* 0x010fc800078ec0ff */
[----:B------:R-:W-:-:S05]  /*15440*/  F2FP.F16.E4M3.UNPACK_B R12, R12 ;  /* 0x0000000cff0c723e */ /* 0x000fca00020006ff */
[----:B------:R-:W-:-:S05]  /*15450*/  HADD2.F32 R12, -RZ, R12.H0_H0 ;  /* 0x2000000cff0c7230 */ /* 0x000fca0000004100 */
[----:B------:R-:W-:-:S04]  /*15460*/  FMUL R12, R12, UR42 ;  /* 0x0000002a0c0c7c20 */ /* 0x000fc80008400000 */
[----:B---3--:R-:W-:Y:S02]  /*15470*/  FFMA R14, R57, UR43, R12 ;  /* 0x0000002b390e7c23 */ /* 0x008fe4000800000c */
[----:B------:R-:W0:Y:S01]  /*15480*/  @!P0 LDC.64 R12, c[0x0][0x5c0] ;  /* 0x00017000ff0c8b82 */ /* 0x000e220000000a00 */
[----:B------:R-:W-:Y:S01]  /*15490*/  IMAD.U32 R15, RZ, RZ, UR7 ;  /* 0x00000007ff0f7e24 */ /* 0x000fe2000f8e00ff */
[----:B------:R-:W3:Y:S01]  /*154a0*/  LDL.LU R57, [R1+0x1cc] ;  /* 0x0001cc0001397983 */ /* 0x000ee20000300800 */
        /* <DEDUP_REMOVED lines=8> */
[----:B0-----:R-:W-:-:S04]  /*15530*/  @!P0 IADD3 R12, P4, P5, R24, UR6, R12 ;  /* 0x00000006180c8c10 */ /* 0x001fc8000fd9e00c */
[----:B------:R-:W-:Y:S02]  /*15540*/  @!P0 IADD3.X R13, R30, UR5, R13, P4, P5 ;  /* 0x000000051e0d8c10 */ /* 0x000fe4000a7ea40d */
[----:B------:R-:W-:Y:S02]  /*15550*/  ISETP.LT.OR P4, PT, R29, 0x11, !P1 ;  /* 0x000000111d00780c */ /* 0x000fe40004f81670 */
[----:B----4-:R-:W-:-:S04]  /*15560*/  LOP3.LUT R14, R14, 0xff, RZ, 0xc0, !PT ;  /* 0x000000ff0e0e7812 */ /* 0x010fc800078ec0ff */
[----:B------:R-:W-:-:S05]  /*15570*/  F2FP.F16.E4M3.UNPACK_B R14, R14 ;  /* 0x0000000eff0e723e */ /* 0x000fca00020006ff */
[----:B------:R-:W-:-:S05]  /*15580*/  HADD2.F32 R14, -RZ, R14.H0_H0 ;  /* 0x2000000eff0e7230 */ /* 0x000fca0000004100 */
[----:B------:R-:W-:-:S04]  /*15590*/  FMUL R14, R14, UR42 ;  /* 0x0000002a0e0e7c20 */ /* 0x000fc80008400000 */
[----:B--2---:R-:W-:Y:S01]  /*155a0*/  FFMA R14, R56, UR43, R14 ;  /* 0x0000002b380e7c23 */ /* 0x004fe2000800000e */
[----:B------:R-:W-:Y:S02]  /*155b0*/  LOP3.LUT R31, R31, 0xfffffdff, RZ, 0xc0, !PT ;  /* 0xfffffdff1f1f7812 */ /* 0x000fe400078ec0ff */
[----:B------:R-:W-:Y:S01]  /*155c0*/  LOP3.LUT R2, R2, 0xfffffffd, RZ, 0xc0, !PT ;  /* 0xfffffffd02027812 */ /* 0x000fe200078ec0ff */
[----:B------:R-:W-:Y:S01]  /*155d0*/  IMAD.U32 R19, RZ, RZ, UR7 ;  /* 0x00000007ff137e24 */ /* 0x000fe2000f8e00ff */
[----:B------:R-:W-:Y:S01]  /*155e0*/  F2FP.SATFINITE.E4M3.F32.PACK_AB_MERGE_C R14, RZ, R14, RZ ;  /* 0x0000000eff0e723e */ /* 0x000fe200048070ff */
[----:B------:R-:W2:Y:S04]  /*155f0*/  LDL.LU R56, [R1+0x1d0] ;  /* 0x0001d00001387983 */ /* 0x000ea80000300800 */
        /* <DEDUP_REMOVED lines=10> */
[----:B------:R-:W-:Y:S02]  /*156a0*/  @P2 LOP3.LUT R31, R31, 0x200, RZ, 0xfc, !PT ;  /* 0x000002001f1f2812 */ /* 0x000fe400078efcff */
[----:B------:R-:W-:-:S09]  /*156b0*/  ISETP.LT.OR P2, PT, R29, 0x32, !P3 ;  /* 0x000000321d00780c */ /* 0x000fd20005f41670 */
[----:B------:R-:W0:Y:S01]  /*156c0*/  @!P0 LDC.64 R16, c[0x0][0x5c0] ;  /* 0x00017000ff108b82 */ /* 0x000e220000000a00 */
[----:B------:R-:W-:Y:S01]  /*156d0*/  IMAD.U32 R15, RZ, RZ, UR8 ;  /* 0x00000008ff0f7e24 */ /* 0x000fe2000f8e00ff */
[----:B------:R-:W-:-:S04]  /*156e0*/  @P6 LOP3.LUT R2, R2, 0x2, RZ, 0xfc, !PT ;  /* 0x0000000202026812 */ /* 0x000fc800078efcff */
[----:B------:R-:W-:-:S04]  /*156f0*/  @!P0 IADD3 R15, P5, P6, R15, UR6, R24 ;  /* 0x000000060f0f8c10 */ /* 0x000fc8000febe018 */
[----:B------:R-:W-:Y:S02]  /*15700*/  @!P0 IADD3.X R19, R19, UR5, R30, P5, P6 ;  /* 0x0000000513138c10 */ /* 0x000fe4000afec41e */
[----:B----4-:R-:W-:-:S04]  /*15710*/  LOP3.LUT R14, R14, 0xff, RZ, 0xc0, !PT ;  /* 0x000000ff0e0e7812 */ /* 0x010fc800078ec0ff */
[----:B------:R-:W-:-:S05]  /*15720*/  F2FP.F16.E4M3.UNPACK_B R14, R14 ;  /* 0x0000000eff0e723e */ /* 0x000fca00020006ff */
[----:B------:R-:W-:-:S05]  /*15730*/  HADD2.F32 R14, -RZ, R14.H0_H0 ;  /* 0x2000000eff0e7230 */ /* 0x000fca0000004100 */
[----:B------:R-:W-:-:S04]  /*15740*/  FMUL R14, R14, UR42 ;  /* 0x0000002a0e0e7c20 */ /* 0x000fc80008400000 */
[----:B---3--:R-:W-:Y:S01]  /*15750*/  FFMA R14, R57, UR43, R14 ;  /* 0x0000002b390e7c23 */ /* 0x008fe2000800000e */
[----:B------:R-:W-:Y:S01]  /*15760*/  ISETP.LT.OR P3, PT, R29, 0x39, !P3 ;  /* 0x000000391d00780c */ /* 0x000fe20005f61670 */
[----:B------:R-:W-:Y:S01]  /*15770*/  @!P2 IMAD R18, R5, 0x180, RZ ;  /* 0x000001800512a824 */ /* 0x000fe200078e02ff */
[----:B------:R-:W-:Y:S01]  /*15780*/  LOP3.LUT R0, R0, 0xfdffffff, RZ, 0xc0, !PT ;  /* 0xfdffffff00007812 */ /* 0x000fe200078ec0ff */
[----:B------:R-:W3:Y:S01]  /*15790*/  LDL.LU R57, [R1+0x1d4] ;  /* 0x0001d40001397983 */ /* 0x000ee20000300800 */
[----:B------:R-:W-:-:S05]  /*157a0*/  F2FP.SATFINITE.E4M3.F32.PACK_AB_MERGE_C R14, RZ, R14, RZ ;  /* 0x0000000eff0e723e */ /* 0x000fca00048070ff */
[----:B------:R4:W-:Y:S02]  /*157b0*/  @!P4 STG.E.U8 desc[UR46][R12.64+0x10], R14 ;  /* 0x0000100e0c00c986 */ /* 0x0009e4000c10112e */
[----:B----4-:R-:W4:Y:S01]  /*157c0*/  @!P2 LDC.64 R12, c[0x0][0x5c0] ;  /* 0x00017000ff0cab82 */ /* 0x010f220000000a00 */
[----:B0-----:R-:W-:Y:S01]  /*157d0*/  @!P0 IADD3 R16, P4, R15, R16, RZ ;  /* 0x000000100f108210 */ /* 0x001fe20007f9e0ff */
[----:B------:R-:W-:Y:S02]  /*157e0*/  @!P2 IMAD.MOV.U32 R14, RZ, RZ, R24 ;  /* 0x000000ffff0ea224 */ /* 0x000fe400078e0018 */
[----:B------:R-:W-:Y:S02]  /*157f0*/  @!P2 IMAD.MOV.U32 R15, RZ, RZ, R30 ;  /* 0x000000ffff0fa224 */ /* 0x000fe400078e001e */
[----:B------:R-:W-:-:S03]  /*15800*/  @!P2 IMAD.WIDE.U32 R14, R4, 0x180, R14 ;  /* 0x00000180040ea825 */ /* 0x000fc600078e000e */
[--C-:B----4-:R-:W-:Y:S02]  /*15810*/  @!P2 IADD3 R88, P5, P6, R14, UR8, R12.reuse ;  /* 0x000000080e58ac10 */ /* 0x110fe4000febe00c */
[----:B------:R-:W-:-:S06]  /*15820*/  PRMT R12, RZ, 0x7610, R12 ;  /* 0x00007610ff0c7816 */ /* 0x000fcc000000000c */
[----:B------:R-:W4:Y:S01]  /*15830*/  @!P0 LDG.E.U8 R12, desc[UR46][R10.64+0x11] ;  /* 0x0000112e0a0c8981 */ /* 0x000f22000c1e1100 */
[----:B------:R-:W-:Y:S02]  /*15840*/  @!P2 IMAD.IADD R15, R15, 0x1, R18 ;  /* 0x000000010f0fa824 */ /* 0x000fe400078e0212 */
[----:B------:R-:W-:-:S03]  /*15850*/  @!P0 IMAD.X R17, R19, 0x1, R17, P4 ;  /* 0x0000000113118824 */ /* 0x000fc600020e0611 */
[----:B------:R-:W-:Y:S01]  /*15860*/  @!P2 IADD3.X R89, R15, UR7, R13, P5, P6 ;  /* 0x000000070f59ac10 */ /* 0x000fe2000afec40d */
        /* <DEDUP_REMOVED lines=39> */
[----:B----4-:R-:W-:-:S04]  /*15ae0*/  LOP3.LUT R14, R14, 0xff, RZ, 0xc0, !PT ;  /* 0x000000ff0e0e7812 */ /* 0x010fc800078ec0ff */
[----:B------:R-:W-:-:S05]  /*15af0*/  F2FP.F16.E4M3.UNPACK_B R14, R14 ;  /* 0x0000000eff0e723e */ /* 0x000fca00020006ff */
[----:B------:R-:W-:-:S05]  /*15b00*/  HADD2.F32 R14, -RZ, R14.H0_H0 ;  /* 0x2000000eff0e7230 */ /* 0x000fca0000004100 */
[----:B------:R-:W-:-:S04]  /*15b10*/  FMUL R14, R14, UR42 ;  /* 0x0000002a0e0e7c20 */ /* 0x000fc80008400000 */
[----:B--2---:R-:W-:Y:S01]  /*15b20*/  FFMA R14, R56, UR43, R14 ;  /* 0x0000002b380e7c23 */ /* 0x004fe2000800000e */
[----:B------:R-:W-:Y:S01]  /*15b30*/  LOP3.LUT R0, R0, 0x7fffffff, RZ, 0xc0, !PT ;  /* 0x7fffffff00007812 */ /* 0x000fe200078ec0ff */
[----:B------:R-:W-:Y:S01]  /*15b40*/  IMAD.U32 R16, RZ, RZ, UR8 ;  /* 0x00000008ff107e24 */ /* 0x000fe2000f8e00ff */
[----:B------:R-:W2:Y:S02]  /*15b50*/  LDL.LU R56, [R1+0x1e0] ;  /* 0x0001e00001387983 */ /* 0x000ea40000300800 */
[----:B------:R-:W-:-:S05]  /*15b60*/  F2FP.SATFINITE.E4M3.F32.PACK_AB_MERGE_C R14, RZ, R14, RZ ;  /* 0x0000000eff0e723e */ /* 0x000fca00048070ff */
[----:B------:R0:W-:Y:S01]  /*15b70*/  @!P0 STG.E.U8 desc[UR46][R12.64+0x19], R14 ;  /* 0x0000190e0c008986 */ /* 0x0001e2000c10112e */
[----:B------:R-:W-:-:S13]  /*15b80*/  ISETP.LT.OR P0, PT, R29, 0x19, !P1 ;  /* 0x000000191d00780c */ /* 0x000fda0004f01670 */
        /* <DEDUP_REMOVED lines=8> */
[----:B------:R-:W-:Y:S02]  /*15c10*/  @P3 LOP3.LUT R0, R0, 0x80000000, RZ, 0xfc, !PT ;  /* 0x8000000000003812 */ /* 0x000fe400078efcff */
[----:B------:R-:W-:Y:S02]  /*15c20*/  ISETP.GE.AND P3, PT, R28, 0x101, PT ;  /* 0x000001011c00780c */ /* 0x000fe40003f66270 */
[----:B------:R-:W-:Y:S01]  /*15c30*/  ISETP.LT.OR P4, PT, R29, 0x1a, !P1 ;  /* 0x0000001a1d00780c */ /* 0x000fe20004f81670 */
[----:B------:R-:W-:-:S12]  /*15c40*/  IMAD.U32 R18, RZ, RZ, UR7 ;  /* 0x00000007ff127e24 */ /* 0x000fd8000f8e00ff */
[----:B------:R-:W-:-:S04]  /*15c50*/  @!P4 IADD3 R16, P5, P6, R16, UR6, R24 ;  /* 0x000000061010cc10 */ /* 0x000fc8000febe018 */
[----:B------:R-:W-:Y:S02]  /*15c60*/  @!P4 IADD3.X R18, R18, UR5, R30, P5, P6 ;  /* 0x000000051212cc10 */ /* 0x000fe4000afec41e */
[----:B----4-:R-:W-:-:S04]  /*15c70*/  LOP3.LUT R14, R14, 0xff, RZ, 0xc0, !PT ;  /* 0x000000ff0e0e7812 */ /* 0x010fc800078ec0ff */
[----:B------:R-:W-:-:S05]  /*15c80*/  F2FP.F16.E4M3.UNPACK_B R14, R14 ;  /* 0x0000000eff0e723e */ /* 0x000fca00020006ff */
[----:B------:R-:W-:-:S05]  /*15c90*/  HADD2.F32 R14, -RZ, R14.H0_H0 ;  /* 0x2000000eff0e7230 */ /* 0x000fca0000004100 */
[----:B------:R-:W-:-:S04]  /*15ca0*/  FMUL R14, R14, UR42 ;  /* 0x0000002a0e0e7c20 */ /* 0x000fc80008400000 */
[----:B---3--:R-:W-:Y:S02]  /*15cb0*/  FFMA R14, R57, UR43, R14 ;  /* 0x0000002b390e7c23 */ /* 0x008fe4000800000e */
[----:B------:R-:W3:Y:S03]  /*15cc0*/  LDL.LU R57, [R1+0x1e4] ;  /* 0x0001e40001397983 */ /* 0x000ee60000300800 */
[----:B------:R-:W-:-:S05]  /*15cd0*/  F2FP.SATFINITE.E4M3.F32.PACK_AB_MERGE_C R14, RZ, R14, RZ ;  /* 0x0000000eff0e723e */ /* 0x000fca00048070ff */
[----:B------:R0:W-:Y:S01]  /*15ce0*/  @!P0 STG.E.U8 desc[UR46][R12.64+0x18], R14 ;  /* 0x0000180e0c008986 */ /* 0x0001e2000c10112e */
[----:B------:R-:W-:Y:S01]  /*15cf0*/  ISETP.LT.OR P0, PT, R29, 0x1, !P3 ;  /* 0x000000011d00780c */ /* 0x000fe20005f01670 */
[----:B0-----:R-:W0:-:S12]  /*15d00*/  @!P4 LDC.64 R14, c[0x0][0x5c0] ;  /* 0x00017000ff0ecb82 */ /* 0x001e180000000a00 */
[----:B------:R-:W4:Y:S01]  /*15d10*/  @!P0 LDC.64 R12, c[0x0][0x5c0] ;  /* 0x00017000ff0c8b82 */ /* 0x000f220000000a00 */
[----:B0-----:R-:W-:Y:S02]  /*15d20*/  @!P4 IADD3 R14, P5, R16, R14, RZ ;  /* 0x0000000e100ec210 */ /* 0x001fe40007fbe0ff */
[--C-:B----4-:R-:W-:Y:S02]  /*15d30*/  @!P0 IADD3 R16, P1, P6, R24, UR10, R12.reuse ;  /* 0x0000000a18108c10 */ /* 0x110fe4000fe3e00c */
[----:B------:R-:W-:-:S06]  /*15d40*/  PRMT R12, RZ, 0x7610, R12 ;  /* 0x00007610ff0c7816 */ /* 0x000fcc000000000c */
[----:B------:R-:W4:Y:S01]  /*15d50*/  @!P4 LDG.E.U8 R12, desc[UR46][R10.64+0x19] ;  /* 0x0000192e0a0cc981 */ /* 0x000f22000c1e1100 */
[----:B------:R-:W-:Y:S01]  /*15d60*/  @!P4 IMAD.X R15, R18, 0x1, R15, P5 ;  /* 0x00000001120fc824 */ /* 0x000fe200028e060f */
[----:B------:R-:W-:Y:S02]  /*15d70*/  @!P0 IADD3.X R17, R30, UR9, R13, P1, P6 ;  /* 0x000000091e118c10 */ /* 0x000fe40008fec40d */
        /* <DEDUP_REMOVED lines=22> */
[----:B---3--:R-:W-:Y:S02]  /*15ee0*/  FFMA R18, R57, UR43, R14 ;  /* 0x0000002b39127c23 */ /* 0x008fe4000800000e */
[----:B------:R-:W0:Y:S01]  /*15ef0*/  @!P4 LDC.64 R14, c[0x0][0x5c0] ;  /* 0x00017000ff0ecb82 */ /* 0x000e220000000a00 */
[----:B------:R-:W-:Y:S01]  /*15f00*/  ISETP.GE.AND P1, PT, R28, 0x109, PT ;  /* 0x000001091c00780c */ /* 0x000fe20003f26270 */
[----:B------:R-:W3:Y:S01]  /*15f10*/  LDL.LU R57, [R1+0x1ec] ;  /* 0x0001ec0001397983 */ /* 0x000ee20000300800 */
[----:B------:R-:W-:-:S05]  /*15f20*/  F2FP.SATFINITE.E4M3.F32.PACK_AB_MERGE_C R18, RZ, R18, RZ ;  /* 0x00000012ff12723e */ /* 0x000fca00048070ff */
[----:B------:R4:W-:Y:S02]  /*15f30*/  @!P0 STG.E.U8 desc[UR46][R16.64], R18 ;  /* 0x0000001210008986 */ /* 0x0009e4000c10112e */
[----:B----4-:R-:W-:-:S06]  /*15f40*/  PRMT R16, RZ, 0x7610, R16 ;  /* 0x00007610ff107816 */ /* 0x010fcc0000000010 */
[----:B------:R-:W4:Y:S01]  /*15f50*/  @!P4 LDG.E.U8 R16, desc[UR46][R12.64+0x1] ;  /* 0x0000012e0c10c981 */ /* 0x000f22000c1e1100 */
[----:B0-----:R-:W-:-:S04]  /*15f60*/  @!P4 IADD3 R14, P5, P6, R24, UR10, R14 ;  /* 0x0000000a180ecc10 */ /* 0x001fc8000febe00e */
[----:B------:R-:W-:Y:S02]  /*15f70*/  @!P4 IADD3.X R15, R30, UR9, R15, P5, P6 ;  /* 0x000000091e0fcc10 */ /* 0x000fe4000afec40f */
[----:B------:R-:W-:Y:S01]  /*15f80*/  ISETP.LT.OR P0, PT, R29, 0x1, !P1 ;  /* 0x000000011d00780c */ /* 0x000fe20004f01670 */
[----:B------:R-:W-:-:S12]  /*15f90*/  IMAD.U32 R18, RZ, RZ, UR8 ;  /* 0x00000008ff127e24 */ /* 0x000fd8000f8e00ff */
[----:B------:R-:W-:Y:S02]  /*15fa0*/  @!P0 IADD3 R18, P5, P6, R18, UR10, R24 ;  /* 0x0000000a12128c10 */ /* 0x000fe4000febe018 */
[----:B----4-:R-:W-:-:S04]  /*15fb0*/  LOP3.LUT R16, R16, 0xff, RZ, 0xc0, !PT ;  /* 0x000000ff10107812 */ /* 0x010fc800078ec0ff */
[----:B------:R-:W-:-:S05]  /*15fc0*/  F2FP.F16.E4M3.UNPACK_B R16, R16 ;  /* 0x00000010ff10723e */ /* 0x000fca00020006ff */
[----:B------:R-:W-:-:S05]  /*15fd0*/  HADD2.F32 R16, -RZ, R16.H0_H0 ;  /* 0x20000010ff107230 */ /* 0x000fca0000004100 */
[----:B------:R-:W-:-:S04]  /*15fe0*/  FMUL R16, R16, UR42 ;  /* 0x0000002a10107c20 */ /* 0x000fc80008400000 */
[----:B--2---:R-:W-:Y:S01]  /*15ff0*/  FFMA R16, R56, UR43, R16 ;  /* 0x0000002b38107c23 */ /* 0x004fe20008000010 */
[----:B------:R-:W-:Y:S01]  /*16000*/  IMAD.U32 R19, RZ, RZ, UR7 ;  /* 0x00000007ff137e24 */ /* 0x000fe2000f8e00ff */
[----:B------:R-:W-:Y:S01]  /*16010*/  LOP3.LUT R31, R31, 0xfffffffb, RZ, 0xc0, !PT ;  /* 0xfffffffb1f1f7812 */ /* 0x000fe200078ec0ff */
[----:B------:R-:W-:Y:S01]  /*16020*/  IMAD.U32 R35, RZ, RZ, UR7 ;  /* 0x00000007ff237e24 */ /* 0x000fe2000f8e00ff */
[----:B------:R-:W2:Y:S01]  /*16030*/  LDL.LU R56, [R1+0x1f0] ;  /* 0x0001f00001387983 */ /* 0x000ea20000300800 */
        /* <DEDUP_REMOVED lines=22> */
[----:B------:R-:W-:-:S05]  /*161a0*/  IMAD.U32 R19, RZ, RZ, UR8 ;  /* 0x00000008ff137e24 */ /* 0x000fca000f8e00ff */
[----:B------:R-:W-:-:S04]  /*161b0*/  @!P4 IADD3 R19, P5, P6, R19, UR10, R24 ;  /* 0x0000000a1313cc10 */ /* 0x000fc8000febe018 */
[----:B------:R-:W-:Y:S02]  /*161c0*/  @!P4 IADD3.X R35, R35, UR9, R30, P5, P6 ;  /* 0x000000092323cc10 */ /* 0x000fe4000afec41e */
[----:B----4-:R-:W-:-:S04]  /*161d0*/  LOP3.LUT R18, R18, 0xff, RZ, 0xc0, !PT ;  /* 0x000000ff12127812 */ /* 0x010fc800078ec0ff */
[----:B------:R-:W-:-:S05]  /*161e0*/  F2FP.F16.E4M3.UNPACK_B R18, R18 ;  /* 0x00000012ff12723e */ /* 0x000fca00020006ff */
[----:B------:R-:W-:-:S05]  /*161f0*/  HADD2.F32 R18, -RZ, R18.H0_H0 ;  /* 0x20000012ff127230 */ /* 0x000fca0000004100 */
[----:B------:R-:W-:-:S04]  /*16200*/  FMUL R18, R18, UR42 ;  /* 0x0000002a12127c20 */ /* 0x000fc80008400000 */
[----:B---3--:R-:W-:Y:S01]  /*16210*/  FFMA R18, R57, UR43, R18 ;  /* 0x0000002b39127c23 */ /* 0x008fe20008000012 */
[----:B------:R-:W-:Y:S01]  /*16220*/  @!P3 IMAD R21, R5, 0x180, RZ ;  /* 0x000001800515b824 */ /* 0x000fe200078e02ff */
[----:B------:R-:W-:Y:S01]  /*16230*/  LOP3.LUT R0, R0, 0xff7fffff, RZ, 0xc0, !PT ;  /* 0xff7fffff00007812 */ /* 0x000fe200078ec0ff */
[----:B------:R-:W3:Y:S02]  /*16240*/  LDL.LU R57, [R1+0x1f4] ;  /* 0x0001f40001397983 */ /* 0x000ee40000300800 */
        /* <DEDUP_REMOVED lines=10> */
[----:B------:R-:W-:-:S05]  /*162f0*/  @!P3 IMAD.IADD R19, R19, 0x1, R21 ;  /* 0x000000011313b824 */ /* 0x000fca00078e0215 */
[----:B------:R-:W-:Y:S02]  /*16300*/  @!P3 IADD3.X R87, R19, UR7, R17, P5, P6 ;  /* 0x000000071357bc10 */ /* 0x000fe4000afec411 */
[----:B------:R-:W-:Y:S01]  /*16310*/  ISETP.LT.OR P6, PT, R29, 0x41, !P2 ;  /* 0x000000411d00780c */ /* 0x000fe200057c1670 */
[----:B------:R-:W-:Y:S01]  /*16320*/  @!P4 IMAD.X R23, R35, 0x1, R23, P0 ;  /* 0x000000012317c824 */ /* 0x000fe200000e0617 */
[----:B------:R-:W-:-:S11]  /*16330*/  @P3 LOP3.LUT R0, R0, 0x800000, RZ, 0xfc, !PT ;  /* 0x0080000000003812 */ /* 0x000fd600078efcff */
[----:B------:R-:W-:Y:S02]  /*16340*/  @!P6 IMAD.MOV.U32 R18, RZ, RZ, R24 ;  /* 0x000000ffff12e224 */ /* 0x000fe400078e0018 */
[----:B------:R-:W-:Y:S02]  /*16350*/  @!P6 IMAD.MOV.U32 R19, RZ, RZ, R30 ;  /* 0x000000ffff13e224 */ /* 0x000fe400078e001e */
[----:B------:R-:W-:Y:S02]  /*16360*/  @!P6 IMAD R21, R5, 0x180, RZ ;  /* 0x000001800515e824 */ /* 0x000fe400078e02ff */
[----:B------:R-:W-:Y:S01]  /*16370*/  @!P6 IMAD.WIDE.U32 R18, R4, 0x180, R18 ;  /* 0x000001800412e825 */ /* 0x000fe200078e0012 */
[----:B------:R-:W-:-:S03]  /*16380*/  LOP3.LUT P3, RZ, R31, 0x100, RZ, 0xc0, !PT ;  /* 0x000001001fff7812 */ /* 0x000fc6000786c0ff */
[----:B------:R-:W-:Y:S01]  /*16390*/  @!P6 IMAD.IADD R19, R19, 0x1, R21 ;  /* 0x000000011313e824 */ /* 0x000fe200078e0215 */
        /* <DEDUP_REMOVED lines=8> */
[----:B0-----:R-:W0:Y:S02]  /*16420*/  @!P6 LDC.64 R16, c[0x0][0x5c0] ;  /* 0x00017000ff10eb82 */ /* 0x001e240000000a00 */
        /* <DEDUP_REMOVED lines=118> */
[----:B------:R-:W-:Y:S01]  /*16b90*/  LOP3.LUT R31, R31, 0xffffffbf, RZ, 0xc0, !PT ;  /* 0xffffffbf1f1f7812 */ /* 0x000fe200078ec0ff */
[----:B------:R-:W-:Y:S01]  /*16ba0*/  IMAD.U32 R35, RZ, RZ, UR7 ;  /* 0x00000007ff237e24 */ /* 0x000fe2000f8e00ff */
[----:B------:R-:W-:Y:S01]  /*16bb0*/  LOP3.LUT R20, R20, 0xbfffffff, RZ, 0xc0, !PT ;  /* 0xbfffffff14147812 */ /* 0x000fe200078ec0ff */
[----:B------:R-:W2:Y:S01]  /*16bc0*/  LDL.LU R56, [R1+0x210] ;  /* 0x0002100001387983 */ /* 0x000ea20000300800 */
        /* <DEDUP_REMOVED lines=97> */
[----:B----4-:R-:W-:-:S04]  /*171e0*/  LOP3.LUT R18, R18, 0xff, RZ, 0xc0, !PT ;  /* 0x000000ff12127812 */ /* 0x010fc800078ec0ff */
[----:B------:R-:W-:-:S05]  /*171f0*/  F2FP.F16.E4M3.UNPACK_B R18, R18 ;  /* 0x00000012ff12723e */ /* 0x000fca00020006ff */
[----:B------:R-:W-:-:S05]  /*17200*/  HADD2.F32 R18, -RZ, R18.H0_H0 ;  /* 0x20000012ff127230 */ /* 0x000fca0000004100 */
[----:B------:R-:W-:-:S04]  /*17210*/  FMUL R18, R18, UR42 ;  /* 0x0000002a12127c20 */ /* 0x000fc80008400000 */
[----:B---3--:R-:W-:Y:S01]  /*17220*/  FFMA R18, R57, UR43, R18 ;  /* 0x0000002b39127c23 */ /* 0x008fe20008000012 */
[----:B------:R-:W-:Y:S01]  /*17230*/  LOP3.LUT R20, R20, 0xffefffff, RZ, 0xc0, !PT ;  /* 0xffefffff14147812 */ /* 0x000fe200078ec0ff */
[----:B------:R-:W-:Y:S01]  /*17240*/  IMAD.U32 R19, RZ, RZ, UR8 ;  /* 0x00000008ff137e24 */ /* 0x000fe2000f8e00ff */
[----:B------:R-:W3:Y:S02]  /*17250*/  LDL.LU R57, [R1+0x224] ;  /* 0x0002240001397983 */ /* 0x000ee40000300800 */
[----:B------:R-:W-:-:S05]  /*17260*/  F2FP.SATFINITE.E4M3.F32.PACK_AB_MERGE_C R18, RZ, R18, RZ ;  /* 0x00000012ff12723e */ /* 0x000fca00048070ff */
[----:B------:R0:W-:Y:S02]  /*17270*/  @!P0 STG.E.U8 desc[UR46][R16.64+0x18], R18 ;  /* 0x0000181210008986 */ /* 0x0001e4000c10112e */
[----:B0-----:R-:W-:Y:S01]  /*17280*/  PRMT R18, RZ, 0x7610, R18 ;  /* 0x00007610ff127816 */ /* 0x001fe20000000012 */
[----:B------:R-:W0:Y:S05]  /*17290*/  @!P4 LDC.64 R16, c[0x0][0x5c0] ;  /* 0x00017000ff10cb82 */ /* 0x000e2a0000000a00 */
[----:B------:R-:W4:Y:S01]  /*172a0*/  @!P4 LDG.E.U8 R18, desc[UR46][R14.64+0x19] ;  /* 0x0000192e0e12c981 */ /* 0x000f22000c1e1100 */
[----:B------:R-:W-:Y:S01]  /*172b0*/  @P6 LOP3.LUT R20, R20, 0x100000, RZ, 0xfc, !PT ;  /* 0x0010000014146812 */ /* 0x000fe200078efcff */
[----:B------:R-:W-:Y:S01]  /*172c0*/  IMAD.U32 R21, RZ, RZ, UR7 ;  /* 0x00000007ff157e24 */ /* 0x000fe2000f8e00ff */
[----:B------:R-:W-:-:S04]  /*172d0*/  @!P4 IADD3 R19, P5, P6, R19, UR10, R24 ;  /* 0x0000000a1313cc10 */ /* 0x000fc8000febe018 */
[----:B------:R-:W-:Y:S02]  /*172e0*/  @!P4 IADD3.X R21, R21, UR9, R30, P5, P6 ;  /* 0x000000091515cc10 */ /* 0x000fe4000afec41e */
[----:B0-----:R-:W-:-:S05]  /*172f0*/  @!P4 IADD3 R16, P0, R19, R16, RZ ;  /* 0x000000101310c210 */ /* 0x001fca0007f1e0ff */
[----:B------:R-:W-:Y:S01]  /*17300*/  @!P4 IMAD.X R17, R21, 0x1, R17, P0 ;  /* 0x000000011511c824 */ /* 0x000fe200000e0611 */
[----:B------:R-:W-:Y:S02]  /*17310*/  ISETP.GE.AND P0, PT, R28, 0x181, PT ;  /* 0x000001811c00780c */ /* 0x000fe40003f06270 */
[----:B----4-:R-:W-:-:S04]  /*17320*/  LOP3.LUT R18, R18, 0xff, RZ, 0xc0, !PT ;  /* 0x000000ff12127812 */ /* 0x010fc800078ec0ff */
[----:B------:R-:W-:-:S05]  /*17330*/  F2FP.F16.E4M3.UNPACK_B R18, R18 ;  /* 0x00000012ff12723e */ /* 0x000fca00020006ff */
[----:B------:R-:W-:-:S05]  /*17340*/  HADD2.F32 R18, -RZ, R18.H0_H0 ;  /* 0x20000012ff127230 */ /* 0x000fca0000004100 */
[----:B------:R-:W-:-:S04]  /*17350*/  FMUL R18, R18, UR42 ;  /* 0x0000002a12127c20 */ /* 0x000fc80008400000 */
[----:B--2---:R-:W-:Y:S01]  /*17360*/  FFMA R18, R56, UR43, R18 ;  /* 0x0000002b38127c23 */ /* 0x004fe20008000012 */
[----:B------:R-:W-:Y:S01]  /*17370*/  ISETP.LT.OR P1, PT, R29, 0x52, !P2 ;  /* 0x000000521d00780c */ /* 0x000fe20005721670 */
[----:B------:R-:W2:Y:S03]  /*17380*/  LDL.LU R56, [R1+0x228] ;  /* 0x0002280001387983 */ /* 0x000ea60000300800 */
[----:B------:R-:W-:-:S05]  /*17390*/  F2FP.SATFINITE.E4M3.F32.PACK_AB_MERGE_C R18, RZ, R18, RZ ;  /* 0x00000012ff12723e */ /* 0x000fca00048070ff */
[----:B------:R0:W-:Y:S01]  /*173a0*/  @!P4 STG.E.U8 desc[UR46][R16.64+0x19], R18 ;  /* 0x000019121000c986 */ /* 0x0001e2000c10112e */
[----:B------:R-:W-:-:S13]  /*173b0*/  ISETP.LT.OR P4, PT, R29, 0x1, !P0 ;  /* 0x000000011d00780c */ /* 0x000fda0004781670 */
[----:B0-----:R-:W0:Y:S01]  /*173c0*/  @!P4 LDC.64 R16, c[0x0][0x5c0] ;  /* 0x00017000ff10cb82 */ /* 0x001e220000000a00 */
[----:B------:R-:W-:Y:S02]  /*173d0*/  @!P4 IMAD.MOV.U32 R18, RZ, RZ, R24 ;  /* 0x000000ffff12c224 */ /* 0x000fe400078e0018 */
[----:B------:R-:W-:Y:S02]  /*173e0*/  @!P4 IMAD.MOV.U32 R19, RZ, RZ, R30 ;  /* 0x000000ffff13c224 */ /* 0x000fe400078e001e */
[----:B------:R-:W-:-:S04]  /*173f0*/  @!P4 IMAD.WIDE.U32 R18, R4, 0x180, R18 ;  /* 0x000001800412c825 */ /* 0x000fc800078e0012 */
[----:B------:R-:W-:Y:S01]  /*17400*/  @!P4 IMAD R21, R5, 0x180, RZ ;  /* 0x000001800515c824 */ /* 0x000fe200078e02ff */
[----:B0-----:R-:W-:-:S04]  /*17410*/  @!P4 IADD3 R18, P5, R18, R16, RZ ;  /* 0x000000101212c210 */ /* 0x001fc80007fbe0ff */
[----:B------:R-:W-:Y:S02]  /*17420*/  @!P4 IADD3.X R19, R17, R19, R21, P5, !PT ;  /* 0x000000131113c210 */ /* 0x000fe40002ffe415 */
[----:B------:R-:W-:-:S05]  /*17430*/  IADD3 R16, P5, R34, 0x180, RZ ;  /* 0x0000018022107810 */ /* 0x000fca0007fbe0ff */
[----:B------:R-:W-:-:S04]  /*17440*/  IMAD.X R21, RZ, RZ, R55, P5 ;  /* 0x000000ffff157224 */ /* 0x000fc800028e0637 */
[----:B------:R-:W-:-:S04]  /*17450*/  IMAD R21, R21, UR12, RZ ;  /* 0x0000000c15157c24 */ /* 0x000fc8000f8e02ff */
[C---:B------:R-:W-:Y:S02]  /*17460*/  IMAD R21, R16.reuse, UR13, R21 ;  /* 0x0000000d10157c24 */ /* 0x040fe4000f8e0215 */
[----:B------:R-:W-:-:S03]  /*17470*/  IMAD.WIDE.U32 R16, R16, UR12, R32 ;  /* 0x0000000c10107c25 */ /* 0x000fc6000f8e0020 */
[----:B------:R-:W-:-:S04]  /*17480*/  IADD3 R16, P5, R16, UR14, RZ ;  /* 0x0000000e10107c10 */ /* 0x000fc8000ffbe0ff */
[--C-:B------:R-:W-:Y:S02]  /*17490*/  IADD3.X R17, R17, UR15, R21.reuse, P5, !PT ;  /* 0x0000000f11117c10 */ /* 0x100fe4000affe415 */
[----:B------:R-:W-:-:S06]  /*174a0*/  PRMT R21, RZ, 0x7610, R21 ;  /* 0x00007610ff157816 */ /* 0x000fcc0000000015 */
[----:B------:R-:W4:Y:S02]  /*174b0*/  @!P4 LDG.E.U8 R21, desc[UR46][R16.64] ;  /* 0x0000002e1015c981 */ /* 0x000f24000c1e1100 */
[----:B----4-:R-:W-:-:S04]  /*174c0*/  LOP3.LUT R21, R21, 0xff, RZ, 0xc0, !PT ;  /* 0x000000ff15157812 */ /* 0x010fc800078ec0ff */
[----:B------:R-:W-:-:S05]  /*174d0*/  F2FP.F16.E4M3.UNPACK_B R21, R21 ;  /* 0x00000015ff15723e */ /* 0x000fca00020006ff */
[----:B------:R-:W-:-:S05]  /*174e0*/  HADD2.F32 R21, -RZ, R21.H0_H0 ;  /* 0x20000015ff157230 */ /* 0x000fca0000004100 */
[----:B------:R-:W-:-:S04]  /*174f0*/  FMUL R21, R21, UR42 ;  /* 0x0000002a15157c20 */ /* 0x000fc80008400000 */
[----:B---3--:R-:W-:-:S05]  /*17500*/  FFMA R21, R57, UR43, R21 ;  /* 0x0000002b39157c23 */ /* 0x008fca0008000015 */
        /* <DEDUP_REMOVED lines=10> */
[----:B------:R-:W0:Y:S01]  /*175b0*/  @!P1 LDC.64 R18, c[0x0][0x5c0] ;  /* 0x00017000ff129b82 */ /* 0x000e220000000a00 */
[----:B------:R-:W-:Y:S02]  /*175c0*/  @!P1 IMAD.MOV.U32 R22, RZ, RZ, R24 ;  /* 0x000000ffff169224 */ /* 0x000fe400078e0018 */
[----:B------:R-:W-:Y:S02]  /*175d0*/  @!P1 IMAD.MOV.U32 R23, RZ, RZ, R30 ;  /* 0x000000ffff179224 */ /* 0x000fe400078e001e */
[----:B------:R-:W-:-:S03]  /*175e0*/  @!P1 IMAD.WIDE.U32 R22, R4, 0x180, R22 ;  /* 0x0000018004169825 */ /* 0x000fc600078e0016 */
[--C-:B0-----:R-:W-:Y:S02]  /*175f0*/  @!P1 IADD3 R190, P5, P6, R22, UR8, R18.reuse ;  /* 0x0000000816be9c10 */ /* 0x101fe4000febe012 */
[----:B------:R-:W-:-:S06]  /*17600*/  PRMT R18, RZ, 0x7610, R18 ;  /* 0x00007610ff127816 */ /* 0x000fcc0000000012 */
[----:B------:R-:W3:Y:S01]  /*17610*/  @!P4 LDG.E.U8 R18, desc[UR46][R16.64+0x1] ;  /* 0x0000012e1012c981 */ /* 0x000ee2000c1e1100 */
[----:B------:R-:W-:Y:S01]  /*17620*/  @!P1 IMAD R21, R5, 0x180, RZ ;  /* 0x0000018005159824 */ /* 0x000fe200078e02ff */
[----:B------:R-:W-:-:S03]  /*17630*/  LOP3.LUT R20, R20, 0xffffbfff, RZ, 0xc0, !PT ;  /* 0xffffbfff14147812 */ /* 0x000fc600078ec0ff */
[----:B------:R-:W-:Y:S01]  /*17640*/  @!P1 IMAD.IADD R21, R23, 0x1, R21 ;  /* 0x0000000117159824 */ /* 0x000fe200078e0215 */
[----:B------:R-:W-:-:S04]  /*17650*/  @P1 LOP3.LUT R20, R20, 0x4000, RZ, 0xfc, !PT ;  /* 0x0000400014141812 */ /* 0x000fc800078efcff */
[----:B------:R-:W-:Y:S02]  /*17660*/  @!P1 IADD3.X R191, R21, UR7, R19, P5, P6 ;  /* 0x0000000715bf9c10 */ /* 0x000fe4000afec413 */
[----:B------:R-:W-:-:S13]  /*17670*/  ISETP.LT.OR P1, PT, R29, 0x59, !P2 ;  /* 0x000000591d00780c */ /* 0x000fda0005721670 */
[----:B------:R-:W-:Y:S02]  /*17680*/  @!P1 IMAD.MOV.U32 R22, RZ, RZ, R24 ;  /* 0x000000ffff169224 */ /* 0x000fe400078e0018 */
[----:B------:R-:W-:Y:S02]  /*17690*/  @!P1 IMAD.MOV.U32 R23, RZ, RZ, R30 ;  /* 0x000000ffff179224 */ /* 0x000fe400078e001e */
[----:B------:R-:W-:Y:S02]  /*176a0*/  @!P1 IMAD R21, R5, 0x180, RZ ;  /* 0x0000018005159824 */ /* 0x000fe400078e02ff */
[----:B------:R-:W-:-:S04]  /*176b0*/  @!P1 IMAD.WIDE.U32 R22, R4, 0x180, R22 ;  /* 0x0000018004169825 */ /* 0x000fc800078e0016 */
[----:B------:R-:W-:Y:S01]  /*176c0*/  @!P1 IMAD.IADD R21, R23, 0x1, R21 ;  /* 0x0000000117159824 */ /* 0x000fe200078e0215 */
[----:B------:R-:W-:-:S04]  /*176d0*/  LOP3.LUT R20, R20, 0xffff7fff, RZ, 0xc0, !PT ;  /* 0xffff7fff14147812 */ /* 0x000fc800078ec0ff */
[----:B------:R-:W-:-:S04]  /*176e0*/  @P1 LOP3.LUT R20, R20, 0x8000, RZ, 0xfc, !PT ;  /* 0x0000800014141812 */ /* 0x000fc800078efcff */
[----:B------:R-:W-:Y:S02]  /*176f0*/  LOP3.LUT R20, R20, 0xffffdfff, RZ, 0xc0, !PT ;  /* 0xffffdfff14147812 */ /* 0x000fe400078ec0ff */
[----:B------:R-:W-:Y:S02]  /*17700*/  LOP3.LUT P3, RZ, R0, 0x2, RZ, 0xc0, !PT ;  /* 0x0000000200ff7812 */ /* 0x000fe4000786c0ff */
[----:B---3--:R-:W-:-:S04]  /*17710*/  LOP3.LUT R18, R18, 0xff, RZ, 0xc0, !PT ;  /* 0x000000ff12127812 */ /* 0x008fc800078ec0ff */
[----:B------:R-:W-:-:S05]  /*17720*/  F2FP.F16.E4M3.UNPACK_B R18, R18 ;  /* 0x00000012ff12723e */ /* 0x000fca00020006ff */
[----:B------:R-:W-:-:S05]  /*17730*/  HADD2.F32 R18, -RZ, R18.H0_H0 ;  /* 0x20000012ff127230 */ /* 0x000fca0000004100 */
[----:B------:R-:W-:-:S04]  /*17740*/  FMUL R18, R18, UR42 ;  /* 0x0000002a12127c20 */ /* 0x000fc80008400000 */
[----:B--2---:R-:W-:Y:S02]  /*17750*/  FFMA R35, R56, UR43, R18 ;  /* 0x0000002b38237c23 */ /* 0x004fe40008000012 */
[----:B------:R-:W0:Y:S01]  /*17760*/  @!P1 LDC.64 R18, c[0x0][0x5c0] ;  /* 0x00017000ff129b82 */ /* 0x000e220000000a00 */
[----:B------:R-:W2:Y:S02]  /*17770*/  LDL.LU R56, [R1+0x22c] ;  /* 0x00022c0001387983 */ /* 0x000ea40000300800 */
[----:B------:R-:W-:Y:S02]  /*17780*/  F2FP.SATFINITE.E4M3.F32.PACK_AB_MERGE_C R35, RZ, R35, RZ ;  /* 0x00000023ff23723e */ /* 0x000fe400048070ff */
[----:B------:R-:W3:Y:S01]  /*17790*/  LDL.LU R57, [R1+0x230] ;  /* 0x0002300001397983 */ /* 0x000ee20000300800 */
[----:B0-----:R-:W-:-:S04]  /*177a0*/  @!P1 IADD3 R194, P5, P6, R22, UR8, R18 ;  /* 0x0000000816c29c10 */ /* 0x001fc8000febe012 */
[----:B------:R-:W-:Y:S02]  /*177b0*/  @!P1 IADD3.X R195, R21, UR7, R19, P5, P6 ;  /* 0x0000000715c39c10 */ /* 0x000fe4000afec413 */
[----:B------:R-:W-:-:S13]  /*177c0*/  ISETP.LT.OR P6, PT, R29, 0x5a, !P2 ;  /* 0x0000005a1d00780c */ /* 0x000fda00057c1670 */
[----:B------:R-:W0:Y:S01]  /*177d0*/  @!P6 LDC.64 R18, c[0x0][0x5c0] ;  /* 0x00017000ff12eb82 */ /* 0x000e220000000a00 */
[----:B------:R-:W-:Y:S02]  /*177e0*/  @!P6 IMAD.MOV.U32 R22, RZ, RZ, R24 ;  /* 0x000000ffff16e224 */ /* 0x000fe400078e0018 */
[----:B------:R-:W-:Y:S02]  /*177f0*/  @!P6 IMAD.MOV.U32 R23, RZ, RZ, R30 ;  /* 0x000000ffff17e224 */ /* 0x000fe400078e001e */
[----:B------:R-:W-:Y:S02]  /*17800*/  @!P6 IMAD R21, R5, 0x180, RZ ;  /* 0x000001800515e824 */ /* 0x000fe400078e02ff */
[----:B------:R-:W-:Y:S01]  /*17810*/  @!P6 IMAD.WIDE.U32 R22, R4, 0x180, R22 ;  /* 0x000001800416e825 */ /* 0x000fe200078e0016 */
[----:B------:R4:W-:Y:S03]  /*17820*/  @!P4 STG.E.U8 desc[UR46][R36.64+0x1], R35 ;  /* 0x000001232400c986 */ /* 0x0009e6000c10112e */
[----:B------:R-:W-:Y:S01]  /*17830*/  @!P6 IMAD.IADD R21, R23, 0x1, R21 ;  /* 0x000000011715e824 */ /* 0x000fe200078e0215 */
[----:B------:R-:W-:-:S02]  /*17840*/  @P6 LOP3.LUT R20, R20, 0x2000, RZ, 0xfc, !PT ;  /* 0x0000200014146812 */ /* 0x000fc400078efcff */
[----:B0-----:R-:W-:-:S04]  /*17850*/  @!P6 IADD3 R192, P4, P5, R22, UR8, R18 ;  /* 0x0000000816c0ec10 */ /* 0x001fc8000fd9e012 */
[----:B------:R-:W-:Y:S02]  /*17860*/  @!P6 IADD3.X R193, R21, UR7, R19, P4, P5 ;  /* 0x0000000715c1ec10 */ /* 0x000fe4000a7ea413 */
[----:B------:R-:W-:-:S13]  /*17870*/  ISETP.LT.OR P6, PT, R29, 0x61, !P2 ;  /* 0x000000611d00780c */ /* 0x000fda00057c1670 */
[----:B------:R-:W0:Y:S01]  /*17880*/  @!P6 LDC.64 R18, c[0x0][0x5c0] ;  /* 0x00017000ff12eb82 */ /* 0x000e220000000a00 */
[----:B------:R-:W-:Y:S01]  /*17890*/  @!P6 IMAD.MOV.U32 R22, RZ, RZ, R24 ;  /* 0x000000ffff16e224 */ /* 0x000fe200078e0018 */
[----:B------:R-:W-:Y:S01]  /*178a0*/  IADD3 R34, P4, R34, 0x188, RZ ;  /* 0x0000018822227810 */ /* 0x000fe20007f9e0ff */
[----:B------:R-:W-:Y:S02]  /*178b0*/  @!P6 IMAD.MOV.U32 R23, RZ, RZ, R30 ;  /* 0x000000ffff17e224 */ /* 0x000fe400078e001e */
[----:B------:R-:W-:Y:S02]  /*178c0*/  @!P6 IMAD R21, R5, 0x180, RZ ;  /* 0x000001800515e824 */ /* 0x000fe400078e02ff */
[----:B------:R-:W-:-:S04]  /*178d0*/  @!P6 IMAD.WIDE.U32 R22, R4, 0x180, R22 ;  /* 0x000001800416e825 */ /* 0x000fc800078e0016 */
[----:B----4-:R-:W-:Y:S02]  /*178e0*/  IMAD.X R35, RZ, RZ, R55, P4 ;  /* 0x000000ffff237224 */ /* 0x010fe400020e0637 */
[----:B------:R-:W-:Y:S02]  /*178f0*/  @!P6 IMAD.IADD R21, R23, 0x1, R21 ;  /* 0x000000011715e824 */ /* 0x000fe400078e0215 */
[----:B------:R-:W-:Y:S01]  /*17900*/  IMAD.WIDE.U32 R32, R34, UR12, R32 ;  /* 0x0000000c22207c25 */ /* 0x000fe2000f8e0020 */
[----:B0-----:R-:W-:-:S03]  /*17910*/  @!P6 IADD3 R220, P4, P5, R22, UR8, R18 ;  /* 0x0000000816dcec10 */ /* 0x001fc6000fd9e012 */
[----:B------:R-:W-:Y:S01]  /*17920*/  IMAD R18, R35, UR12, RZ ;  /* 0x0000000c23127c24 */ /* 0x000fe2000f8e02ff */
[----:B------:R-:W-:-:S03]  /*17930*/  @!P6 IADD3.X R221, R21, UR7, R19, P4, P5 ;  /* 0x0000000715ddec10 */ /* 0x000fc6000a7ea413 */
[----:B------:R-:W-:Y:S01]  /*17940*/  IMAD R34, R34, UR13, R18 ;  /* 0x0000000d22227c24 */ /* 0x000fe2000f8e0212 */
[----:B------:R-:W-:Y:S02]  /*17950*/  IADD3 R18, P4, R32, UR14, RZ ;  /* 0x0000000e20127c10 */ /* 0x000fe4000ff9e0ff */
[----:B------:R-:W-:Y:S02]  /*17960*/  PRMT R21, RZ, 0x7610, R21 ;  /* 0x00007610ff157816 */ /* 0x000fe40000000015 */
[----:B------:R-:W-:-:S05]  /*17970*/  IADD3.X R19, R33, UR15, R34, P4, !PT ;  /* 0x0000000f21137c10 */ /* 0x000fca000a7fe422 */
[----:B------:R-:W4:Y:S01]  /*17980*/  @!P3 LDG.E.U8 R21, desc[UR46][R18.64] ;  /* 0x0000002e1215b981 */ /* 0x000f22000c1e1100 */
[----:B------:R-:W-:-:S04]  /*17990*/  LOP3.LUT R20, R20, 0xdfffffff, RZ, 0xc0, !PT ;  /* 0xdfffffff14147812 */ /* 0x000fc800078ec0ff */
[----:B------:R-:W-:Y:S02]  /*179a0*/  @P6 LOP3.LUT R20, R20, 0x20000000, RZ, 0xfc, !PT ;  /* 0x2000000014146812 */ /* 0x000fe400078efcff */
[----:B------:R-:W-:-:S13]  /*179b0*/  ISETP.LT.OR P6, PT, R29, 0x62, !P2 ;  /* 0x000000621d00780c */ /* 0x000fda00057c1670 */
[----:B------:R-:W0:Y:S01]  /*179c0*/  @!P6 LDC.64 R22, c[0x0][0x5c0] ;  /* 0x00017000ff16eb82 */ /* 0x000e220000000a00 */
[----:B------:R-:W-:Y:S02]  /*179d0*/  @!P6 IMAD.MOV.U32 R32, RZ, RZ, R24 ;  /* 0x000000ffff20e224 */ /* 0x000fe400078e0018 */
[----:B------:R-:W-:Y:S01]  /*179e0*/  @!P6 IMAD.MOV.U32 R33, RZ, RZ, R30 ;  /* 0x000000ffff21e224 */ /* 0x000fe200078e001e */
[----:B------:R-:W-:Y:S01]  /*179f0*/  LOP3.LUT P1, RZ, R31, 0x20, RZ, 0xc0, !PT ;  /* 0x000000201fff7812 */ /* 0x000fe2000782c0ff */
[----:B------:R-:W-:-:S03]  /*17a00*/  @!P6 IMAD.WIDE.U32 R32, R4, 0x180, R32 ;  /* 0x000001800420e825 */ /* 0x000fc600078e0020 */
[----:B0-----:R-:W-:Y:S02]  /*17a10*/  @!P6 IADD3 R218, P4, P5, R32, UR8, R22 ;  /* 0x0000000820daec10 */ /* 0x001fe4000fd9e016 */
[----:B----4-:R-:W-:-:S04]  /*17a20*/  LOP3.LUT R21, R21, 0xff, RZ, 0xc0, !PT ;  /* 0x000000ff15157812 */ /* 0x010fc800078ec0ff */
[----:B------:R-:W-:-:S05]  /*17a30*/  F2FP.F16.E4M3.UNPACK_B R21, R21 ;  /* 0x00000015ff15723e */ /* 0x000fca00020006ff */
[----:B------:R-:W-:-:S05]  /*17a40*/  HADD2.F32 R21, -RZ, R21.H0_H0 ;  /* 0x20000015ff157230 */ /* 0x000fca0000004100 */
[----:B------:R-:W-:-:S04]  /*17a50*/  FMUL R21, R21, UR42 ;  /* 0x0000002a15157c20 */ /* 0x000fc80008400000 */
[----:B--2---:R-:W-:Y:S01]  /*17a60*/  FFMA R34, R56, UR43, R21 ;  /* 0x0000002b38227c23 */ /* 0x004fe20008000015 */
[----:B------:R-:W-:Y:S01]  /*17a70*/  @!P6 IMAD R21, R5, 0x180, RZ ;  /* 0x000001800515e824 */ /* 0x000fe200078e02ff */
[----:B------:R-:W2:Y:S03]  /*17a80*/  LDL.LU R56, [R1+0x234] ;  /* 0x0002340001387983 */ /* 0x000ea60000300800 */
[----:B------:R-:W-:Y:S01]  /*17a90*/  @!P6 IMAD.IADD R21, R33, 0x1, R21 ;  /* 0x000000012115e824 */ /* 0x000fe200078e0215 */
[----:B------:R-:W-:-:S04]  /*17aa0*/  F2FP.SATFINITE.E4M3.F32.PACK_AB_MERGE_C R34, RZ, R34, RZ ;  /* 0x00000022ff22723e */ /* 0x000fc800048070ff */
[----:B------:R-:W-:Y:S02]  /*17ab0*/  @!P6 IADD3.X R219, R21, UR7, R23, P4, P5 ;  /* 0x0000000715dbec10 */ /* 0x000fe4000a7ea417 */
[----:B------:R-:W-:Y:S01]  /*17ac0*/  PRMT R21, RZ, 0x7610, R21 ;  /* 0x00007610ff157816 */ /* 0x000fe20000000015 */
[----:B------:R-:W-:Y:S05]  /*17ad0*/  @!P3 STG.E.U8 desc[UR46][R40.64], R34 ;  /* 0x000000222800b986 */ /* 0x000fea000c10112e */
[----:B------:R-:W4:Y:S01]  /*17ae0*/  @!P1 LDG.E.U8 R21, desc[UR46][R18.64+0x1] ;  /* 0x0000012e12159981 */ /* 0x000f22000c1e1100 */
[----:B------:R-:W-:Y:S02]  /*17af0*/  ISETP.LT.OR P3, PT, R29, 0x69, !P2 ;  /* 0x000000691d00780c */ /* 0x000fe40005761670 */
[----:B----4-:R-:W-:-:S04]  /*17b00*/  LOP3.LUT R21, R21, 0xff, RZ, 0xc0, !PT ;  /* 0x000000ff15157812 */ /* 0x010fc800078ec0ff */
[----:B------:R-:W-:-:S05]  /*17b10*/  F2FP.F16.E4M3.UNPACK_B R21, R21 ;  /* 0x00000015ff15723e */ /* 0x000fca00020006ff */
[----:B------:R-:W-:-:S05]  /*17b20*/  HADD2.F32 R21, -RZ, R21.H0_H0 ;  /* 0x20000015ff157230 */ /* 0x000fca0000004100 */
[----:B------:R-:W-:-:S04]  /*17b30*/  FMUL R21, R21, UR42 ;  /* 0x0000002a15157c20 */ /* 0x000fc80008400000 */
[----:B---3--:R-:W-:Y:S01]  /*17b40*/  FFMA R21, R57, UR43, R21 ;  /* 0x0000002b39157c23 */ /* 0x008fe20008000015 */
[----:B------:R-:W-:Y:S01]  /*17b50*/  LOP3.LUT R20, R20, 0xefffffff, RZ, 0xc0, !PT ;  /* 0xefffffff14147812 */ /* 0x000fe200078ec0ff */
[----:B------:R-:W3:Y:S03]  /*17b60*/  LDL.LU R57, [R1+0x238] ;  /* 0x0002380001397983 */ /* 0x000ee60000300800 */
[----:B------:R-:W-:-:S05]  /*17b70*/  F2FP.SATFINITE.E4M3.F32.PACK_AB_MERGE_C R21, RZ, R21, RZ ;  /* 0x00000015ff15723e */ /* 0x000fca00048070ff */
[----:B------:R0:W-:Y:S01]  /*17b80*/  @!P1 STG.E.U8 desc[UR46][R38.64+0x1], R21 ;  /* 0x0000011526009986 */ /* 0x0001e2000c10112e */
[----:B------:R-:W-:-:S13]  /*17b90*/  ISETP.LT.OR P1, PT, R29, 0x9, !P0 ;  /* 0x000000091d00780c */ /* 0x000fda0004721670 */
[----:B------:R-:W4:Y:S01]  /*17ba0*/  @!P1 LDC.64 R22, c[0x0][0x5c0] ;  /* 0x00017000ff169b82 */ /* 0x000f220000000a00 */
[----:B------:R-:W-:Y:S02]  /*17bb0*/  @!P1 IMAD.MOV.U32 R32, RZ, RZ, R24 ;  /* 0x000000ffff209224 */ /* 0x000fe400078e0018 */
[----:B------:R-:W-:Y:S02]  /*17bc0*/  @!P1 IMAD.MOV.U32 R33, RZ, RZ, R30 ;  /* 0x000000ffff219224 */ /* 0x000fe400078e001e */
[----:B------:R-:W-:-:S04]  /*17bd0*/  @!P1 IMAD.WIDE.U32 R32, R4, 0x180, R32 ;  /* 0x0000018004209825 */ /* 0x000fc800078e0020 */
[----:B0-----:R-:W-:Y:S01]  /*17be0*/  @!P1 IMAD R21, R5, 0x180, RZ ;  /* 0x0000018005159824 */ /* 0x001fe200078e02ff */
[----:B----4-:R-:W-:-:S04]  /*17bf0*/  @!P1 IADD3 R34, P4, R32, R22, RZ ;  /* 0x0000001620229210 */ /* 0x010fc80007f9e0ff */
[----:B------:R-:W-:Y:S02]  /*17c00*/  @!P1 IADD3.X R35, R23, R33, R21, P4, !PT ;  /* 0x0000002117239210 */ /* 0x000fe400027fe415 */
[----:B------:R-:W0:Y:S01]  /*17c10*/  @!P3 LDC.64 R22, c[0x0][0x5c0] ;  /* 0x00017000ff16bb82 */ /* 0x000e220000000a00 */
[----:B------:R-:W-:Y:S02]  /*17c20*/  @!P3 IMAD.MOV.U32 R32, RZ, RZ, R24 ;  /* 0x000000ffff20b224 */ /* 0x000fe400078e0018 */
[----:B------:R-:W-:Y:S02]  /*17c30*/  @!P3 IMAD.MOV.U32 R33, RZ, RZ, R30 ;  /* 0x000000ffff21b224 */ /* 0x000fe400078e001e */
[----:B------:R-:W-:Y:S02]  /*17c40*/  @!P3 IMAD R21, R5, 0x180, RZ ;  /* 0x000001800515b824 */ /* 0x000fe400078e02ff */
[----:B------:R-:W-:-:S04]  /*17c50*/  @!P3 IMAD.WIDE.U32 R32, R4, 0x180, R32 ;  /* 0x000001800420b825 */ /* 0x000fc800078e0020 */
[----:B------:R-:W-:Y:S01]  /*17c60*/  @!P3 IMAD.IADD R21, R33, 0x1, R21 ;  /* 0x000000012115b824 */ /* 0x000fe200078e0215 */
[----:B0-----:R-:W-:-:S04]  /*17c70*/  @!P3 IADD3 R216, P4, P5, R32, UR8, R22 ;  /* 0x0000000820d8bc10 */ /* 0x001fc8000fd9e016 */
[----:B------:R-:W-:Y:S02]  /*17c80*/  @!P3 IADD3.X R217, R21, UR7, R23, P4, P5 ;  /* 0x0000000715d9bc10 */ /* 0x000fe4000a7ea417 */
[----:B------:R-:W-:-:S06]  /*17c90*/  PRMT R21, RZ, 0x7610, R21 ;  /* 0x00007610ff157816 */ /* 0x000fcc0000000015 */
[----:B------:R-:W4:Y:S01]  /*17ca0*/  @!P1 LDG.E.U8 R21, desc[UR46][R16.64+0x8] ;  /* 0x0000082e10159981 */ /* 0x000f22000c1e1100 */
[----:B------:R-:W-:-:S04]  /*17cb0*/  @P6 LOP3.LUT R20, R20, 0x10000000, RZ, 0xfc, !PT ;  /* 0x1000000014146812 */ /* 0x000fc800078efcff */
[----:B------:R-:W-:-:S04]  /*17cc0*/  LOP3.LUT R20, R20, 0xf7ffffff, RZ, 0xc0, !PT ;  /* 0xf7ffffff14147812 */ /* 0x000fc800078ec0ff */
[----:B------:R-:W-:Y:S02]  /*17cd0*/  @P3 LOP3.LUT R20, R20, 0x8000000, RZ, 0xfc, !PT ;  /* 0x0800000014143812 */ /* 0x000fe400078efcff */
[----:B------:R-:W-:Y:S02]  /*17ce0*/  ISETP.LT.OR P3, PT, R29, 0x6a, !P2 ;  /* 0x0000006a1d00780c */ /* 0x000fe40005761670 */
[----:B----4-:R-:W-:-:S04]  /*17cf0*/  LOP3.LUT R21, R21, 0xff, RZ, 0xc0, !PT ;  /* 0x000000ff15157812 */ /* 0x010fc800078ec0ff */
[----:B------:R-:W-:-:S05]  /*17d00*/  F2FP.F16.E4M3.UNPACK_B R21, R21 ;  /* 0x00000015ff15723e */ /* 0x000fca00020006ff */
[----:B------:R-:W-:-:S05]  /*17d10*/  HADD2.F32 R21, -RZ, R21.H0_H0 ;  /* 0x20000015ff157230 */ /* 0x000fca0000004100 */
[----:B------:R-:W-:-:S04]  /*17d20*/  FMUL R21, R21, UR42 ;  /* 0x0000002a15157c20 */ /* 0x000fc80008400000 */
[----:B--2---:R-:W-:Y:S01]  /*17d30*/  FFMA R21, R56, UR43, R21 ;  /* 0x0000002b38157c23 */ /* 0x004fe20008000015 */
[----:B------:R-:W-:Y:S01]  /*17d40*/  LOP3.LUT R20, R20, 0xfeffffff, RZ, 0xc0, !PT ;  /* 0xfeffffff14147812 */ /* 0x000fe200078ec0ff */
[----:B------:R-:W2:Y:S03]  /*17d50*/  LDL.LU R56, [R1+0x23c] ;  /* 0x00023c0001387983 */ /* 0x000ea60000300800 */
        /* <DEDUP_REMOVED lines=20> */
[----:B------:R-:W-:Y:S02]  /*17ea0*/  @P3 LOP3.LUT R20, R20, 0x1000000, RZ, 0xfc, !PT ;  /* 0x0100000014143812 */ /* 0x000fe400078efcff */
[----:B------:R-:W-:-:S13]  /*17eb0*/  ISETP.LT.OR P3, PT, R29, 0x71, !P2 ;  /* 0x000000711d00780c */ /* 0x000fda0005761670 */
[----:B------:R-:W0:Y:S01]  /*17ec0*/  @!P3 LDC.64 R22, c[0x0][0x5c0] ;  /* 0x00017000ff16bb82 */ /* 0x000e220000000a00 */
[----:B------:R-:W-:Y:S02]  /*17ed0*/  @!P3 IMAD.MOV.U32 R32, RZ, RZ, R24 ;  /* 0x000000ffff20b224 */ /* 0x000fe400078e0018 */
[----:B------:R-:W-:Y:S01]  /*17ee0*/  @!P3 IMAD.MOV.U32 R33, RZ, RZ, R30 ;  /* 0x000000ffff21b224 */ /* 0x000fe200078e001e */
[----:B------:R-:W-:Y:S01]  /*17ef0*/  LOP3.LUT P5, RZ, R0, 0x8, RZ, 0xc0, !PT ;  /* 0x0000000800ff7812 */ /* 0x000fe200078ac0ff */
[----:B------:R-:W-:Y:S01]  /*17f00*/  @!P3 IMAD.WIDE.U32 R32, R4, 0x180, R32 ;  /* 0x000001800420b825 */ /* 0x000fe200078e0020 */
        /* <DEDUP_REMOVED lines=9> */
[----:B0-----:R-:W-:Y:S01]  /*17fa0*/  @!P3 IADD3 R212, P1, P4, R32, UR8, R22 ;  /* 0x0000000820d4bc10 */ /* 0x001fe2000fc3e016 */
[----:B----4-:R-:W-:-:S04]  /*17fb0*/  @!P3 IMAD R21, R5, 0x180, RZ ;  /* 0x000001800515b824 */ /* 0x010fc800078e02ff */
[----:B------:R-:W-:-:S05]  /*17fc0*/  @!P3 IMAD.IADD R21, R33, 0x1, R21 ;  /* 0x000000012115b824 */ /* 0x000fca00078e0215 */
        /* <DEDUP_REMOVED lines=19> */
[----:B------:R-:W-:Y:S01]  /*18100*/  F2FP.SATFINITE.E4M3.F32.PACK_AB_MERGE_C R34, RZ, R34, RZ ;  /* 0x00000022ff22723e */ /* 0x000fe200048070ff */
[----:B------:R-:W4:Y:S03]  /*18110*/  LDL.LU R58, [R1+0x248] ;  /* 0x00024800013a7983 */ /* 0x000f260000300800 */
[----:B------:R-:W-:-:S02]  /*18120*/  @!P3 IADD3.X R211, R21, UR7, R23, P1, P4 ;  /* 0x0000000715d3bc10 */ /* 0x000fc40008fe8417 */
[----:B------:R-:W-:Y:S01]  /*18130*/  PRMT R21, RZ, 0x7610, R21 ;  /* 0x00007610ff157816 */ /* 0x000fe20000000015 */
[----:B------:R0:W-:Y:S05]  /*18140*/  @!P5 STG.E.U8 desc[UR46][R50.64+0x8], R34 ;  /* 0x000008223200d986 */ /* 0x0001ea000c10112e */
[----:B------:R-:W3:Y:S01]  /*18150*/  @!P6 LDG.E.U8 R21, desc[UR46][R18.64+0x9] ;  /* 0x0000092e1215e981 */ /* 0x000ee2000c1e1100 */
[----:B------:R-:W-:-:S13]  /*18160*/  ISETP.LT.OR P1, PT, R29, 0x11, !P0 ;  /* 0x000000111d00780c */ /* 0x000fda0004721670 */
[----:B------:R-:W0:Y:S01]  /*18170*/  @!P1 LDC.64 R22, c[0x0][0x5c0] ;  /* 0x00017000ff169b82 */ /* 0x000e220000000a00 */
[----:B------:R-:W-:Y:S02]  /*18180*/  @!P1 IMAD.MOV.U32 R32, RZ, RZ, R24 ;  /* 0x000000ffff209224 */ /* 0x000fe400078e0018 */
[----:B------:R-:W-:Y:S02]  /*18190*/  @!P1 IMAD.MOV.U32 R33, RZ, RZ, R30 ;  /* 0x000000ffff219224 */ /* 0x000fe400078e001e */
[----:B------:R-:W-:-:S03]  /*181a0*/  @!P1 IMAD.WIDE.U32 R32, R4, 0x180, R32 ;  /* 0x0000018004209825 */ /* 0x000fc600078e0020 */
[----:B0-----:R-:W-:Y:S02]  /*181b0*/  @!P1 IADD3 R34, P4, R32, R22, RZ ;  /* 0x0000001620229210 */ /* 0x001fe40007f9e0ff */
[----:B---3--:R-:W-:-:S04]  /*181c0*/  LOP3.LUT R21, R21, 0xff, RZ, 0xc0, !PT ;  /* 0x000000ff15157812 */ /* 0x008fc800078ec0ff */
[----:B------:R-:W-:-:S05]  /*181d0*/  F2FP.F16.E4M3.UNPACK_B R21, R21 ;  /* 0x00000015ff15723e */ /* 0x000fca00020006ff */
[----:B------:R-:W-:-:S05]  /*181e0*/  HADD2.F32 R21, -RZ, R21.H0_H0 ;  /* 0x20000015ff157230 */ /* 0x000fca0000004100 */
[----:B------:R-:W-:-:S04]  /*181f0*/  FMUL R21, R21, UR42 ;  /* 0x0000002a15157c20 */ /* 0x000fc80008400000 */
[----:B------:R-:W-:-:S05]  /*18200*/  FFMA R21, R57, UR43, R21 ;  /* 0x0000002b39157c23 */ /* 0x000fca0008000015 */
[----:B------:R-:W-:-:S05]  /*18210*/  F2FP.SATFINITE.E4M3.F32.PACK_AB_MERGE_C R21, RZ, R21, RZ ;  /* 0x00000015ff15723e */ /* 0x000fca00048070ff */
[----:B------:R0:W-:Y:S01]  /*18220*/  @!P6 STG.E.U8 desc[UR46][R52.64+0x9], R21 ;  /* 0x000009153400e986 */ /* 0x0001e2000c10112e */
[----:B------:R-:W-:Y:S01]  /*18230*/  ISETP.LT.OR P6, PT, R29, 0x79, !P2 ;  /* 0x000000791d00780c */ /* 0x000fe200057c1670 */
[----:B0-----:R-:W-:-:S05]  /*18240*/  @!P1 IMAD R21, R5, 0x180, RZ ;  /* 0x0000018005159824 */ /* 0x001fca00078e02ff */
[----:B------:R-:W-:-:S07]  /*18250*/  @!P1 IADD3.X R35, R23, R33, R21, P4, !PT ;  /* 0x0000002117239210 */ /* 0x000fce00027fe415 */
        /* <DEDUP_REMOVED lines=9> */
[----:B------:R-:W3:Y:S01]  /*182f0*/  @!P1 LDG.E.U8 R21, desc[UR46][R16.64+0x10] ;  /* 0x0000102e10159981 */ /* 0x000ee2000c1e1100 */
[----:B------:R-:W-:-:S04]  /*18300*/  LOP3.LUT R20, R20, 0xff7fffff, RZ, 0xc0, !PT ;  /* 0xff7fffff14147812 */ /* 0x000fc800078ec0ff */
[----:B------:R-:W-:-:S04]  /*18310*/  @P3 LOP3.LUT R20, R20, 0x800000, RZ, 0xfc, !PT ;  /* 0x0080000014143812 */ /* 0x000fc800078efcff */
[----:B------:R-:W-:-:S04]  /*18320*/  LOP3.LUT R20, R20, 0xffbfffff, RZ, 0xc0, !PT ;  /* 0xffbfffff14147812 */ /* 0x000fc800078ec0ff */
[----:B------:R-:W-:Y:S02]  /*18330*/  @P6 LOP3.LUT R20, R20, 0x400000, RZ, 0xfc, !PT ;  /* 0x0040000014146812 */ /* 0x000fe400078efcff */
[----:B------:R-:W-:Y:S02]  /*18340*/  ISETP.LT.OR P6, PT, R29, 0x7a, !P2 ;  /* 0x0000007a1d00780c */ /* 0x000fe400057c1670 */
[----:B---3--:R-:W-:-:S04]  /*18350*/  LOP3.LUT R21, R21, 0xff, RZ, 0xc0, !PT ;  /* 0x000000ff15157812 */ /* 0x008fc800078ec0ff */
[----:B------:R-:W-:-:S05]  /*18360*/  F2FP.F16.E4M3.UNPACK_B R21, R21 ;  /* 0x00000015ff15723e */ /* 0x000fca00020006ff */
[----:B------:R-:W-:-:S05]  /*18370*/  HADD2.F32 R21, -RZ, R21.H0_H0 ;  /* 0x20000015ff157230 */ /* 0x000fca0000004100 */
[----:B------:R-:W-:-:S04]  /*18380*/  FMUL R21, R21, UR42 ;  /* 0x0000002a15157c20 */ /* 0x000fc80008400000 */
[----:B--2---:R-:W-:Y:S01]  /*18390*/  FFMA R21, R56, UR43, R21 ;  /* 0x0000002b38157c23 */ /* 0x004fe20008000015 */
[----:B------:R-:W-:Y:S01]  /*183a0*/  LOP3.LUT P3, RZ, R31, 0x10, RZ, 0xc0, !PT ;  /* 0x000000101fff7812 */ /* 0x000fe2000786c0ff */
[----:B------:R-:W2:Y:S03]  /*183b0*/  LDL.LU R56, [R1+0x24c] ;  /* 0x00024c0001387983 */ /* 0x000ea60000300800 */
[----:B------:R-:W-:Y:S01]  /*183c0*/  F2FP.SATFINITE.E4M3.F32.PACK_AB_MERGE_C R21, RZ, R21, RZ ;  /* 0x00000015ff15723e */ /* 0x000fe200048070ff */
[----:B------:R-:W3:Y:S04]  /*183d0*/  LDL.LU R57, [R1+0x250] ;  /* 0x0002500001397983 */ /* 0x000ee80000300800 */
[----:B------:R0:W-:Y:S01]  /*183e0*/  @!P1 STG.E.U8 desc[UR46][R34.64+0x10], R21 ;  /* 0x0000101522009986 */ /* 0x0001e2000c10112e */
[----:B------:R-:W-:-:S13]  /*183f0*/  ISETP.LT.OR P1, PT, R29, 0x12, !P0 ;  /* 0x000000121d00780c */ /* 0x000fda0004721670 */
[----:B------:R-:W1:Y:S01]  /*18400*/  @!P1 LDC.64 R22, c[0x0][0x5c0] ;  /* 0x00017000ff169b82 */ /* 0x000e620000000a00 */
[----:B------:R-:W-:Y:S02]  /*18410*/  @!P1 IMAD.MOV.U32 R32, RZ, RZ, R24 ;  /* 0x000000ffff209224 */ /* 0x000fe400078e0018 */
[----:B------:R-:W-:Y:S02]  /*18420*/  @!P1 IMAD.MOV.U32 R33, RZ, RZ, R30 ;  /* 0x000000ffff219224 */ /* 0x000fe400078e001e */
[----:B------:R-:W-:-:S04]  /*18430*/  @!P1 IMAD.WIDE.U32 R32, R4, 0x180, R32 ;  /* 0x0000018004209825 */ /* 0x000fc800078e0020 */
[----:B0-----:R-:W-:Y:S01]  /*18440*/  @!P1 IMAD R21, R5, 0x180, RZ ;  /* 0x0000018005159824 */ /* 0x001fe200078e02ff */
[----:B-1----:R-:W-:-:S04]  /*18450*/  @!P1 IADD3 R34, P4, R32, R22, RZ ;  /* 0x0000001620229210 */ /* 0x002fc80007f9e0ff */
        /* <DEDUP_REMOVED lines=11> */
[----:B------:R-:W-:-:S13]  /*18510*/  ISETP.LT.OR P5, PT, R29, 0x21, !P3 ;  /* 0x000000211d00780c */ /* 0x000fda0005fa1670 */
[----:B------:R-:W0:Y:S01]  /*18520*/  @!P5 LDC.64 R22, c[0x0][0x5c0] ;  /* 0x00017000ff16db82 */ /* 0x000e220000000a00 */
[----:B------:R-:W-:-:S04]  /*18530*/  LOP3.LUT R31, R31, 0xfffffff7, RZ, 0xc0, !PT ;  /* 0xfffffff71f1f7812 */ /* 0x000fc800078ec0ff */
[----:B------:R-:W-:Y:S02]  /*18540*/  @P5 LOP3.LUT R31, R31, 0x8, RZ, 0xfc, !PT ;  /* 0x000000081f1f5812 */ /* 0x000fe400078efcff */
[----:B----4-:R-:W-:-:S04]  /*18550*/  LOP3.LUT R21, R21, 0xff, RZ, 0xc0, !PT ;  /* 0x000000ff15157812 */ /* 0x010fc800078ec0ff */
[----:B------:R-:W-:-:S05]  /*18560*/  F2FP.F16.E4M3.UNPACK_B R21, R21 ;  /* 0x00000015ff15723e */ /* 0x000fca00020006ff */
[----:B------:R-:W-:-:S05]  /*18570*/  HADD2.F32 R21, -RZ, R21.H0_H0 ;  /* 0x20000015ff157230 */ /* 0x000fca0000004100 */
[----:B------:R-:W-:-:S04]  /*18580*/  FMUL R21, R21, UR42 ;  /* 0x0000002a15157c20 */ /* 0x000fc80008400000 */
[----:B------:R-:W-:-:S05]  /*18590*/  FFMA R21, R58, UR43, R21 ;  /* 0x0000002b3a157c23 */ /* 0x000fca0008000015 */
[----:B------:R-:W-:-:S05]  /*185a0*/  F2FP.SATFINITE.E4M3.F32.PACK_AB_MERGE_C R21, RZ, R21, RZ ;  /* 0x00000015ff15723e */ /* 0x000fca00048070ff */
[----:B------:R1:W-:Y:S01]  /*185b0*/  @!P1 STG.E.U8 desc[UR46][R34.64+0x11], R21 ;  /* 0x0000111522009986 */ /* 0x0003e2000c10112e */
[----:B0-----:R-:W-:-:S04]  /*185c0*/  @!P5 IADD3 R38, P1, P4, R24, UR8, R22 ;  /* 0x000000081826dc10 */ /* 0x001fc8000fc3e016 */
[----:B------:R-:W-:Y:S02]  /*185d0*/  @!P5 IADD3.X R39, R30, UR7, R23, P1, P4 ;  /* 0x000000071e27dc10 */ /* 0x000fe40008fe8417 */
[----:B------:R-:W-:Y:S02]  /*185e0*/  LOP3.LUT P5, RZ, R0, 0x40, RZ, 0xc0, !PT ;  /* 0x0000004000ff7812 */ /* 0x000fe400078ac0ff */
[----:B-1----:R-:W-:-:S11]  /*185f0*/  PRMT R21, RZ, 0x7610, R21 ;  /* 0x00007610ff157816 */ /* 0x002fd60000000015 */
[----:B------:R-:W4:Y:S01]  /*18600*/  @!P5 LDG.E.U8 R21, desc[UR46][R18.64+0x10] ;  /* 0x0000102e1215d981 */ /* 0x000f22000c1e1100 */
[----:B------:R-:W-:Y:S02]  /*18610*/  LOP3.LUT P2, RZ, R0, 0x10, RZ, 0xc0, !PT ;  /* 0x0000001000ff7812 */ /* 0x000fe4000784c0ff */
[----:B------:R-:W-:-:S13]  /*18620*/  ISETP.LT.OR P1, PT, R29, 0x22, !P3 ;  /* 0x000000221d00780c */ /* 0x000fda0005f21670 */
[----:B------:R-:W0:Y:S01]  /*18630*/  @!P1 LDC.64 R22, c[0x0][0x5c0] ;  /* 0x00017000ff169b82 */ /* 0x000e220000000a00 */
        /* <DEDUP_REMOVED lines=8> */
[----:B------:R1:W-:Y:S02]  /*186c0*/  @!P5 STG.E.U8 desc[UR46][R48.64+0x10], R21 ;  /* 0x000010153000d986 */ /* 0x0003e4000c10112e */
[----:B-1----:R-:W-:-:S06]  /*186d0*/  PRMT R21, RZ, 0x7610, R21 ;  /* 0x00007610ff157816 */ /* 0x002fcc0000000015 */
[----:B------:R-:W4:Y:S01]  /*186e0*/  @!P2 LDG.E.U8 R21, desc[UR46][R18.64+0x11] ;  /* 0x0000112e1215a981 */ /* 0x000f22000c1e1100 */
[----:B------:R-:W-:Y:S02]  /*186f0*/  @P6 LOP3.LUT R20, R20, 0x80000, RZ, 0xfc, !PT ;  /* 0x0008000014146812 */ /* 0x000fe400078efcff */
[----:B0-----:R-:W-:-:S04]  /*18700*/  @!P1 IADD3 R34, P4, P6, R24, UR8, R22 ;  /* 0x0000000818229c10 */ /* 0x001fc8000fe9e016 */
[----:B------:R-:W-:Y:S02]  /*18710*/  @!P1 IADD3.X R35, R30, UR7, R23, P4, P6 ;  /* 0x000000071e239c10 */ /* 0x000fe4000a7ec417 */
[----:B------:R-:W-:-:S13]  /*18720*/  ISETP.LT.OR P4, PT, R29, 0x19, !P0 ;  /* 0x000000191d00780c */ /* 0x000fda0004781670 */
[----:B------:R-:W0:Y:S01]  /*18730*/  @!P4 LDC.64 R22, c[0x0][0x5c0] ;  /* 0x00017000ff16cb82 */ /* 0x000e220000000a00 */
[----:B------:R-:W-:Y:S02]  /*18740*/  @!P4 IMAD.MOV.U32 R32, RZ, RZ, R24 ;  /* 0x000000ffff20c224 */ /* 0x000fe400078e0018 */
[----:B------:R-:W-:Y:S02]  /*18750*/  @!P4 IMAD.MOV.U32 R33, RZ, RZ, R30 ;  /* 0x000000ffff21c224 */ /* 0x000fe400078e001e */
[----:B------:R-:W-:-:S03]  /*18760*/  @!P4 IMAD.WIDE.U32 R32, R4, 0x180, R32 ;  /* 0x000001800420c825 */ /* 0x000fc600078e0020 */
[----:B0-----:R-:W-:Y:S02]  /*18770*/  @!P4 IADD3 R32, P6, R32, R22, RZ ;  /* 0x000000162020c210 */ /* 0x001fe40007fde0ff */
[----:B----4-:R-:W-:-:S04]  /*18780*/  LOP3.LUT R21, R21, 0xff, RZ, 0xc0, !PT ;  /* 0x000000ff15157812 */ /* 0x010fc800078ec0ff */
[----:B------:R-:W-:-:S05]  /*18790*/  F2FP.F16.E4M3.UNPACK_B R21, R21 ;  /* 0x00000015ff15723e */ /* 0x000fca00020006ff */
[----:B------:R-:W-:-:S05]  /*187a0*/  HADD2.F32 R21, -RZ, R21.H0_H0 ;  /* 0x20000015ff157230 */ /* 0x000fca0000004100 */
[----:B------:R-:W-:-:S04]  /*187b0*/  FMUL R21, R21, UR42 ;  /* 0x0000002a15157c20 */ /* 0x000fc80008400000 */
[----:B---3--:R-:W-:Y:S01]  /*187c0*/  FFMA R21, R57, UR43, R21 ;  /* 0x0000002b39157c23 */ /* 0x008fe20008000015 */
[----:B------:R-:W-:Y:S01]  /*187d0*/  ISETP.LT.OR P5, PT, R29, 0x29, !P3 ;  /* 0x000000291d00780c */ /* 0x000fe20005fa1670 */
[----:B------:R-:W3:Y:S03]  /*187e0*/  LDL.LU R57, [R1+0x258] ;  /* 0x0002580001397983 */ /* 0x000ee60000300800 */
[----:B------:R-:W-:-:S05]  /*187f0*/  F2FP.SATFINITE.E4M3.F32.PACK_AB_MERGE_C R21, RZ, R21, RZ ;  /* 0x00000015ff15723e */ /* 0x000fca00048070ff */
[----:B------:R0:W-:Y:S02]  /*18800*/  @!P2 STG.E.U8 desc[UR46][R44.64+0x11], R21 ;  /* 0x000011152c00a986 */ /* 0x0001e4000c10112e */
[----:B0-----:R-:W-:-:S05]  /*18810*/  @!P4 IMAD R21, R5, 0x180, RZ ;  /* 0x000001800515c824 */ /* 0x001fca00078e02ff */
[--C-:B------:R-:W-:Y:S02]  /*18820*/  @!P4 IADD3.X R33, R23, R33, R21.reuse, P6, !PT ;  /* 0x000000211721c210 */ /* 0x100fe400037fe415 */
[----:B------:R-:W-:Y:S01]  /*18830*/  PRMT R21, RZ, 0x7610, R21 ;  /* 0x00007610ff157816 */ /* 0x000fe20000000015 */
[----:B------:R-:W0:Y:S05]  /*18840*/  @!P5 LDC.64 R22, c[0x0][0x5c0] ;  /* 0x00017000ff16db82 */ /* 0x000e2a0000000a00 */
        /* <DEDUP_REMOVED lines=19> */
[--C-:B------:R-:W-:Y:S02]  /*18980*/  @!P4 IADD3.X R33, R33, R23, R21.reuse, P6, !PT ;  /* 0x000000172121c210 */ /* 0x100fe400037fe415 */
[----:B------:R-:W-:-:S06]  /*18990*/  PRMT R21, RZ, 0x7610, R21 ;  /* 0x00007610ff157816 */ /* 0x000fcc0000000015 */
[----:B------:R-:W4:Y:S01]  /*189a0*/  @!P4 LDG.E.U8 R21, desc[UR46][R16.64+0x19] ;  /* 0x0000192e1015c981 */ /* 0x000f22000c1e1100 */
[----:B------:R-:W-:Y:S02]  /*189b0*/  @P0 LOP3.LUT R3, R3, 0x4000000, RZ, 0xfc, !PT ;  /* 0x0400000003030812 */ /* 0x000fe400078efcff */
[----:B------:R-:W-:-:S13]  /*189c0*/  ISETP.LT.OR P0, PT, R29, 0x2a, !P3 ;  /* 0x0000002a1d00780c */ /* 0x000fda0005f01670 */
[----:B------:R-:W0:Y:S01]  /*189d0*/  @!P0 LDC.64 R22, c[0x0][0x5c0] ;  /* 0x00017000ff168b82 */ /* 0x000e220000000a00 */
[----:B------:R-:W-:-:S04]  /*189e0*/  LOP3.LUT R31, R31, 0xfffffffd, RZ, 0xc0, !PT ;  /* 0xfffffffd1f1f7812 */ /* 0x000fc800078ec0ff */
[----:B------:R-:W-:Y:S02]  /*189f0*/  @P0 LOP3.LUT R31, R31, 0x2, RZ, 0xfc, !PT ;  /* 0x000000021f1f0812 */ /* 0x000fe400078efcff */
[----:B0-----:R-:W-:-:S04]  /*18a00*/  @!P0 IADD3 R36, P2, P6, R24, UR8, R22 ;  /* 0x0000000818248c10 */ /* 0x001fc8000fe5e016 */
[----:B------:R-:W-:Y:S02]  /*18a10*/  @!P0 IADD3.X R37, R30, UR7, R23, P2, P6 ;  /* 0x000000071e258c10 */ /* 0x000fe400097ec417 */
[----:B------:R-:W-:Y:S02]  /*18a20*/  LOP3.LUT P0, RZ, R0, 0x80, RZ, 0xc0, !PT ;  /* 0x0000008000ff7812 */ /* 0x000fe4000780c0ff */
[----:B----4-:R-:W-:-:S04]  /*18a30*/  LOP3.LUT R21, R21, 0xff, RZ, 0xc0, !PT ;  /* 0x000000ff15157812 */ /* 0x010fc800078ec0ff */
[----:B------:R-:W-:-:S05]  /*18a40*/  F2FP.F16.E4M3.UNPACK_B R21, R21 ;  /* 0x00000015ff15723e */ /* 0x000fca00020006ff */
[----:B------:R-:W-:-:S05]  /*18a50*/  HADD2.F32 R21, -RZ, R21.H0_H0 ;  /* 0x20000015ff157230 */ /* 0x000fca0000004100 */
[----:B------:R-:W-:-:S04]  /*18a60*/  FMUL R21, R21, UR42 ;  /* 0x0000002a15157c20 */ /* 0x000fc80008400000 */
[----:B---3--:R-:W-:Y:S01]  /*18a70*/  FFMA R21, R57, UR43, R21 ;  /* 0x0000002b39157c23 */ /* 0x008fe20008000015 */
[----:B------:R-:W-:Y:S01]  /*18a80*/  LOP3.LUT P2, RZ, R0, 0x20, RZ, 0xc0, !PT ;  /* 0x0000002000ff7812 */ /* 0x000fe2000784c0ff */
[----:B------:R-:W3:Y:S03]  /*18a90*/  LDL.LU R57, [R1+0x260] ;  /* 0x0002600001397983 */ /* 0x000ee60000300800 */
[----:B------:R-:W-:-:S05]  /*18aa0*/  F2FP.SATFINITE.E4M3.F32.PACK_AB_MERGE_C R21, RZ, R21, RZ ;  /* 0x00000015ff15723e */ /* 0x000fca00048070ff */
[----:B------:R0:W-:Y:S02]  /*18ab0*/  @!P4 STG.E.U8 desc[UR46][R32.64+0x19], R21 ;  /* 0x000019152000c986 */ /* 0x0001e4000c10112e */
[----:B0-----:R-:W-:-:S06]  /*18ac0*/  PRMT R21, RZ, 0x7610, R21 ;  /* 0x00007610ff157816 */ /* 0x001fcc0000000015 */
[----:B------:R-:W4:Y:S01]  /*18ad0*/  @!P0 LDG.E.U8 R21, desc[UR46][R18.64+0x18] ;  /* 0x0000182e12158981 */ /* 0x000f22000c1e1100 */
[----:B------:R-:W-:-:S13]  /*18ae0*/  ISETP.LT.OR P5, PT, R29, 0x31, !P3 ;  /* 0x000000311d00780c */ /* 0x000fda0005fa1670 */
[----:B------:R-:W0:Y:S01]  /*18af0*/  @!P5 LDC.64 R22, c[0x0][0x5c0] ;  /* 0x00017000ff16db82 */ /* 0x000e220000000a00 */
[----:B----4-:R-:W-:-:S04]  /*18b00*/  LOP3.LUT R21, R21, 0xff, RZ, 0xc0, !PT ;  /* 0x000000ff15157812 */ /* 0x010fc800078ec0ff */
[----:B------:R-:W-:-:S05]  /*18b10*/  F2FP.F16.E4M3.UNPACK_B R21, R21 ;  /* 0x00000015ff15723e */ /* 0x000fca00020006ff */
[----:B------:R-:W-:-:S05]  /*18b20*/  HADD2.F32 R21, -RZ, R21.H0_H0 ;  /* 0x20000015ff157230 */ /* 0x000fca0000004100 */
[----:B------:R-:W-:-:S04]  /*18b30*/  FMUL R21, R21, UR42 ;  /* 0x0000002a15157c20 */ /* 0x000fc80008400000 */
[----:B--2---:R-:W-:Y:S01]  /*18b40*/  FFMA R21, R56, UR43, R21 ;  /* 0x0000002b38157c23 */ /* 0x004fe20008000015 */
[----:B0-----:R-:W-:Y:S01]  /*18b50*/  @!P5 IADD3 R44, P4, P6, R24, UR8, R22 ;  /* 0x00000008182cdc10 */ /* 0x001fe2000fe9e016 */
[----:B------:R-:W2:Y:S03]  /*18b60*/  LDL.LU R56, [R1+0x264] ;  /* 0x0002640001387983 */ /* 0x000ea60000300800 */
[----:B------:R-:W-:-:S05]  /*18b70*/  F2FP.SATFINITE.E4M3.F32.PACK_AB_MERGE_C R21, RZ, R21, RZ ;  /* 0x00000015ff15723e */ /* 0x000fca00048070ff */
[----:B------:R0:W-:Y:S02]  /*18b80*/  @!P0 STG.E.U8 desc[UR46][R46.64+0x18], R21 ;  /* 0x000018152e008986 */ /* 0x0001e4000c10112e */
[----:B0-----:R-:W-:-:S06]  /*18b90*/  PRMT R21, RZ, 0x7610, R21 ;  /* 0x00007610ff157816 */ /* 0x001fcc0000000015 */
[----:B------:R-:W4:Y:S01]  /*18ba0*/  @!P2 LDG.E.U8 R21, desc[UR46][R18.64+0x19] ;  /* 0x0000192e1215a981 */ /* 0x000f22000c1e1100 */
[----:B------:R-:W-:Y:S02]  /*18bb0*/  @!P5 IADD3.X R45, R30, UR7, R23, P4, P6 ;  /* 0x000000071e2ddc10 */ /* 0x000fe4000a7ec417 */
[----:B------:R-:W-:-:S13]  /*18bc0*/  ISETP.LT.OR P5, PT, R29, 0x32, !P3 ;  /* 0x000000321d00780c */ /* 0x000fda0005fa1670 */
[----:B------:R-:W0:Y:S01]  /*18bd0*/  @!P5 LDC.64 R22, c[0x0][0x5c0] ;  /* 0x00017000ff16db82 */ /* 0x000e220000000a00 */
[----:B------:R-:W-:Y:S02]  /*18be0*/  ISETP.LT.OR P0, PT, R29, 0x39, !P3 ;  /* 0x000000391d00780c */ /* 0x000fe40005f01670 */
[----:B0-----:R-:W-:-:S04]  /*18bf0*/  @!P5 IADD3 R32, P4, P6, R24, UR8, R22 ;  /* 0x000000081820dc10 */ /* 0x001fc8000fe9e016 */
[----:B------:R-:W-:-:S07]  /*18c00*/  @!P5 IADD3.X R33, R30, UR7, R23, P4, P6 ;  /* 0x000000071e21dc10 */ /* 0x000fce000a7ec417 */
[----:B------:R-:W0:Y:S02]  /*18c10*/  @!P0 LDC.64 R22, c[0x0][0x5c0] ;  /* 0x00017000ff168b82 */ /* 0x000e240000000a00 */
[----:B0-----:R-:W-:-:S04]  /*18c20*/  @!P0 IADD3 R54, P4, P6, R24, UR8, R22 ;  /* 0x0000000818368c10 */ /* 0x001fc8000fe9e016 */
[----:B------:R-:W-:Y:S02]  /*18c30*/  @!P0 IADD3.X R55, R30, UR7, R23, P4, P6 ;  /* 0x000000071e378c10 */ /* 0x000fe4000a7ec417 */
[----:B------:R-:W-:Y:S02]  /*18c40*/  ISETP.GE.AND P0, PT, R28, 0x1, PT ;  /* 0x000000011c00780c */ /* 0x000fe40003f06270 */
        /* <DEDUP_REMOVED lines=8> */
[----:B------:R-:W-:-:S13]  /*18cd0*/  ISETP.LT.OR P2, PT, R29, 0x3a, !P3 ;  /* 0x0000003a1d00780c */ /* 0x000fda0005f41670 */
[----:B------:R-:W1:Y:S01]  /*18ce0*/  @!P2 LDC.64 R22, c[0x0][0x5c0] ;  /* 0x00017000ff16ab82 */ /* 0x000e620000000a00 */
[----:B0-----:R-:W-:Y:S02]  /*18cf0*/  PRMT R21, RZ, 0x7610, R21 ;  /* 0x00007610ff157816 */ /* 0x001fe40000000015 */
[----:B-1----:R-:W-:-:S04]  /*18d00*/  @!P2 IADD3 R50, P4, P6, R24, UR8, R22 ;  /* 0x000000081832ac10 */ /* 0x002fc8000fe9e016 */
[----:B------:R-:W-:Y:S02]  /*18d10*/  @!P2 IADD3.X R51, R30, UR7, R23, P4, P6 ;  /* 0x000000071e33ac10 */ /* 0x000fe4000a7ec417 */
[----:B------:R-:W-:-:S13]  /*18d20*/  ISETP.LT.OR P4, PT, R29, 0x21, !P0 ;  /* 0x000000211d00780c */ /* 0x000fda0004781670 */
[----:B------:R-:W4:Y:S01]  /*18d30*/  @!P4 LDG.E.U8 R21, desc[UR46][R26.64+0x20] ;  /* 0x0000202e1a15c981 */ /* 0x000f22000c1e1100 */
[----:B------:R-:W0:Y:S02]  /*18d40*/  @!P4 LDC.64 R22, c[0x0][0x5c0] ;  /* 0x00017000ff16cb82 */ /* 0x000e240000000a00 */
[----:B0-----:R-:W-:-:S05]  /*18d50*/  @!P4 IADD3 R22, P6, R24, R22, RZ ;  /* 0x000000161816c210 */ /* 0x001fca0007fde0ff */
[----:B------:R-:W-:Y:S01]  /*18d60*/  @!P4 IMAD.X R23, R30, 0x1, R23, P6 ;  /* 0x000000011e17c824 */ /* 0x000fe200030e0617 */
[----:B----4-:R-:W-:-:S04]  /*18d70*/  LOP3.LUT R21, R21, 0xff, RZ, 0xc0, !PT ;  /* 0x000000ff15157812 */ /* 0x010fc800078ec0ff */
[----:B------:R-:W-:-:S05]  /*18d80*/  F2FP.F16.E4M3.UNPACK_B R21, R21 ;  /* 0x00000015ff15723e */ /* 0x000fca00020006ff */
[----:B------:R-:W-:-:S05]  /*18d90*/  HADD2.F32 R21, -RZ, R21.H0_H0 ;  /* 0x20000015ff157230 */ /* 0x000fca0000004100 */
[----:B------:R-:W-:-:S04]  /*18da0*/  FMUL R21, R21, UR42 ;  /* 0x0000002a15157c20 */ /* 0x000fc80008400000 */
[----:B--2---:R-:W-:Y:S01]  /*18db0*/  FFMA R21, R56, UR43, R21 ;  /* 0x0000002b38157c23 */ /* 0x004fe20008000015 */
[----:B------:R-:W-:Y:S01]  /*18dc0*/  LOP3.LUT P5, RZ, R31, 0x8, RZ, 0xc0, !PT ;  /* 0x000000081fff7812 */ /* 0x000fe200078ac0ff */
[----:B------:R-:W2:Y:S03]  /*18dd0*/  LDL.LU R56, [R1+0x26c] ;  /* 0x00026c0001387983 */ /* 0x000ea60000300800 */
[----:B------:R-:W-:-:S05]  /*18de0*/  F2FP.SATFINITE.E4M3.F32.PACK_AB_MERGE_C R21, RZ, R21, RZ ;  /* 0x00000015ff15723e */ /* 0x000fca00048070ff */
[----:B------:R0:W-:Y:S01]  /*18df0*/  @!P4 STG.E.U8 desc[UR46][R22.64+0x20], R21 ;  /* 0x000020151600c986 */ /* 0x0001e2000c10112e */
[----:B------:R-:W-:Y:S02]  /*18e00*/  ISETP.LT.OR P4, PT, R29, 0x22, !P0 ;  /* 0x000000221d00780c */ /* 0x000fe40004781670 */
[----:B0-----:R-:W-:-:S11]  /*18e10*/  PRMT R21, RZ, 0x7610, R21 ;  /* 0x00007610ff157816 */ /* 0x001fd60000000015 */
[----:B------:R-:W0:Y:S01]  /*18e20*/  @!P4 LDC.64 R22, c[0x0][0x5c0] ;  /* 0x00017000ff16cb82 */ /* 0x000e220000000a00 */
[----:B------:R-:W4:Y:S01]  /*18e30*/  @!P4 LDG.E.U8 R21, desc[UR46][R26.64+0x21] ;  /* 0x0000212e1a15c981 */ /* 0x000f22000c1e1100 */
[----:B0-----:R-:W-:-:S05]  /*18e40*/  @!P4 IADD3 R22, P6, R24, R22, RZ ;  /* 0x000000161816c210 */ /* 0x001fca0007fde0ff */
[----:B------:R-:W-:Y:S01]  /*18e50*/  @!P4 IMAD.X R23, R30, 0x1, R23, P6 ;  /* 0x000000011e17c824 */ /* 0x000fe200030e0617 */
[----:B----4-:R-:W-:-:S04]  /*18e60*/  LOP3.LUT R21, R21, 0xff, RZ, 0xc0, !PT ;  /* 0x000000ff15157812 */ /* 0x010fc800078ec0ff */
[----:B------:R-:W-:-:S05]  /*18e70*/  F2FP.F16.E4M3.UNPACK_B R21, R21 ;  /* 0x00000015ff15723e */ /* 0x000fca00020006ff */
[----:B------:R-:W-:-:S05]  /*18e80*/  HADD2.F32 R21, -RZ, R21.H0_H0 ;  /* 0x20000015ff157230 */ /* 0x000fca0000004100 */
[----:B------:R-:W-:-:S04]  /*18e90*/  FMUL R21, R21, UR42 ;  /* 0x0000002a15157c20 */ /* 0x000fc80008400000 */
[----:B---3--:R-:W-:Y:S02]  /*18ea0*/  FFMA R21, R57, UR43, R21 ;  /* 0x0000002b39157c23 */ /* 0x008fe40008000015 */
[----:B------:R-:W3:Y:S03]  /*18eb0*/  LDL.LU R57, [R1+0x270] ;  /* 0x0002700001397983 */ /* 0x000ee60000300800 */
[----:B------:R-:W-:-:S05]  /*18ec0*/  F2FP.SATFINITE.E4M3.F32.PACK_AB_MERGE_C R21, RZ, R21, RZ ;  /* 0x00000015ff15723e */ /* 0x000fca00048070ff */
[----:B------:R0:W-:Y:S02]  /*18ed0*/  @!P4 STG.E.U8 desc[UR46][R22.64+0x21], R21 ;  /* 0x000021151600c986 */ /* 0x0001e4000c10112e */
[----:B0-----:R-:W-:-:S06]  /*18ee0*/  PRMT R21, RZ, 0x7610, R21 ;  /* 0x00007610ff157816 */ /* 0x001fcc0000000015 */
[----:B------:R-:W4:Y:S01]  /*18ef0*/  @!P5 LDG.E.U8 R21, desc[UR46][R6.64+0x20] ;  /* 0x0000202e0615d981 */ /* 0x000f22000c1e1100 */
[----:B------:R-:W-:-:S04]  /*18f00*/  LOP3.LUT P2, RZ, R31, 0x4, RZ, 0xc0, !PT ;  /* 0x000000041fff7812 */ /* 0x000fc8000784c0ff */
[----:B------:R-:W-:-:S13]  /*18f10*/  ISETP.LT.OR P0, PT, R29, 0x21, !P2 ;  /* 0x000000211d00780c */ /* 0x000fda0005701670 */
[----:B------:R-:W0:Y:S02]  /*18f20*/  @!P0 LDC.64 R22, c[0x0][0x5c0] ;  /* 0x00017000ff168b82 */ /* 0x000e240000000a00 */
[----:B0-----:R-:W-:-:S04]  /*18f30*/  @!P0 IADD3 R46, P4, P6, R24, UR6, R22 ;  /* 0x00000006182e8c10 */ /* 0x001fc8000fe9e016 */
[----:B------:R-:W-:Y:S02]  /*18f40*/  @!P0 IADD3.X R47, R30, UR5, R23, P4, P6 ;  /* 0x000000051e2f8c10 */ /* 0x000fe4000a7ec417 */
        /* <DEDUP_REMOVED lines=18> */
[----:B------:R-:W-:-:S04]  /*19070*/  LOP3.LUT R0, R0, 0xfffffdff, RZ, 0xc0, !PT ;  /* 0xfffffdff00007812 */ /* 0x000fc800078ec0ff */
[----:B------:R-:W-:Y:S02]  /*19080*/  @P0 LOP3.LUT R0, R0, 0x200, RZ, 0xfc, !PT ;  /* 0x0000020000000812 */ /* 0x000fe400078efcff */
[----:B0-----:R-:W-:-:S04]  /*19090*/  @!P0 IADD3 R52, P5, P6, R24, UR6, R22 ;  /* 0x0000000618348c10 */ /* 0x001fc8000febe016 */
[----:B------:R-:W-:Y:S02]  /*190a0*/  @!P0 IADD3.X R53, R30, UR5, R23, P5, P6 ;  /* 0x000000051e358c10 */ /* 0x000fe4000afec417 */
[----:B------:R-:W-:-:S13]  /*190b0*/  ISETP.LT.OR P0, PT, R29, 0x2a, !P2 ;  /* 0x0000002a1d00780c */ /* 0x000fda0005701670 */
[----:B------:R-:W0:Y:S01]  /*190c0*/  @!P0 LDC.64 R22, c[0x0][0x5c0] ;  /* 0x00017000ff168b82 */ /* 0x000e220000000a00 */
[----:B------:R-:W-:-:S04]  /*190d0*/  LOP3.LUT R31, R31, 0xfffffffe, RZ, 0xc0, !PT ;  /* 0xfffffffe1f1f7812 */ /* 0x000fc800078ec0ff */
[----:B------:R-:W-:Y:S02]  /*190e0*/  @P4 LOP3.LUT R31, R31, 0x1, RZ, 0xfc, !PT ;  /* 0x000000011f1f4812 */ /* 0x000fe400078efcff */
        /* <DEDUP_REMOVED lines=9> */
[----:B0-----:R-:W-:-:S04]  /*19180*/  @!P0 IADD3 R38, P1, P5, R24, UR6, R22 ;  /* 0x0000000618268c10 */ /* 0x001fc8000fd3e016 */
[----:B------:R-:W-:Y:S02]  /*19190*/  @!P0 IADD3.X R39, R30, UR5, R23, P1, P5 ;  /* 0x000000051e278c10 */ /* 0x000fe40008fea417 */
[----:B------:R-:W-:Y:S02]  /*191a0*/  ISETP.LT.OR P1, PT, R29, 0x29, !P4 ;  /* 0x000000291d00780c */ /* 0x000fe40006721670 */
[----:B-1----:R-:W-:-:S11]  /*191b0*/  PRMT R21, RZ, 0x7610, R21 ;  /* 0x00007610ff157816 */ /* 0x002fd60000000015 */
        /* <DEDUP_REMOVED lines=19> */
[----:B------:R-:W-:-:S04]  /*192f0*/  LOP3.LUT R0, R0, 0xfffffeff, RZ, 0xc0, !PT ;  /* 0xfffffeff00007812 */ /* 0x000fc800078ec0ff */
[----:B------:R-:W-:Y:S02]  /*19300*/  @P0 LOP3.LUT R0, R0, 0x100, RZ, 0xfc, !PT ;  /* 0x0000010000000812 */ /* 0x000fe400078efcff */
[----:B------:R-:W-:Y:S02]  /*19310*/  ISETP.LT.OR P0, PT, R29, 0x31, !P2 ;  /* 0x000000311d00780c */ /* 0x000fe40005701670 */
        /* <DEDUP_REMOVED lines=8> */
[----:B0-----:R-:W-:Y:S01]  /*193a0*/  PRMT R21, RZ, 0x7610, R21 ;  /* 0x00007610ff157816 */ /* 0x001fe20000000015 */
[----:B------:R-:W0:Y:S05]  /*193b0*/  @!P0 LDC.64 R22, c[0x0][0x5c0] ;  /* 0x00017000ff168b82 */ /* 0x000e2a0000000a00 */
[----:B------:R-:W4:Y:S01]  /*193c0*/  @!P6 LDG.E.U8 R21, desc[UR46][R6.64+0x28] ;  /* 0x0000282e0615e981 */ /* 0x000f22000c1e1100 */
[----:B0-----:R-:W-:-:S04]  /*193d0*/  @!P0 IADD3 R48, P1, P5, R24, UR6, R22 ;  /* 0x0000000618308c10 */ /* 0x001fc8000fd3e016 */
[----:B------:R-:W-:Y:S02]  /*193e0*/  @!P0 IADD3.X R49, R30, UR5, R23, P1, P5 ;  /* 0x000000051e318c10 */ /* 0x000fe40008fea417 */
[----:B------:R-:W-:-:S13]  /*193f0*/  ISETP.LT.OR P1, PT, R29, 0x32, !P2 ;  /* 0x000000321d00780c */ /* 0x000fda0005721670 */
[----:B------:R-:W0:Y:S01]  /*19400*/  @!P1 LDC.64 R22, c[0x0][0x5c0] ;  /* 0x00017000ff169b82 */ /* 0x000e220000000a00 */
[----:B------:R-:W-:Y:S02]  /*19410*/  LOP3.LUT P0, RZ, R31, 0x2, RZ, 0xc0, !PT ;  /* 0x000000021fff7812 */ /* 0x000fe4000780c0ff */
        /* <DEDUP_REMOVED lines=12> */
[----:B0-----:R-:W-:-:S06]  /*194e0*/  PRMT R21, RZ, 0x7610, R21 ;  /* 0x00007610ff157816 */ /* 0x001fcc0000000015 */
[----:B------:R-:W4:Y:S01]  /*194f0*/  @!P0 LDG.E.U8 R21, desc[UR46][R6.64+0x29] ;  /* 0x0000292e06158981 */ /* 0x000f22000c1e1100 */
[----:B------:R-:W-:Y:S02]  /*19500*/  @P1 LOP3.LUT R3, R3, 0x20000000, RZ, 0xfc, !PT ;  /* 0x2000000003031812 */ /* 0x000fe400078efcff */
[----:B------:R-:W-:-:S13]  /*19510*/  ISETP.LT.OR P1, PT, R29, 0x39, !P2 ;  /* 0x000000391d00780c */ /* 0x000fda0005721670 */
[----:B------:R-:W0:Y:S02]  /*19520*/  @!P1 LDC.64 R22, c[0x0][0x5c0] ;  /* 0x00017000ff169b82 */ /* 0x000e240000000a00 */
[----:B0-----:R-:W-:-:S04]  /*19530*/  @!P1 IADD3 R40, P5, P6, R24, UR6, R22 ;  /* 0x0000000618289c10 */ /* 0x001fc8000febe016 */
        /* <DEDUP_REMOVED lines=24> */
[C---:B------:R-:W-:Y:S01]  /*196c0*/  ISETP.LT.OR P1, PT, R29.reuse, 0x31, !P3 ;  /* 0x000000311d00780c */ /* 0x040fe20005f21670 */
[----:B------:R-:W2:Y:S03]  /*196d0*/  LDL.LU R56, [R1+0x28c] ;  /* 0x00028c0001387983 */ /* 0x000ea60000300800 */
[----:B------:R-:W-:Y:S01]  /*196e0*/  F2FP.SATFINITE.E4M3.F32.PACK_AB_MERGE_C R21, RZ, R21, RZ ;  /* 0x00000015ff15723e */ /* 0x000fe200048070ff */
[----:B------:R-:W4:Y:S04]  /*196f0*/  LDL.LU R63, [R1+0x290] ;  /* 0x00029000013f7983 */ /* 0x000f280000300800 */
[----:B------:R0:W-:Y:S01]  /*19700*/  @!P5 STG.E.U8 desc[UR46][R22.64+0x30], R21 ;  /* 0x000030151600d986 */ /* 0x0001e2000c10112e */
[----:B------:R-:W-:-:S02]  /*19710*/  ISETP.LT.OR P5, PT, R29, 0x32, !P4 ;  /* 0x000000321d00780c */ /* 0x000fc400067a1670 */
[----:B------:R-:W-:Y:S01]  /*19720*/  LOP3.LUT R3, R3, 0xbfffffff, RZ, 0xc0, !PT ;  /* 0xbfffffff03037812 */ /* 0x000fe200078ec0ff */
[----:B------:R-:W4:Y:S01]  /*19730*/  LDL.LU R62, [R1+0x294] ;  /* 0x00029400013e7983 */ /* 0x000f220000300800 */
[----:B0-----:R-:W-:-:S09]  /*19740*/  PRMT R21, RZ, 0x7610, R21 ;  /* 0x00007610ff157816 */ /* 0x001fd20000000015 */
[----:B------:R-:W0:Y:S01]  /*19750*/  @!P5 LDC.64 R22, c[0x0][0x5c0] ;  /* 0x00017000ff16db82 */ /* 0x000e220000000a00 */
[----:B------:R-:W3:Y:S01]  /*19760*/  @!P5 LDG.E.U8 R21, desc[UR46][R26.64+0x31] ;  /* 0x0000312e1a15d981 */ /* 0x000ee2000c1e1100 */
[----:B0-----:R-:W-:-:S05]  /*19770*/  @!P5 IADD3 R22, P6, R24, R22, RZ ;  /* 0x000000161816d210 */ /* 0x001fca0007fde0ff */
[----:B------:R-:W-:Y:S01]  /*19780*/  @!P5 IMAD.X R23, R30, 0x1, R23, P6 ;  /* 0x000000011e17d824 */ /* 0x000fe200030e0617 */
[----:B---3--:R-:W-:-:S04]  /*19790*/  LOP3.LUT R21, R21, 0xff, RZ, 0xc0, !PT ;  /* 0x000000ff15157812 */ /* 0x008fc800078ec0ff */
[----:B------:R-:W-:-:S05]  /*197a0*/  F2FP.F16.E4M3.UNPACK_B R21, R21 ;  /* 0x00000015ff15723e */ /* 0x000fca00020006ff */
[----:B------:R-:W-:-:S05]  /*197b0*/  HADD2.F32 R21, -RZ, R21.H0_H0 ;  /* 0x20000015ff157230 */ /* 0x000fca0000004100 */
[----:B------:R-:W-:-:S04]  /*197c0*/  FMUL R21, R21, UR42 ;  /* 0x0000002a15157c20 */ /* 0x000fc80008400000 */
[----:B------:R-:W-:-:S05]  /*197d0*/  FFMA R21, R57, UR43, R21 ;  /* 0x0000002b39157c23 */ /* 0x000fca0008000015 */
[----:B------:R-:W-:-:S05]  /*197e0*/  F2FP.SATFINITE.E4M3.F32.PACK_AB_MERGE_C R21, RZ, R21, RZ ;  /* 0x00000015ff15723e */ /* 0x000fca00048070ff */
[----:B------:R0:W-:Y:S02]  /*197f0*/  @!P5 STG.E.U8 desc[UR46][R22.64+0x31], R21 ;  /* 0x000031151600d986 */ /* 0x0001e4000c10112e */
[----:B0-----:R-:W-:-:S06]  /*19800*/  PRMT R21, RZ, 0x7610, R21 ;  /* 0x00007610ff157816 */ /* 0x001fcc0000000015 */
[----:B------:R-:W3:Y:S01]  /*19810*/  @!P1 LDG.E.U8 R21, desc[UR46][R6.64+0x30] ;  /* 0x0000302e06159981 */ /* 0x000ee2000c1e1100 */
[----:B------:R-:W-:Y:S02]  /*19820*/  ISETP.GE.AND P0, PT, R28, 0x101, PT ;  /* 0x000001011c00780c */ /* 0x000fe40003f06270 */
[----:B------:R-:W-:Y:S02]  /*19830*/  @P2 LOP3.LUT R3, R3, 0x40000000, RZ, 0xfc, !PT ;  /* 0x4000000003032812 */ /* 0x000fe400078efcff */
[----:B------:R-:W-:-:S13]  /*19840*/  ISETP.LT.OR P2, PT, R29, 0x21, !P0 ;  /* 0x000000211d00780c */ /* 0x000fda0004741670 */
[----:B------:R-:W0:Y:S01]  /*19850*/  @!P2 LDC.64 R22, c[0x0][0x5c0] ;  /* 0x00017000ff16ab82 */ /* 0x000e220000000a00 */
[----:B---3--:R-:W-:-:S04]  /*19860*/  LOP3.LUT R21, R21, 0xff, RZ, 0xc0, !PT ;  /* 0x000000ff15157812 */ /* 0x008fc800078ec0ff */
[----:B------:R-:W-:-:S05]  /*19870*/  F2FP.F16.E4M3.UNPACK_B R21, R21 ;  /* 0x00000015ff15723e */ /* 0x000fca00020006ff */
[----:B------:R-:W-:-:S05]  /*19880*/  HADD2.F32 R21, -RZ, R21.H0_H0 ;  /* 0x20000015ff157230 */ /* 0x000fca0000004100 */
[----:B------:R-:W-:-:S04]  /*19890*/  FMUL R21, R21, UR42 ;  /* 0x0000002a15157c20 */ /* 0x000fc80008400000 */
[----:B--2---:R-:W-:-:S05]  /*198a0*/  FFMA R21, R56, UR43, R21 ;  /* 0x0000002b38157c23 */ /* 0x004fca0008000015 */
[----:B------:R-:W-:-:S05]  /*198b0*/  F2FP.SATFINITE.E4M3.F32.PACK_AB_MERGE_C R21, RZ, R21, RZ ;  /* 0x00000015ff15723e */ /* 0x000fca00048070ff */
[----:B------:R1:W-:Y:S01]  /*198c0*/  @!P1 STG.E.U8 desc[UR46][R44.64+0x30], R21 ;  /* 0x000030152c009986 */ /* 0x0003e2000c10112e */
[----:B------:R-:W-:Y:S02]  /*198d0*/  ISETP.LT.OR P1, PT, R29, 0x32, !P3 ;  /* 0x000000321d00780c */ /* 0x000fe40005f21670 */
[----:B-1----:R-:W-:-:S11]  /*198e0*/  PRMT R21, RZ, 0x7610, R21 ;  /* 0x00007610ff157816 */ /* 0x002fd60000000015 */
[----:B------:R-:W2:Y:S01]  /*198f0*/  @!P1 LDG.E.U8 R21, desc[UR46][R6.64+0x31] ;  /* 0x0000312e06159981 */ /* 0x000ea2000c1e1100 */
[----:B------:R-:W-:Y:S02]  /*19900*/  LOP3.LUT R0, R0, 0xffffdfff, RZ, 0xc0, !PT ;  /* 0xffffdfff00007812 */ /* 0x000fe400078ec0ff */
[----:B0-----:R-:W-:Y:S02]  /*19910*/  @!P2 IADD3 R58, P5, P6, R24, UR10, R22 ;  /* 0x0000000a183aac10 */ /* 0x001fe4000febe016 */
[----:B------:R-:W-:Y:S02]  /*19920*/  @P2 LOP3.LUT R0, R0, 0x2000, RZ, 0xfc, !PT ;  /* 0x0000200000002812 */ /* 0x000fe400078efcff */
        /* <DEDUP_REMOVED lines=8> */
[----:B------:R-:W0:Y:S02]  /*199b0*/  @!P2 LDC.64 R22, c[0x0][0x5c0] ;  /* 0x00017000ff16ab82 */ /* 0x000e240000000a00 */
[----:B0-----:R-:W-:-:S04]  /*199c0*/  @!P2 IADD3 R60, P5, P6, R24, UR10, R22 ;  /* 0x0000000a183cac10 */ /* 0x001fc8000febe016 */
[----:B------:R-:W-:Y:S02]  /*199d0*/  @!P2 IADD3.X R61, R30, UR9, R23, P5, P6 ;  /* 0x000000091e3dac10 */ /* 0x000fe4000afec417 */
[----:B--2---:R-:W-:-:S04]  /*199e0*/  LOP3.LUT R21, R21, 0xff, RZ, 0xc0, !PT ;  /* 0x000000ff15157812 */ /* 0x004fc800078ec0ff */
[----:B------:R-:W-:-:S05]  /*199f0*/  F2FP.F16.E4M3.UNPACK_B R21, R21 ;  /* 0x00000015ff15723e */ /* 0x000fca00020006ff */
[----:B------:R-:W-:-:S05]  /*19a00*/  HADD2.F32 R21, -RZ, R21.H0_H0 ;  /* 0x20000015ff157230 */ /* 0x000fca0000004100 */
[----:B------:R-:W-:-:S04]  /*19a10*/  FMUL R21, R21, UR42 ;  /* 0x0000002a15157c20 */ /* 0x000fc80008400000 */
[----:B----4-:R-:W-:Y:S02]  /*19a20*/  FFMA R21, R63, UR43, R21 ;  /* 0x0000002b3f157c23 */ /* 0x010fe40008000015 */
[----:B------:R-:W2:Y:S03]  /*19a30*/  LDL.LU R63, [R1+0x298] ;  /* 0x00029800013f7983 */ /* 0x000ea60000300800 */
        /* <DEDUP_REMOVED lines=8> */
[----:B------:R-:W3:Y:S01]  /*19ac0*/  @!P5 LDG.E.U8 R21, desc[UR46][R26.64+0x38] ;  /* 0x0000382e1a15d981 */ /* 0x000ee2000c1e1100 */
[----:B------:R-:W0:Y:S02]  /*19ad0*/  @!P5 LDC.64 R22, c[0x0][0x5c0] ;  /* 0x00017000ff16db82 */ /* 0x000e240000000a00 */
[----:B0-----:R-:W-:-:S05]  /*19ae0*/  @!P5 IADD3 R22, P6, R24, R22, RZ ;  /* 0x000000161816d210 */ /* 0x001fca0007fde0ff */
[----:B------:R-:W-:Y:S01]  /*19af0*/  @!P5 IMAD.X R23, R30, 0x1, R23, P6 ;  /* 0x000000011e17d824 */ /* 0x000fe200030e0617 */
[----:B---3--:R-:W-:-:S04]  /*19b00*/  LOP3.LUT R21, R21, 0xff, RZ, 0xc0, !PT ;  /* 0x000000ff15157812 */ /* 0x008fc800078ec0ff */
[----:B------:R-:W-:-:S05]  /*19b10*/  F2FP.F16.E4M3.UNPACK_B R21, R21 ;  /* 0x00000015ff15723e */ /* 0x000fca00020006ff */
[----:B------:R-:W-:-:S05]  /*19b20*/  HADD2.F32 R21, -RZ, R21.H0_H0 ;  /* 0x20000015ff157230 */ /* 0x000fca0000004100 */
[----:B------:R-:W-:-:S04]  /*19b30*/  FMUL R21, R21, UR42 ;  /* 0x0000002a15157c20 */ /* 0x000fc80008400000 */
[----:B------:R-:W-:Y:S02]  /*19b40*/  FFMA R21, R62, UR43, R21 ;  /* 0x0000002b3e157c23 */ /* 0x000fe40008000015 */
[----:B------:R-:W3:Y:S03]  /*19b50*/  LDL.LU R62, [R1+0x29c] ;  /* 0x00029c00013e7983 */ /* 0x000ee60000300800 */
        /* <DEDUP_REMOVED lines=8> */
[----:B------:R-:W2:Y:S01]  /*19be0*/  @!P5 LDG.E.U8 R21, desc[UR46][R26.64+0x39] ;  /* 0x0000392e1a15d981 */ /* 0x000ea2000c1e1100 */
[----:B------:R-:W-:Y:S02]  /*19bf0*/  ISETP.LT.OR P4, PT, R29, 0x39, !P3 ;  /* 0x000000391d00780c */ /* 0x000fe40005f81670 */
[----:B0-----:R-:W-:-:S05]  /*19c00*/  @!P5 IADD3 R22, P6, R24, R22, RZ ;  /* 0x000000161816d210 */ /* 0x001fca0007fde0ff */
[----:B------:R-:W-:Y:S01]  /*19c10*/  @!P5 IMAD.X R23, R30, 0x1, R23, P6 ;  /* 0x000000011e17d824 */ /* 0x000fe200030e0617 */
[----:B--2---:R-:W-:-:S04]  /*19c20*/  LOP3.LUT R21, R21, 0xff, RZ, 0xc0, !PT ;  /* 0x000000ff15157812 */ /* 0x004fc800078ec0ff */
[----:B------:R-:W-:-:S05]  /*19c30*/  F2FP.F16.E4M3.UNPACK_B R21, R21 ;  /* 0x00000015ff15723e */ /* 0x000fca00020006ff */
[----:B------:R-:W-:-:S05]  /*19c40*/  HADD2.F32 R21, -RZ, R21.H0_H0 ;  /* 0x20000015ff157230 */ /* 0x000fca0000004100 */
[----:B------:R-:W-:-:S04]  /*19c50*/  FMUL R21, R21, UR42 ;  /* 0x0000002a15157c20 */ /* 0x000fc80008400000 */
[----:B------:R-:W-:-:S05]  /*19c60*/  FFMA R21, R63, UR43, R21 ;  /* 0x0000002b3f157c23 */ /* 0x000fca0008000015 */
[----:B------:R-:W-:-:S05]  /*19c70*/  F2FP.SATFINITE.E4M3.F32.PACK_AB_MERGE_C R21, RZ, R21, RZ ;  /* 0x00000015ff15723e */ /* 0x000fca00048070ff */
[----:B------:R0:W-:Y:S02]  /*19c80*/  @!P5 STG.E.U8 desc[UR46][R22.64+0x39], R21 ;  /* 0x000039151600d986 */ /* 0x0001e4000c10112e */
[----:B0-----:R-:W-:-:S06]  /*19c90*/  PRMT R21, RZ, 0x7610, R21 ;  /* 0x00007610ff157816 */ /* 0x001fcc0000000015 */
[----:B------:R-:W2:Y:S01]  /*19ca0*/  @!P4 LDG.E.U8 R21, desc[UR46][R6.64+0x38] ;  /* 0x0000382e0615c981 */ /* 0x000ea2000c1e1100 */
[----:B------:R-:W-:-:S04]  /*19cb0*/  @P2 LOP3.LUT R0, R0, 0x10, RZ, 0xfc, !PT ;  /* 0x0000001000002812 */ /* 0x000fc800078efcff */
[----:B------:R-:W-:-:S04]  /*19cc0*/  LOP3.LUT R0, R0, 0xfffffff7, RZ, 0xc0, !PT ;  /* 0xfffffff700007812 */ /* 0x000fc800078ec0ff */
[----:B------:R-:W-:Y:S02]  /*19cd0*/  @P1 LOP3.LUT R0, R0, 0x8, RZ, 0xfc, !PT ;  /* 0x0000000800001812 */ /* 0x000fe400078efcff */
[----:B------:R-:W-:-:S13]  /*19ce0*/  ISETP.LT.OR P1, PT, R29, 0x31, !P0 ;  /* 0x000000311d00780c */ /* 0x000fda0004721670 */
[----:B------:R-:W0:Y:S01]  /*19cf0*/  @!P1 LDC.64 R22, c[0x0][0x5c0] ;  /* 0x00017000ff169b82 */ /* 0x000e220000000a00 */
[----:B------:R-:W-:Y:S02]  /*19d00*/  ISETP.LT.OR P2, PT, R29, 0x32, !P0 ;  /* 0x000000321d00780c */ /* 0x000fe40004741670 */
[----:B------:R-:W-:Y:S02]  /*19d10*/  LOP3.LUT R0, R0, 0xffff7fff, RZ, 0xc0, !PT ;  /* 0xffff7fff00007812 */ /* 0x000fe400078ec0ff */
[----:B0-----:R-:W-:-:S04]  /*19d20*/  @!P1 IADD3 R64, P5, P6, R24, UR10, R22 ;  /* 0x0000000a18409c10 */ /* 0x001fc8000febe016 */
[----:B------:R-:W-:-:S05]  /*19d30*/  @!P1 IADD3.X R65, R30, UR9, R23, P5, P6 ;  /* 0x000000091e419c10 */ /* 0x000fca000afec417 */
[----:B------:R-:W0:Y:S01]  /*19d40*/  @!P2 LDC.64 R22, c[0x0][0x5c0] ;  /* 0x00017000ff16ab82 */ /* 0x000e220000000a00 */
[----:B------:R-:W-:-:S04]  /*19d50*/  @P1 LOP3.LUT R0, R0, 0x8000, RZ, 0xfc, !PT ;  /* 0x0000800000001812 */ /* 0x000fc800078efcff */
[C---:B------:R-:W-:Y:S02]  /*19d60*/  LOP3.LUT P1, RZ, R0.reuse, 0x20, RZ, 0xc0, !PT ;  /* 0x0000002000ff7812 */ /* 0x040fe4000782c0ff */
[----:B------:R-:W-:-:S04]  /*19d70*/  LOP3.LUT R0, R0, 0xffffbfff, RZ, 0xc0, !PT ;  /* 0xffffbfff00007812 */ /* 0x000fc800078ec0ff */
[----:B------:R-:W-:Y:S02]  /*19d80*/  @P2 LOP3.LUT R0, R0, 0x4000, RZ, 0xfc, !PT ;  /* 0x0000400000002812 */ /* 0x000fe400078efcff */
[----:B--2---:R-:W-:-:S04]  /*19d90*/  LOP3.LUT R21, R21, 0xff, RZ, 0xc0, !PT ;  /* 0x000000ff15157812 */ /* 0x004fc800078ec0ff */
[----:B------:R-:W-:-:S05]  /*19da0*/  F2FP.F16.E4M3.UNPACK_B R21, R21 ;  /* 0x00000015ff15723e */ /* 0x000fca00020006ff */
[----:B------:R-:W-:-:S05]  /*19db0*/  HADD2.F32 R21, -RZ, R21.H0_H0 ;  /* 0x20000015ff157230 */ /* 0x000fca0000004100 */
[----:B------:R-:W-:-:S04]  /*19dc0*/  FMUL R21, R21, UR42 ;  /* 0x0000002a15157c20 */ /* 0x000fc80008400000 */
[----:B---3--:R-:W-:Y:S01]  /*19dd0*/  FFMA R21, R62, UR43, R21 ;  /* 0x0000002b3e157c23 */ /* 0x008fe20008000015 */
[----:B0-----:R-:W-:-:S04]  /*19de0*/  @!P2 IADD3 R62, P5, P6, R24, UR10, R22 ;  /* 0x0000000a183eac10 */ /* 0x001fc8000febe016 */
[----:B------:R-:W-:Y:S02]  /*19df0*/  @!P2 IADD3.X R63, R30, UR9, R23, P5, P6 ;  /* 0x000000091e3fac10 */ /* 0x000fe4000afec417 */
[----:B------:R-:W-:Y:S02]  /*19e00*/  ISETP.LT.OR P2, PT, R29, 0x3a, !P3 ;  /* 0x0000003a1d00780c */ /* 0x000fe40005f41670 */
[----:B------:R-:W-:-:S05]  /*19e10*/  F2FP.SATFINITE.E4M3.F32.PACK_AB_MERGE_C R21, RZ, R21, RZ ;  /* 0x00000015ff15723e */ /* 0x000fca00048070ff */
[----:B------:R0:W-:Y:S02]  /*19e20*/  @!P4 STG.E.U8 desc[UR46][R54.64+0x38], R21 ;  /* 0x000038153600c986 */ /* 0x0001e4000c10112e */
[----:B0-----:R-:W-:-:S06]  /*19e30*/  PRMT R21, RZ, 0x7610, R21 ;  /* 0x00007610ff157816 */ /* 0x001fcc0000000015 */
[----:B------:R-:W2:Y:S02]  /*19e40*/  @!P2 LDG.E.U8 R21, desc[UR46][R6.64+0x39] ;  /* 0x0000392e0615a981 */ /* 0x000ea4000c1e1100 */
[----:B--2---:R-:W-:-:S04]  /*19e50*/  LOP3.LUT R21, R21, 0xff, RZ, 0xc0, !PT ;  /* 0x000000ff15157812 */ /* 0x004fc800078ec0ff */
[----:B------:R-:W-:-:S05]  /*19e60*/  F2FP.F16.E4M3.UNPACK_B R21, R21 ;  /* 0x00000015ff15723e */ /* 0x000fca00020006ff */
[----:B------:R-:W-:-:S05]  /*19e70*/  HADD2.F32 R21, -RZ, R21.H0_H0 ;  /* 0x20000015ff157230 */ /* 0x000fca0000004100 */
[----:B------:R-:W-:-:S04]  /*19e80*/  FMUL R21, R21, UR42 ;  /* 0x0000002a15157c20 */ /* 0x000fc80008400000 */
[----:B----4-:R-:W-:Y:S01]  /*19e90*/  FFMA R21, R67, UR43, R21 ;  /* 0x0000002b43157c23 */ /* 0x010fe20008000015 */
[----:B------:R-:W-:Y:S01]  /*19ea0*/  ISETP.LT.OR P4, PT, R29, 0x39, !P0 ;  /* 0x000000391d00780c */ /* 0x000fe20004781670 */
[----:B------:R-:W2:Y:S03]  /*19eb0*/  LDL.LU R67, [R1+0x2a8] ;  /* 0x0002a80001437983 */ /* 0x000ea60000300800 */
[----:B------:R-:W-:-:S05]  /*19ec0*/  F2FP.SATFINITE.E4M3.F32.PACK_AB_MERGE_C R21, RZ, R21, RZ ;  /* 0x00000015ff15723e */ /* 0x000fca00048070ff */
[----:B------:R0:W-:Y:S04]  /*19ed0*/  @!P2 STG.E.U8 desc[UR46][R50.64+0x39], R21 ;  /* 0x000039153200a986 */ /* 0x0001e8000c10112e */
[----:B------:R-:W1:Y:S01]  /*19ee0*/  @!P4 LDC.64 R22, c[0x0][0x5c0] ;  /* 0x00017000ff16cb82 */ /* 0x000e620000000a00 */
[----:B0-----:R-:W-:-:S06]  /*19ef0*/  PRMT R21, RZ, 0x7610, R21 ;  /* 0x00007610ff157816 */ /* 0x001fcc0000000015 */
[----:B------:R-:W3:Y:S01]  /*19f00*/  @!P1 LDG.E.U8 R21, desc[UR46][R8.64+0x20] ;  /* 0x0000202e08159981 */ /* 0x000ee2000c1e1100 */
[----:B------:R-:W-:-:S04]  /*19f10*/  LOP3.LUT R0, R0, 0xffffff7f, RZ, 0xc0, !PT ;  /* 0xffffff7f00007812 */ /* 0x000fc800078ec0ff */
[----:B------:R-:W-:Y:S02]  /*19f20*/  @P4 LOP3.LUT R0, R0, 0x80, RZ, 0xfc, !PT ;  /* 0x0000008000004812 */ /* 0x000fe400078efcff */
[----:B-1----:R-:W-:-:S04]  /*19f30*/  @!P4 IADD3 R54, P5, P6, R24, UR10, R22 ;  /* 0x0000000a1836cc10 */ /* 0x002fc8000febe016 */
[----:B------:R-:W-:Y:S02]  /*19f40*/  @!P4 IADD3.X R55, R30, UR9, R23, P5, P6 ;  /* 0x000000091e37cc10 */ /* 0x000fe4000afec417 */
[----:B------:R-:W-:Y:S02]  /*19f50*/  LOP3.LUT P4, RZ, R31, 0x1, RZ, 0xc0, !PT ;  /* 0x000000011fff7812 */ /* 0x000fe4000788c0ff */
[----:B------:R-:W-:-:S13]  /*19f60*/  ISETP.LT.OR P0, PT, R29, 0x3a, !P0 ;  /* 0x0000003a1d00780c */ /* 0x000fda0004701670 */
[----:B------:R-:W0:Y:S01]  /*19f70*/  @!P0 LDC.64 R22, c[0x0][0x5c0] ;  /* 0x00017000ff168b82 */ /* 0x000e220000000a00 */
[----:B------:R-:W-:Y:S02]  /*19f80*/  ISETP.LT.OR P2, PT, R29, 0x41, !P3 ;  /* 0x000000411d00780c */ /* 0x000fe40005f41670 */
[----:B---3--:R-:W-:-:S04]  /*19f90*/  LOP3.LUT R21, R21, 0xff, RZ, 0xc0, !PT ;  /* 0x000000ff15157812 */ /* 0x008fc800078ec0ff */
[----:B------:R-:W-:-:S05]  /*19fa0*/  F2FP.F16.E4M3.UNPACK_B R21, R21 ;  /* 0x00000015ff15723e */ /* 0x000fca00020006ff */
[----:B------:R-:W-:-:S05]  /*19fb0*/  HADD2.F32 R21, -RZ, R21.H0_H0 ;  /* 0x20000015ff157230 */ /* 0x000fca0000004100 */
[----:B------:R-:W-:-:S04]  /*19fc0*/  FMUL R21, R21, UR42 ;  /* 0x0000002a15157c20 */ /* 0x000fc80008400000 */
[----:B------:R-:W-:Y:S01]  /*19fd0*/  FFMA R21, R66, UR43, R21 ;  /* 0x0000002b42157c23 */ /* 0x000fe20008000015 */
[----:B0-----:R-:W-:Y:S02]  /*19fe0*/  @!P0 IADD3 R50, P5, P6, R24, UR10, R22 ;  /* 0x0000000a18328c10 */ /* 0x001fe4000febe016 */
[----:B------:R-:W-:Y:S01]  /*19ff0*/  LOP3.LUT R3, R3, 0xf7ffffff, RZ, 0xc0, !PT ;  /* 0xf7ffffff03037812 */ /* 0x000fe200078ec0ff */
[----:B------:R-:W-:Y:S01]  /*1a000*/  IMAD.U32 R31, RZ, RZ, UR7 ;  /* 0x00000007ff1f7e24 */ /* 0x000fe2000f8e00ff */
[----:B------:R-:W-:Y:S01]  /*1a010*/  F2FP.SATFINITE.E4M3.F32.PACK_AB_MERGE_C R21, RZ, R21, RZ ;  /* 0x00000015ff15723e */ /* 0x000fe200048070ff */
[----:B------:R-:W3:Y:S04]  /*1a020*/  LDL.LU R66, [R1+0x2ac] ;  /* 0x0002ac0001427983 */ /* 0x000ee80000300800 */
[----:B------:R0:W-:Y:S01]  /*1a030*/  @!P1 STG.E.U8 desc[UR46][R46.64+0x20], R21 ;  /* 0x000020152e009986 */ /* 0x0001e2000c10112e */
[----:B------:R-:W-:-:S02]  /*1a040*/  @!P0 IADD3.X R51, R30, UR9, R23, P5, P6 ;  /* 0x000000091e338c10 */ /* 0x000fc4000afec417 */
[----:B------:R-:W1:Y:S01]  /*1a050*/  @!P2 LDC.64 R22, c[0x0][0x5c0] ;  /* 0x00017000ff16ab82 */ /* 0x000e620000000a00 */
[----:B------:R-:W-:Y:S01]  /*1a060*/  @P0 LOP3.LUT R3, R3, 0x8000000, RZ, 0xfc, !PT ;  /* 0x0800000003030812 */ /* 0x000fe200078efcff */
[----:B------:R-:W4:Y:S01]  /*1a070*/  LDL.LU R73, [R1+0x2b0] ;  /* 0x0002b00001497983 */ /* 0x000f220000300800 */
[----:B0-----:R-:W-:-:S03]  /*1a080*/  PRMT R21, RZ, 0x7610, R21 ;  /* 0x00007610ff157816 */ /* 0x001fc60000000015 */
[----:B------:R-:W4:Y:S04]  /*1a090*/  LDL.LU R72, [R1+0x2b4] ;  /* 0x0002b40001487983 */ /* 0x000f280000300800 */
[----:B------:R-:W2:Y:S01]  /*1a0a0*/  @!P4 LDG.E.U8 R21, desc[UR46][R8.64+0x21] ;  /* 0x0000212e0815c981 */ /* 0x000ea2000c1e1100 */
[----:B------:R-:W-:Y:S02]  /*1a0b0*/  ISETP.LT.OR P0, PT, R29, 0x42, !P3 ;  /* 0x000000421d00780c */ /* 0x000fe40005f01670 */
[----:B-1----:R-:W-:-:S04]  /*1a0c0*/  @!P2 IADD3 R70, P5, P6, R24, UR8, R22 ;  /* 0x000000081846ac10 */ /* 0x002fc8000febe016 */
[----:B------:R-:W-:-:S07]  /*1a0d0*/  @!P2 IADD3.X R71, R30, UR7, R23, P5, P6 ;  /* 0x000000071e47ac10 */ /* 0x000fce000afec417 */
[----:B------:R-:W0:Y:S02]  /*1a0e0*/  @!P0 LDC.64 R22, c[0x0][0x5c0] ;  /* 0x00017000ff168b82 */ /* 0x000e240000000a00 */
[----:B0-----:R-:W-:-:S04]  /*1a0f0*/  @!P0 IADD3 R68, P5, P6, R24, UR8, R22 ;  /* 0x0000000818448c10 */ /* 0x001fc8000febe016 */
[----:B------:R-:W-:Y:S02]  /*1a100*/  @!P0 IADD3.X R69, R30, UR7, R23, P5, P6 ;  /* 0x000000071e458c10 */ /* 0x000fe4000afec417 */
[----:B------:R-:W-:-:S04]  /*1a110*/  ISETP.GE.AND P0, PT, R28, 0x89, PT ;  /* 0x000000891c00780c */ /* 0x000fc80003f06270 */
[----:B------:R-:W-:-:S13]  /*1a120*/  ISETP.LT.OR P5, PT, R29, 0x21, !P0 ;  /* 0x000000211d00780c */ /* 0x000fda00047a1670 */
[----:B------:R-:W0:Y:S01]  /*1a130*/  @!P5 LDC.64 R22, c[0x0][0x5c0] ;  /* 0x00017000ff16db82 */ /* 0x000e220000000a00 */
[----:B--2---:R-:W-:-:S04]  /*1a140*/  LOP3.LUT R21, R21, 0xff, RZ, 0xc0, !PT ;  /* 0x000000ff15157812 */ /* 0x004fc800078ec0ff */
[----:B------:R-:W-:-:S05]  /*1a150*/  F2FP.F16.E4M3.UNPACK_B R21, R21 ;  /* 0x00000015ff15723e */ /* 0x000fca00020006ff */
[----:B------:R-:W-:-:S05]  /*1a160*/  HADD2.F32 R21, -RZ, R21.H0_H0 ;  /* 0x20000015ff157230 */ /* 0x000fca0000004100 */
[----:B------:R-:W-:-:S04]  /*1a170*/  FMUL R21, R21, UR42 ;  /* 0x0000002a15157c20 */ /* 0x000fc80008400000 */
[----:B------:R-:W-:-:S05]  /*1a180*/  FFMA R21, R67, UR43, R21 ;  /* 0x0000002b43157c23 */ /* 0x000fca0008000015 */
[----:B------:R-:W-:-:S05]  /*1a190*/  F2FP.SATFINITE.E4M3.F32.PACK_AB_MERGE_C R21, RZ, R21, RZ ;  /* 0x00000015ff15723e */ /* 0x000fca00048070ff */
[----:B------:R1:W-:Y:S02]  /*1a1a0*/  @!P4 STG.E.U8 desc[UR46][R42.64+0x21], R21 ;  /* 0x000021152a00c986 */ /* 0x0003e4000c10112e */
[----:B-1----:R-:W-:-:S05]  /*1a1b0*/  IMAD.U32 R21, RZ, RZ, UR8 ;  /* 0x00000008ff157e24 */ /* 0x002fca000f8e00ff */
[----:B------:R-:W-:-:S04]  /*1a1c0*/  @!P5 IADD3 R21, P4, P6, R21, UR6, R24 ;  /* 0x000000061515dc10 */ /* 0x000fc8000fe9e018 */
[----:B------:R-:W-:Y:S02]  /*1a1d0*/  @!P5 IADD3.X R31, R31, UR5, R30, P4, P6 ;  /* 0x000000051f1fdc10 */ /* 0x000fe4000a7ec41e */
[----:B0-----:R-:W-:Y:S02]  /*1a1e0*/  @!P5 IADD3 R22, P4, R21, R22, RZ ;  /* 0x000000161516d210 */ /* 0x001fe40007f9e0ff */
[----:B------:R-:W-:-:S06]  /*1a1f0*/  PRMT R21, RZ, 0x7610, R21 ;  /* 0x00007610ff157816 */ /* 0x000fcc0000000015 */
[----:B------:R-:W2:Y:S01]  /*1a200*/  @!P5 LDG.E.U8 R21, desc[UR46][R10.64+0x20] ;  /* 0x0000202e0a15d981 */ /* 0x000ea2000c1e1100 */
[----:B------:R-:W-:Y:S01]  /*1a210*/  @!P5 IMAD.X R23, R31, 0x1, R23, P4 ;  /* 0x000000011f17d824 */ /* 0x000fe200020e0617 */
[----:B------:R-:W-:Y:S02]  /*1a220*/  ISETP.LT.OR P4, PT, R29, 0x22, !P0 ;  /* 0x000000221d00780c */ /* 0x000fe40004781670 */
[----:B------:R-:W-:Y:S02]  /*1a230*/  LOP3.LUT P2, RZ, R0, 0x200, RZ, 0xc0, !PT ;  /* 0x0000020000ff7812 */ /* 0x000fe4000784c0ff */
[----:B------:R-:W-:-:S09]  /*1a240*/  LOP3.LUT R3, R3, 0x7fffffff, RZ, 0xc0, !PT ;  /* 0x7fffffff03037812 */ /* 0x000fd200078ec0ff */
[----:B------:R-:W0:Y:S01]  /*1a250*/  @!P4 LDC.64 R32, c[0x0][0x5c0] ;  /* 0x00017000ff20cb82 */ /* 0x000e220000000a00 */
[----:B--2---:R-:W-:-:S04]  /*1a260*/  LOP3.LUT R21, R21, 0xff, RZ, 0xc0, !PT ;  /* 0x000000ff15157812 */ /* 0x004fc800078ec0ff */
[----:B------:R-:W-:-:S05]  /*1a270*/  F2FP.F16.E4M3.UNPACK_B R21, R21 ;  /* 0x00000015ff15723e */ /* 0x000fca00020006ff */
[----:B------:R-:W-:-:S05]  /*1a280*/  HADD2.F32 R21, -RZ, R21.H0_H0 ;  /* 0x20000015ff157230 */ /* 0x000fca0000004100 */
[----:B------:R-:W-:-:S04]  /*1a290*/  FMUL R21, R21, UR42 ;  /* 0x0000002a15157c20 */ /* 0x000fc80008400000 */
[----:B---3--:R-:W-:-:S05]  /*1a2a0*/  FFMA R21, R66, UR43, R21 ;  /* 0x0000002b42157c23 */ /* 0x008fca0008000015 */
[----:B------:R-:W-:-:S05]  /*1a2b0*/  F2FP.SATFINITE.E4M3.F32.PACK_AB_MERGE_C R21, RZ, R21, RZ ;  /* 0x00000015ff15723e */ /* 0x000fca00048070ff */
[----:B------:R1:W-:Y:S02]  /*1a2c0*/  @!P5 STG.E.U8 desc[UR46][R22.64+0x20], R21 ;  /* 0x000020151600d986 */ /* 0x0003e4000c10112e */
[----:B-1----:R-:W-:-:S06]  /*1a2d0*/  PRMT R21, RZ, 0x7610, R21 ;  /* 0x00007610ff157816 */ /* 0x002fcc0000000015 */
[----:B------:R-:W2:Y:S01]  /*1a2e0*/  @!P4 LDG.E.U8 R21, desc[UR46][R10.64+0x21] ;  /* 0x0000212e0a15c981 */ /* 0x000ea2000c1e1100 */
[----:B------:R-:W-:Y:S02]  /*1a2f0*/  @P2 LOP3.LUT R3, R3, 0x80000000, RZ, 0xfc, !PT ;  /* 0x8000000003032812 */ /* 0x000fe400078efcff */
[----:B------:R-:W-:-:S13]  /*1a300*/  ISETP.LT.OR P2, PT, R29, 0x49, !P3 ;  /* 0x000000491d00780c */ /* 0x000fda0005f41670 */
[----:B------:R-:W1:Y:S01]  /*1a310*/  @!P2 LDC.64 R22, c[0x0][0x5c0] ;  /* 0x00017000ff16ab82 */ /* 0x000e620000000a00 */
[----:B------:R-:W-:Y:S02]  /*1a320*/  IMAD.U32 R31, RZ, RZ, UR8 ;  /* 0x00000008ff1f7e24 */ /* 0x000fe4000f8e00ff */
[----:B------:R-:W-:-:S03]  /*1a330*/  IMAD.U32 R42, RZ, RZ, UR7 ;  /* 0x00000007ff2a7e24 */ /* 0x000fc6000f8e00ff */
[----:B------:R-:W-:-:S04]  /*1a340*/  @!P4 IADD3 R31, P1, P6, R31, UR6, R24 ;  /* 0x000000061f1fcc10 */ /* 0x000fc8000fe3e018 */
[----:B------:R-:W-:Y:S02]  /*1a350*/  @!P4 IADD3.X R42, R42, UR5, R30, P1, P6 ;  /* 0x000000052a2acc10 */ /* 0x000fe40008fec41e */
[----:B0-----:R-:W-:-:S05]  /*1a360*/  @!P4 IADD3 R32, P1, R31, R32, RZ ;  /* 0x000000201f20c210 */ /* 0x001fca0007f3e0ff */
[----:B------:R-:W-:Y:S01]  /*1a370*/  @!P4 IMAD.X R33, R42, 0x1, R33, P1 ;  /* 0x000000012a21c824 */ /* 0x000fe200008e0621 */
[----:B-1----:R-:W-:-:S04]  /*1a380*/  @!P2 IADD3 R66, P5, P6, R24, UR8, R22 ;  /* 0x000000081842ac10 */ /* 0x002fc8000febe016 */
[----:B------:R-:W-:Y:S02]  /*1a390*/  @!P2 IADD3.X R67, R30, UR7, R23, P5, P6 ;  /* 0x000000071e43ac10 */ /* 0x000fe4000afec417 */
[----:B------:R-:W-:Y:S02]  /*1a3a0*/  LOP3.LUT P2, RZ, R3, 0x80000000, RZ, 0xc0, !PT ;  /* 0x8000000003ff7812 */ /* 0x000fe4000784c0ff */
[----:B--2---:R-:W-:-:S04]  /*1a3b0*/  LOP3.LUT R21, R21, 0xff, RZ, 0xc0, !PT ;  /* 0x000000ff15157812 */ /* 0x004fc800078ec0ff */
[----:B------:R-:W-:-:S05]  /*1a3c0*/  F2FP.F16.E4M3.UNPACK_B R21, R21 ;  /* 0x00000015ff15723e */ /* 0x000fca00020006ff */
[----:B------:R-:W-:-:S05]  /*1a3d0*/  HADD2.F32 R21, -RZ, R21.H0_H0 ;  /* 0x20000015ff157230 */ /* 0x000fca0000004100 */
[----:B------:R-:W-:-:S04]  /*1a3e0*/  FMUL R21, R21, UR42 ;  /* 0x0000002a15157c20 */ /* 0x000fc80008400000 */
[----:B----4-:R-:W-:Y:S01]  /*1a3f0*/  FFMA R21, R73, UR43, R21 ;  /* 0x0000002b49157c23 */ /* 0x010fe20008000015 */
[----:B------:R-:W-:Y:S01]  /*1a400*/  LOP3.LUT P1, RZ, R0, 0x100, RZ, 0xc0, !PT ;  /* 0x0000010000ff7812 */ /* 0x000fe2000782c0ff */
[----:B------:R-:W2:Y:S03]  /*1a410*/  LDL.LU R73, [R1+0x2b8] ;  /* 0x0002b80001497983 */ /* 0x000ea60000300800 */
[----:B------:R-:W-:-:S05]  /*1a420*/  F2FP.SATFINITE.E4M3.F32.PACK_AB_MERGE_C R21, RZ, R21, RZ ;  /* 0x00000015ff15723e */ /* 0x000fca00048070ff */
[----:B------:R0:W-:Y:S02]  /*1a430*/  @!P4 STG.E.U8 desc[UR46][R32.64+0x21], R21 ;  /* 0x000021152000c986 */ /* 0x0001e4000c10112e */
[----:B0-----:R-:W-:-:S06]  /*1a440*/  PRMT R21, RZ, 0x7610, R21 ;  /* 0x00007610ff157816 */ /* 0x001fcc0000000015 */
[----:B------:R-:W3:Y:S01]  /*1a450*/  @!P2 LDG.E.U8 R21, desc[UR46][R8.64+0x28] ;  /* 0x0000282e0815a981 */ /* 0x000ee2000c1e1100 */
[----:B------:R-:W-:-:S13]  /*1a460*/  ISETP.LT.OR P6, PT, R29, 0x4a, !P3 ;  /* 0x0000004a1d00780c */ /* 0x000fda0005fc1670 */
[----:B------:R-:W0:Y:S02]  /*1a470*/  @!P6 LDC.64 R22, c[0x0][0x5c0] ;  /* 0x00017000ff16eb82 */ /* 0x000e240000000a00 */
[----:B0-----:R-:W-:Y:S02]  /*1a480*/  @!P6 IADD3 R74, P4, P5, R24, UR8, R22 ;  /* 0x00000008184aec10 */ /* 0x001fe4000fd9e016 */
[----:B---3--:R-:W-:-:S04]  /*1a490*/  LOP3.LUT R21, R21, 0xff, RZ, 0xc0, !PT ;  /* 0x000000ff15157812 */ /* 0x008fc800078ec0ff */
[----:B------:R-:W-:-:S05]  /*1a4a0*/  F2FP.F16.E4M3.UNPACK_B R21, R21 ;  /* 0x00000015ff15723e */ /* 0x000fca00020006ff */
[----:B------:R-:W-:-:S05]  /*1a4b0*/  HADD2.F32 R21, -RZ, R21.H0_H0 ;  /* 0x20000015ff157230 */ /* 0x000fca0000004100 */
[----:B------:R-:W-:-:S04]  /*1a4c0*/  FMUL R21, R21, UR42 ;  /* 0x0000002a15157c20 */ /* 0x000fc80008400000 */
[----:B------:R-:W-:Y:S01]  /*1a4d0*/  FFMA R21, R72, UR43, R21 ;  /* 0x0000002b48157c23 */ /* 0x000fe20008000015 */
[----:B------:R-:W-:Y:S01]  /*1a4e0*/  @!P6 IADD3.X R75, R30, UR7, R23, P4, P5 ;  /* 0x000000071e4bec10 */ /* 0x000fe2000a7ea417 */
[----:B------:R-:W-:Y:S01]  /*1a4f0*/  IMAD.U32 R31, RZ, RZ, UR7 ;  /* 0x00000007ff1f7e24 */ /* 0x000fe2000f8e00ff */
[----:B------:R-:W-:Y:S01]  /*1a500*/  LOP3.LUT R0, R0, 0xffdfffff, RZ, 0xc0, !PT ;  /* 0xffdfffff00007812 */ /* 0x000fe200078ec0ff */
[----:B------:R-:W3:Y:S01]  /*1a510*/  LDL.LU R72, [R1+0x2bc] ;  /* 0x0002bc0001487983 */ /* 0x000ee20000300800 */
[----:B------:R-:W-:Y:S02]  /*1a520*/  F2FP.SATFINITE.E4M3.F32.PACK_AB_MERGE_C R21, RZ, R21, RZ ;  /* 0x00000015ff15723e */ /* 0x000fe400048070ff */
[----:B------:R-:W-:Y:S01]  /*1a530*/  ISETP.LT.OR P6, PT, R29, 0x51, !P3 ;  /* 0x000000511d00780c */ /* 0x000fe20005fc1670 */
[----:B------:R-:W4:Y:S04]  /*1a540*/  LDL.LU R78, [R1+0x2c0] ;  /* 0x0002c000014e7983 */ /* 0x000f280000300800 */
[----:B------:R0:W-:Y:S04]  /*1a550*/  @!P2 STG.E.U8 desc[UR46][R52.64+0x28], R21 ;  /* 0x000028153400a986 */ /* 0x0001e8000c10112e */
[----:B------:R-:W4:Y:S04]  /*1a560*/  LDL.LU R79, [R1+0x2c4] ;  /* 0x0002c400014f7983 */ /* 0x000f280000300800 */
[----:B------:R-:W1:Y:S01]  /*1a570*/  @!P6 LDC.64 R22, c[0x0][0x5c0] ;  /* 0x00017000ff16eb82 */ /* 0x000e620000000a00 */
[----:B0-----:R-:W-:-:S06]  /*1a580*/  PRMT R21, RZ, 0x7610, R21 ;  /* 0x00007610ff157816 */ /* 0x001fcc0000000015 */
[----:B------:R-:W2:Y:S01]  /*1a590*/  @!P1 LDG.E.U8 R21, desc[UR46][R8.64+0x29] ;  /* 0x0000292e08159981 */ /* 0x000ea2000c1e1100 */
[----:B------:R-:W-:Y:S02]  /*1a5a0*/  ISETP.LT.OR P2, PT, R29, 0x52, !P3 ;  /* 0x000000521d00780c */ /* 0x000fe40005f41670 */
[----:B-1----:R-:W-:-:S04]  /*1a5b0*/  @!P6 IADD3 R76, P4, P5, R24, UR8, R22 ;  /* 0x00000008184cec10 */ /* 0x002fc8000fd9e016 */
[----:B------:R-:W-:-:S07]  /*1a5c0*/  @!P6 IADD3.X R77, R30, UR7, R23, P4, P5 ;  /* 0x000000071e4dec10 */ /* 0x000fce000a7ea417 */
[----:B------:R-:W0:Y:S02]  /*1a5d0*/  @!P2 LDC.64 R22, c[0x0][0x5c0] ;  /* 0x00017000ff16ab82 */ /* 0x000e240000000a00 */
[----:B0-----:R-:W-:-:S04]  /*1a5e0*/  @!P2 IADD3 R52, P4, P5, R24, UR8, R22 ;  /* 0x000000081834ac10 */ /* 0x001fc8000fd9e016 */
[----:B------:R-:W-:Y:S02]  /*1a5f0*/  @!P2 IADD3.X R53, R30, UR7, R23, P4, P5 ;  /* 0x000000071e35ac10 */ /* 0x000fe4000a7ea417 */
[----:B------:R-:W-:-:S13]  /*1a600*/  ISETP.LT.OR P5, PT, R29, 0x29, !P0 ;  /* 0x000000291d00780c */ /* 0x000fda00047a1670 */
[----:B------:R-:W0:Y:S01]  /*1a610*/  @!P5 LDC.64 R22, c[0x0][0x5c0] ;  /* 0x00017000ff16db82 */ /* 0x000e220000000a00 */
[----:B------:R-:W-:Y:S02]  /*1a620*/  @P6 LOP3.LUT R0, R0, 0x200000, RZ, 0xfc, !PT ;  /* 0x0020000000006812 */ /* 0x000fe400078efcff */
        /* <DEDUP_REMOVED lines=15> */
[----:B--2---:R-:W-:-:S11]  /*1a720*/  LOP3.LUT R21, R21, 0xff, RZ, 0xc0, !PT ;  /* 0x000000ff15157812 */ /* 0x004fd600078ec0ff */
[----:B------:R-:W0:Y:S01]  /*1a730*/  @!P4 LDC.64 R32, c[0x0][0x5c0] ;  /* 0x00017000ff20cb82 */ /* 0x000e220000000a00 */
        /* <DEDUP_REMOVED lines=8> */
[----:B------:R-:W-:-:S04]  /*1a7c0*/  LOP3.LUT R0, R0, 0xfffffdff, RZ, 0xc0, !PT ;  /* 0xfffffdff00007812 */ /* 0x000fc800078ec0ff */
[----:B------:R-:W-:Y:S02]  /*1a7d0*/  @P2 LOP3.LUT R0, R0, 0x200, RZ, 0xfc, !PT ;  /* 0x0000020000002812 */ /* 0x000fe400078efcff */
[----:B------:R-:W-:-:S13]  /*1a7e0*/  ISETP.LT.OR P2, PT, R29, 0x59, !P3 ;  /* 0x000000591d00780c */ /* 0x000fda0005f41670 */
[----:B------:R-:W1:Y:S01]  /*1a7f0*/  @!P2 LDC.64 R22, c[0x0][0x5c0] ;  /* 0x00017000ff16ab82 */ /* 0x000e620000000a00 */
[----:B------:R-:W-:Y:S02]  /*1a800*/  IMAD.U32 R31, RZ, RZ, UR8 ;  /* 0x00000008ff1f7e24 */ /* 0x000fe4000f8e00ff */
[----:B------:R-:W-:-:S03]  /*1a810*/  IMAD.U32 R38, RZ, RZ, UR7 ;  /* 0x00000007ff267e24 */ /* 0x000fc6000f8e00ff */
[----:B------:R-:W-:Y:S02]  /*1a820*/  @!P4 IADD3 R31, P1, P6, R31, UR6, R24 ;  /* 0x000000061f1fcc10 */ /* 0x000fe4000fe3e018 */
[----:B------:R-:W-:Y:S02]  /*1a830*/  LOP3.LUT R0, R0, 0xffefffff, RZ, 0xc0, !PT ;  /* 0xffefffff00007812 */ /* 0x000fe400078ec0ff */
[----:B------:R-:W-:Y:S02]  /*1a840*/  @!P4 IADD3.X R38, R38, UR5, R30, P1, P6 ;  /* 0x000000052626cc10 */ /* 0x000fe40008fec41e */
[----:B------:R-:W-:Y:S02]  /*1a850*/  @P2 LOP3.LUT R0, R0, 0x100000, RZ, 0xfc, !PT ;  /* 0x0010000000002812 */ /* 0x000fe400078efcff */
[----:B0-----:R-:W-:Y:S02]  /*1a860*/  @!P4 IADD3 R32, P1, R31, R32, RZ ;  /* 0x000000201f20c210 */ /* 0x001fe40007f3e0ff */
[----:B-1----:R-:W-:-:S04]  /*1a870*/  @!P2 IADD3 R72, P5, P6, R24, UR8, R22 ;  /* 0x000000081848ac10 */ /* 0x002fc8000febe016 */
[----:B------:R-:W-:Y:S02]  /*1a880*/  @!P2 IADD3.X R73, R30, UR7, R23, P5, P6 ;  /* 0x000000071e49ac10 */ /* 0x000fe4000afec417 */
[----:B------:R-:W-:Y:S01]  /*1a890*/  LOP3.LUT P2, RZ, R3, 0x40000000, RZ, 0xc0, !PT ;  /* 0x4000000003ff7812 */ /* 0x000fe2000784c0ff */
[----:B------:R-:W-:-:S03]  /*1a8a0*/  @!P4 IMAD.X R33, R38, 0x1, R33, P1 ;  /* 0x000000012621c824 */ /* 0x000fc600008e0621 */
[----:B------:R-:W-:Y:S02]  /*1a8b0*/  ISETP.LT.OR P6, PT, R29, 0x31, !P2 ;  /* 0x000000311d00780c */ /* 0x000fe400057c1670 */
        /* <DEDUP_REMOVED lines=12> */
[----:B------:R-:W-:Y:S02]  /*1a980*/  LOP3.LUT R3, R3, 0xefffffff, RZ, 0xc0, !PT ;  /* 0xefffffff03037812 */ /* 0x000fe400078ec0ff */
[----:B------:R-:W-:Y:S02]  /*1a990*/  LOP3.LUT R0, R0, 0xfffffffe, RZ, 0xc0, !PT ;  /* 0xfffffffe00007812 */ /* 0x000fe400078ec0ff */
[----:B------:R-:W-:Y:S02]  /*1a9a0*/  @P3 LOP3.LUT R3, R3, 0x10000000, RZ, 0xfc, !PT ;  /* 0x1000000003033812 */ /* 0x000fe400078efcff */
[----:B-1----:R-:W-:Y:S02]  /*1a9b0*/  @!P1 IADD3 R46, P4, P5, R24, UR8, R22 ;  /* 0x00000008182e9c10 */ /* 0x002fe4000fd9e016 */
[----:B------:R-:W-:Y:S02]  /*1a9c0*/  @P1 LOP3.LUT R0, R0, 0x1, RZ, 0xfc, !PT ;  /* 0x0000000100001812 */ /* 0x000fe400078efcff */
[----:B------:R-:W-:-:S02]  /*1a9d0*/  @!P1 IADD3.X R47, R30, UR7, R23, P4, P5 ;  /* 0x000000071e2f9c10 */ /* 0x000fc4000a7ea417 */
[----:B------:R-:W-:Y:S02]  /*1a9e0*/  LOP3.LUT P1, RZ, R3, 0x20000000, RZ, 0xc0, !PT ;  /* 0x2000000003ff7812 */ /* 0x000fe4000782c0ff */
[----:B------:R-:W-:-:S13]  /*1a9f0*/  ISETP.LT.OR P3, PT, R29, 0x41, !P2 ;  /* 0x000000411d00780c */ /* 0x000fda0005761670 */
[----:B------:R-:W0:Y:S01]  /*1aa00*/  @!P3 LDC.64 R22, c[0x0][0x5c0] ;  /* 0x00017000ff16bb82 */ /* 0x000e220000000a00 */
[----:B---3--:R-:W-:-:S04]  /*1aa10*/  LOP3.LUT R21, R21, 0xff, RZ, 0xc0, !PT ;  /* 0x000000ff15157812 */ /* 0x008fc800078ec0ff */
[----:B------:R-:W-:-:S05]  /*1aa20*/  F2FP.F16.E4M3.UNPACK_B R21, R21 ;  /* 0x00000015ff15723e */ /* 0x000fca00020006ff */
[----:B------:R-:W-:-:S05]  /*1aa30*/  HADD2.F32 R21, -RZ, R21.H0_H0 ;  /* 0x20000015ff157230 */ /* 0x000fca0000004100 */
[----:B------:R-:W-:-:S04]  /*1aa40*/  FMUL R21, R21, UR42 ;  /* 0x0000002a15157c20 */ /* 0x000fc80008400000 */
[----:B------:R-:W-:Y:S01]  /*1aa50*/  FFMA R21, R79, UR43, R21 ;  /* 0x0000002b4f157c23 */ /* 0x000fe20008000015 */
[----:B------:R-:W-:Y:S01]  /*1aa60*/  LOP3.LUT R0, R0, 0xfff7ffff, RZ, 0xc0, !PT ;  /* 0xfff7ffff00007812 */ /* 0x000fe200078ec0ff */
[----:B------:R-:W-:Y:S01]  /*1aa70*/  IMAD.U32 R31, RZ, RZ, UR7 ;  /* 0x00000007ff1f7e24 */ /* 0x000fe2000f8e00ff */
[----:B0-----:R-:W-:Y:S01]  /*1aa80*/  @!P3 IADD3 R42, P4, P5, R24, UR6, R22 ;  /* 0x00000006182abc10 */ /* 0x001fe2000fd9e016 */
[----:B------:R-:W3:Y:S01]  /*1aa90*/  LDL.LU R79, [R1+0x2cc] ;  /* 0x0002cc00014f7983 */ /* 0x000ee20000300800 */
[----:B------:R-:W-:-:S05]  /*1aaa0*/  F2FP.SATFINITE.E4M3.F32.PACK_AB_MERGE_C R21, RZ, R21, RZ ;  /* 0x00000015ff15723e */ /* 0x000fca00048070ff */
[----:B------:R0:W-:Y:S02]  /*1aab0*/  @!P6 STG.E.U8 desc[UR46][R48.64+0x30], R21 ;  /* 0x000030153000e986 */ /* 0x0001e4000c10112e */
[----:B0-----:R-:W-:-:S06]  /*1aac0*/  PRMT R21, RZ, 0x7610, R21 ;  /* 0x00007610ff157816 */ /* 0x001fcc0000000015 */
[----:B------:R-:W4:Y:S01]  /*1aad0*/  @!P1 LDG.E.U8 R21, desc[UR46][R8.64+0x31] ;  /* 0x0000312e08159981 */ /* 0x000f22000c1e1100 */
[----:B------:R-:W-:Y:S02]  /*1aae0*/  @P3 LOP3.LUT R0, R0, 0x80000, RZ, 0xfc, !PT ;  /* 0x0008000000003812 */ /* 0x000fe400078efcff */
[----:B------:R-:W-:Y:S02]  /*1aaf0*/  @!P3 IADD3.X R43, R30, UR5, R23, P4, P5 ;  /* 0x000000051e2bbc10 */ /* 0x000fe4000a7ea417 */
        /* <DEDUP_REMOVED lines=10> */
[----:B--2---:R-:W-:Y:S02]  /*1aba0*/  FFMA R21, R78, UR43, R21 ;  /* 0x0000002b4e157c23 */ /* 0x004fe40008000015 */
[----:B------:R-:W2:Y:S03]  /*1abb0*/  LDL.LU R78, [R1+0x2d0] ;  /* 0x0002d000014e7983 */ /* 0x000ea60000300800 */
[----:B------:R-:W-:Y:S01]  /*1abc0*/  F2FP.SATFINITE.E4M3.F32.PACK_AB_MERGE_C R21, RZ, R21, RZ ;  /* 0x00000015ff15723e */ /* 0x000fe200048070ff */
[----:B------:R-:W4:Y:S04]  /*1abd0*/  LDL.LU R82, [R1+0x2d4] ;  /* 0x0002d40001527983 */ /* 0x000f280000300800 */
[----:B------:R1:W-:Y:S01]  /*1abe0*/  @!P1 STG.E.U8 desc[UR46][R34.64+0x31], R21 ;  /* 0x0000311522009986 */ /* 0x0003e2000c10112e */
[----:B------:R-:W-:-:S03]  /*1abf0*/  LOP3.LUT R0, R0, 0xfffffeff, RZ, 0xc0, !PT ;  /* 0xfffffeff00007812 */ /* 0x000fc600078ec0ff */
[----:B------:R-:W4:Y:S01]  /*1ac00*/  LDL.LU R90, [R1+0x2d8] ;  /* 0x0002d800015a7983 */ /* 0x000f220000300800 */
[----:B-1----:R-:W-:Y:S01]  /*1ac10*/  IMAD.U32 R21, RZ, RZ, UR8 ;  /* 0x00000008ff157e24 */ /* 0x002fe2000f8e00ff */
[----:B------:R-:W-:Y:S01]  /*1ac20*/  @P3 LOP3.LUT R0, R0, 0x100, RZ, 0xfc, !PT ;  /* 0x0000010000003812 */ /* 0x000fe200078efcff */
[----:B------:R-:W-:Y:S01]  /*1ac30*/  IMAD.U32 R34, RZ, RZ, UR7 ;  /* 0x00000007ff227e24 */ /* 0x000fe2000f8e00ff */
[----:B------:R-:W4:Y:S02]  /*1ac40*/  LDL.LU R91, [R1+0x2dc] ;  /* 0x0002dc00015b7983 */ /* 0x000f240000300800 */
[----:B------:R-:W-:-:S04]  /*1ac50*/  @!P4 IADD3 R21, P1, P5, R21, UR6, R24 ;  /* 0x000000061515cc10 */ /* 0x000fc8000fd3e018 */
[----:B------:R-:W-:Y:S02]  /*1ac60*/  @!P4 IADD3.X R31, R31, UR5, R30, P1, P5 ;  /* 0x000000051f1fcc10 */ /* 0x000fe40008fea41e */
[----:B0-----:R-:W-:Y:S02]  /*1ac70*/  @!P4 IADD3 R22, P1, R21, R22, RZ ;  /* 0x000000161516c210 */ /* 0x001fe40007f3e0ff */
[----:B------:R-:W-:-:S06]  /*1ac80*/  PRMT R21, RZ, 0x7610, R21 ;  /* 0x00007610ff157816 */ /* 0x000fcc0000000015 */
[----:B------:R-:W3:Y:S01]  /*1ac90*/  @!P4 LDG.E.U8 R21, desc[UR46][R10.64+0x30] ;  /* 0x0000302e0a15c981 */ /* 0x000ee2000c1e1100 */
[----:B------:R-:W-:Y:S01]  /*1aca0*/  @!P4 IMAD.X R23, R31, 0x1, R23, P1 ;  /* 0x000000011f17c824 */ /* 0x000fe200008e0617 */
[C---:B------:R-:W-:Y:S02]  /*1acb0*/  ISETP.LT.OR P1, PT, R29.reuse, 0x32, !P0 ;  /* 0x000000321d00780c */ /* 0x040fe40004721670 */
[----:B------:R-:W-:-:S11]  /*1acc0*/  ISETP.LT.OR P3, PT, R29, 0x49, !P2 ;  /* 0x000000491d00780c */ /* 0x000fd60005761670 */
[----:B------:R-:W0:Y:S01]  /*1acd0*/  @!P1 LDC.64 R32, c[0x0][0x5c0] ;  /* 0x00017000ff209b82 */ /* 0x000e220000000a00 */
[----:B---3--:R-:W-:-:S04]  /*1ace0*/  LOP3.LUT R21, R21, 0xff, RZ, 0xc0, !PT ;  /* 0x000000ff15157812 */ /* 0x008fc800078ec0ff */
[----:B------:R-:W-:-:S05]  /*1acf0*/  F2FP.F16.E4M3.UNPACK_B R21, R21 ;  /* 0x00000015ff15723e */ /* 0x000fca00020006ff */
[----:B------:R-:W-:-:S05]  /*1ad00*/  HADD2.F32 R21, -RZ, R21.H0_H0 ;  /* 0x20000015ff157230 */ /* 0x000fca0000004100 */
[----:B------:R-:W-:-:S04]  /*1ad10*/  FMUL R21, R21, UR42 ;  /* 0x0000002a15157c20 */ /* 0x000fc80008400000 */
[----:B------:R-:W-:-:S05]  /*1ad20*/  FFMA R21, R79, UR43, R21 ;  /* 0x0000002b4f157c23 */ /* 0x000fca0008000015 */
[----:B------:R-:W-:-:S05]  /*1ad30*/  F2FP.SATFINITE.E4M3.F32.PACK_AB_MERGE_C R21, RZ, R21, RZ ;  /* 0x00000015ff15723e */ /* 0x000fca00048070ff */
[----:B------:R1:W-:Y:S02]  /*1ad40*/  @!P4 STG.E.U8 desc[UR46][R22.64+0x30], R21 ;  /* 0x000030151600c986 */ /* 0x0003e4000c10112e */
[----:B-1----:R-:W-:Y:S01]  /*1ad50*/  PRMT R21, RZ, 0x7610, R21 ;  /* 0x00007610ff157816 */ /* 0x002fe20000000015 */
[----:B------:R-:W1:Y:S05]  /*1ad60*/  @!P3 LDC.64 R22, c[0x0][0x5c0] ;  /* 0x00017000ff16bb82 */ /* 0x000e6a0000000a00 */
[----:B------:R-:W3:Y:S01]  /*1ad70*/  @!P1 LDG.E.U8 R21, desc[UR46][R10.64+0x31] ;  /* 0x0000312e0a159981 */ /* 0x000ee2000c1e1100 */
[----:B------:R-:W-:-:S05]  /*1ad80*/  IMAD.U32 R31, RZ, RZ, UR8 ;  /* 0x00000008ff1f7e24 */ /* 0x000fca000f8e00ff */
[----:B------:R-:W-:Y:S02]  /*1ad90*/  @!P1 IADD3 R31, P5, P6, R31, UR6, R24 ;  /* 0x000000061f1f9c10 */ /* 0x000fe4000febe018 */
[----:B------:R-:W-:Y:S02]  /*1ada0*/  LOP3.LUT R0, R0, 0xffbfffff, RZ, 0xc0, !PT ;  /* 0xffbfffff00007812 */ /* 0x000fe400078ec0ff */
[----:B------:R-:W-:Y:S02]  /*1adb0*/  @!P1 IADD3.X R34, R34, UR5, R30, P5, P6 ;  /* 0x0000000522229c10 */ /* 0x000fe4000afec41e */
[----:B0-----:R-:W-:Y:S02]  /*1adc0*/  @!P1 IADD3 R32, P4, R31, R32, RZ ;  /* 0x000000201f209210 */ /* 0x001fe40007f9e0ff */
[----:B------:R-:W-:Y:S02]  /*1add0*/  @P3 LOP3.LUT R0, R0, 0x400000, RZ, 0xfc, !PT ;  /* 0x0040000000003812 */ /* 0x000fe400078efcff */
[----:B-1----:R-:W-:Y:S01]  /*1ade0*/  @!P3 IADD3 R80, P5, P6, R24, UR6, R22 ;  /* 0x000000061850bc10 */ /* 0x002fe2000febe016 */
[----:B------:R-:W-:-:S03]  /*1adf0*/  @!P1 IMAD.X R33, R34, 0x1, R33, P4 ;  /* 0x0000000122219824 */ /* 0x000fc600020e0621 */
[----:B------:R-:W-:Y:S02]  /*1ae00*/  @!P3 IADD3.X R81, R30, UR5, R23, P5, P6 ;  /* 0x000000051e51bc10 */ /* 0x000fe4000afec417 */
[----:B------:R-:W-:Y:S02]  /*1ae10*/  ISETP.LT.OR P3, PT, R29, 0x39, !P2 ;  /* 0x000000391d00780c */ /* 0x000fe40005761670 */
[----:B---3--:R-:W-:-:S04]  /*1ae20*/  LOP3.LUT R21, R21, 0xff, RZ, 0xc0, !PT ;  /* 0x000000ff15157812 */ /* 0x008fc800078ec0ff */
[----:B------:R-:W-:-:S05]  /*1ae30*/  F2FP.F16.E4M3.UNPACK_B R21, R21 ;  /* 0x00000015ff15723e */ /* 0x000fca00020006ff */
[----:B------:R-:W-:-:S05]  /*1ae40*/  HADD2.F32 R21, -RZ, R21.H0_H0 ;  /* 0x20000015ff157230 */ /* 0x000fca0000004100 */
[----:B------:R-:W-:-:S04]  /*1ae50*/  FMUL R21, R21, UR42 ;  /* 0x0000002a15157c20 */ /* 0x000fc80008400000 */
[----:B--2---:R-:W-:-:S05]  /*1ae60*/  FFMA R21, R78, UR43, R21 ;  /* 0x0000002b4e157c23 */ /* 0x004fca0008000015 */
[----:B------:R-:W-:-:S05]  /*1ae70*/  F2FP.SATFINITE.E4M3.F32.PACK_AB_MERGE_C R21, RZ, R21, RZ ;  /* 0x00000015ff15723e */ /* 0x000fca00048070ff */
[----:B------:R0:W-:Y:S02]  /*1ae80*/  @!P1 STG.E.U8 desc[UR46][R32.64+0x31], R21 ;  /* 0x0000311520009986 */ /* 0x0001e4000c10112e */
[----:B0-----:R-:W-:-:S06]  /*1ae90*/  PRMT R21, RZ, 0x7610, R21 ;  /* 0x00007610ff157816 */ /* 0x001fcc0000000015 */
[----:B------:R-:W2:Y:S01]  /*1aea0*/  @!P3 LDG.E.U8 R21, desc[UR46][R8.64+0x38] ;  /* 0x0000382e0815b981 */ /* 0x000ea2000c1e1100 */
[----:B------:R-:W-:-:S13]  /*1aeb0*/  ISETP.LT.OR P6, PT, R29, 0x4a, !P2 ;  /* 0x0000004a1d00780c */ /* 0x000fda00057c1670 */
[----:B------:R-:W0:Y:S01]  /*1aec0*/  @!P6 LDC.64 R22, c[0x0][0x5c0] ;  /* 0x00017000ff16eb82 */ /* 0x000e220000000a00 */
[----:B------:R-:W-:Y:S02]  /*1aed0*/  ISETP.LT.OR P5, PT, R29, 0x51, !P2 ;  /* 0x000000511d00780c */ /* 0x000fe400057a1670 */
[----:B--2---:R-:W-:-:S04]  /*1aee0*/  LOP3.LUT R21, R21, 0xff, RZ, 0xc0, !PT ;  /* 0x000000ff15157812 */ /* 0x004fc800078ec0ff */
[----:B------:R-:W-:-:S05]  /*1aef0*/  F2FP.F16.E4M3.UNPACK_B R21, R21 ;  /* 0x00000015ff15723e */ /* 0x000fca00020006ff */
[----:B------:R-:W-:-:S05]  /*1af00*/  HADD2.F32 R21, -RZ, R21.H0_H0 ;  /* 0x20000015ff157230 */ /* 0x000fca0000004100 */
[----:B------:R-:W-:-:S04]  /*1af10*/  FMUL R21, R21, UR42 ;  /* 0x0000002a15157c20 */ /* 0x000fc80008400000 */
[----:B----4-:R-:W-:-:S05]  /*1af20*/  FFMA R21, R82, UR43, R21 ;  /* 0x0000002b52157c23 */ /* 0x010fca0008000015 */
[----:B------:R-:W-:-:S05]  /*1af30*/  F2FP.SATFINITE.E4M3.F32.PACK_AB_MERGE_C R21, RZ, R21, RZ ;  /* 0x00000015ff15723e */ /* 0x000fca00048070ff */
[----:B------:R1:W-:Y:S01]  /*1af40*/  @!P3 STG.E.U8 desc[UR46][R40.64+0x38], R21 ;  /* 0x000038152800b986 */ /* 0x0003e2000c10112e */
[----:B------:R-:W-:Y:S02]  /*1af50*/  ISETP.LT.OR P3, PT, R29, 0x3a, !P2 ;  /* 0x0000003a1d00780c */ /* 0x000fe40005761670 */
[----:B-1----:R-:W-:-:S11]  /*1af60*/  PRMT R21, RZ, 0x7610, R21 ;  /* 0x00007610ff157816 */ /* 0x002fd60000000015 */
[----:B------:R-:W2:Y:S01]  /*1af70*/  @!P3 LDG.E.U8 R21, desc[UR46][R8.64+0x39] ;  /* 0x0000392e0815b981 */ /* 0x000ea2000c1e1100 */
[----:B0-----:R-:W-:-:S04]  /*1af80*/  @!P6 IADD3 R78, P1, P4, R24, UR6, R22 ;  /* 0x00000006184eec10 */ /* 0x001fc8000fc3e016 */
[----:B------:R-:W-:Y:S02]  /*1af90*/  @!P6 IADD3.X R79, R30, UR5, R23, P1, P4 ;  /* 0x000000051e4fec10 */ /* 0x000fe40008fe8417 */
[----:B------:R-:W0:Y:S01]  /*1afa0*/  @!P5 LDC.64 R22, c[0x0][0x5c0] ;  /* 0x00017000ff16db82 */ /* 0x000e220000000a00 */
[----:B------:R-:W-:-:S04]  /*1afb0*/  LOP3.LUT R0, R0, 0xfffffbff, RZ, 0xc0, !PT ;  /* 0xfffffbff00007812 */ /* 0x000fc800078ec0ff */
[----:B------:R-:W-:-:S04]  /*1afc0*/  @P6 LOP3.LUT R0, R0, 0x400, RZ, 0xfc, !PT ;  /* 0x0000040000006812 */ /* 0x000fc800078efcff */
        /* <DEDUP_REMOVED lines=8> */
[----:B------:R-:W-:-:S13]  /*1b050*/  ISETP.LT.OR P4, PT, R29, 0x39, !P0 ;  /* 0x000000391d00780c */ /* 0x000fda0004781670 */
[----:B------:R-:W0:Y:S01]  /*1b060*/  @!P4 LDC.64 R22, c[0x0][0x5c0] ;  /* 0x00017000ff16cb82 */ /* 0x000e220000000a00 */
[----:B------:R-:W-:Y:S01]  /*1b070*/  LOP3.LUT R0, R0, 0xffffefff, RZ, 0xc0, !PT ;  /* 0xffffefff00007812 */ /* 0x000fe200078ec0ff */
[----:B------:R-:W-:-:S03]  /*1b080*/  IMAD.U32 R31, RZ, RZ, UR7 ;  /* 0x00000007ff1f7e24 */ /* 0x000fc6000f8e00ff */
[----:B------:R-:W-:Y:S02]  /*1b090*/  @P5 LOP3.LUT R0, R0, 0x1000, RZ, 0xfc, !PT ;  /* 0x0000100000005812 */ /* 0x000fe400078efcff */
[----:B--2---:R-:W-:-:S04]  /*1b0a0*/  LOP3.LUT R21, R21, 0xff, RZ, 0xc0, !PT ;  /* 0x000000ff15157812 */ /* 0x004fc800078ec0ff */
[----:B------:R-:W-:-:S05]  /*1b0b0*/  F2FP.F16.E4M3.UNPACK_B R21, R21 ;  /* 0x00000015ff15723e */ /* 0x000fca00020006ff */
[----:B------:R-:W-:-:S05]  /*1b0c0*/  HADD2.F32 R21, -RZ, R21.H0_H0 ;  /* 0x20000015ff157230 */ /* 0x000fca0000004100 */
[----:B------:R-:W-:-:S04]  /*1b0d0*/  FMUL R21, R21, UR42 ;  /* 0x0000002a15157c20 */ /* 0x000fc80008400000 */
[----:B------:R-:W-:Y:S02]  /*1b0e0*/  FFMA R21, R90, UR43, R21 ;  /* 0x0000002b5a157c23 */ /* 0x000fe40008000015 */
[----:B------:R-:W2:Y:S03]  /*1b0f0*/  LDL.LU R90, [R1+0x2e0] ;  /* 0x0002e000015a7983 */ /* 0x000ea60000300800 */
[----:B------:R-:W-:Y:S01]  /*1b100*/  F2FP.SATFINITE.E4M3.F32.PACK_AB_MERGE_C R21, RZ, R21, RZ ;  /* 0x00000015ff15723e */ /* 0x000fe200048070ff */
[----:B------:R-:W-:Y:S01]  /*1b110*/  IMAD.U32 R34, RZ, RZ, UR7 ;  /* 0x00000007ff227e24 */ /* 0x000fe2000f8e00ff */
[----:B------:R-:W3:Y:S04]  /*1b120*/  LDL.LU R94, [R1+0x2e4] ;  /* 0x0002e400015e7983 */ /* 0x000ee80000300800 */
[----:B------:R1:W-:Y:S04]  /*1b130*/  @!P3 STG.E.U8 desc[UR46][R36.64+0x39], R21 ;  /* 0x000039152400b986 */ /* 0x0003e8000c10112e */
[----:B------:R-:W4:Y:S01]  /*1b140*/  LDL.LU R98, [R1+0x2e8] ;  /* 0x0002e80001627983 */ /* 0x000f220000300800 */
[----:B-1----:R-:W-:Y:S01]  /*1b150*/  IMAD.U32 R21, RZ, RZ, UR8 ;  /* 0x00000008ff157e24 */ /* 0x002fe2000f8e00ff */
[----:B------:R-:W-:-:S02]  /*1b160*/  LOP3.LUT P3, RZ, R0, 0x4, RZ, 0xc0, !PT ;  /* 0x0000000400ff7812 */ /* 0x000fc4000786c0ff */
[----:B------:R-:W4:Y:S02]  /*1b170*/  LDL.LU R99, [R1+0x2ec] ;  /* 0x0002ec0001637983 */ /* 0x000f240000300800 */
        /* <DEDUP_REMOVED lines=12> */
[----:B------:R-:W-:-:S05]  /*1b240*/  FFMA R21, R91, UR43, R21 ;  /* 0x0000002b5b157c23 */ /* 0x000fca0008000015 */
[----:B------:R-:W-:-:S05]  /*1b250*/  F2FP.SATFINITE.E4M3.F32.PACK_AB_MERGE_C R21, RZ, R21, RZ ;  /* 0x00000015ff15723e */ /* 0x000fca00048070ff */
[----:B------:R1:W-:Y:S02]  /*1b260*/  @!P4 STG.E.U8 desc[UR46][R22.64+0x38], R21 ;  /* 0x000038151600c986 */ /* 0x0003e4000c10112e */
[----:B-1----:R-:W-:-:S06]  /*1b270*/  PRMT R21, RZ, 0x7610, R21 ;  /* 0x00007610ff157816 */ /* 0x002fcc0000000015 */
[----:B------:R-:W2:Y:S01]  /*1b280*/  @!P1 LDG.E.U8 R21, desc[UR46][R10.64+0x39] ;  /* 0x0000392e0a159981 */ /* 0x000ea2000c1e1100 */
[----:B------:R-:W-:-:S13]  /*1b290*/  ISETP.LT.OR P0, PT, R29, 0x59, !P2 ;  /* 0x000000591d00780c */ /* 0x000fda0005701670 */
[----:B------:R-:W1:Y:S01]  /*1b2a0*/  @!P0 LDC.64 R22, c[0x0][0x5c0] ;  /* 0x00017000ff168b82 */ /* 0x000e620000000a00 */
[----:B------:R-:W-:-:S05]  /*1b2b0*/  IMAD.U32 R31, RZ, RZ, UR8 ;  /* 0x00000008ff1f7e24 */ /* 0x000fca000f8e00ff */
        /* <DEDUP_REMOVED lines=16> */
[----:B------:R-:W-:-:S04]  /*1b3c0*/  LOP3.LUT R2, R2, 0xffffffef, RZ, 0xc0, !PT ;  /* 0xffffffef02027812 */ /* 0x000fc800078ec0ff */
[----:B------:R-:W-:Y:S02]  /*1b3d0*/  @P0 LOP3.LUT R2, R2, 0x10, RZ, 0xfc, !PT ;  /* 0x0000001002020812 */ /* 0x000fe400078efcff */
[----:B------:R-:W-:-:S13]  /*1b3e0*/  ISETP.LT.OR P0, PT, R29, 0x5a, !P2 ;  /* 0x0000005a1d00780c */ /* 0x000fda0005701670 */
[----:B------:R-:W0:Y:S01]  /*1b3f0*/  @!P0 LDC.64 R22, c[0x0][0x5c0] ;  /* 0x00017000ff168b82 */ /* 0x000e220000000a00 */
[----:B------:R-:W-:Y:S02]  /*1b400*/  LOP3.LUT R2, R2, 0xfffffffb, RZ, 0xc0, !PT ;  /* 0xfffffffb02027812 */ /* 0x000fe400078ec0ff */
[----:B------:R-:W-:Y:S02]  /*1b410*/  LOP3.LUT R3, R3, 0xfdffffff, RZ, 0xc0, !PT ;  /* 0xfdffffff03037812 */ /* 0x000fe400078ec0ff */
[----:B------:R-:W-:Y:S02]  /*1b420*/  @P0 LOP3.LUT R2, R2, 0x4, RZ, 0xfc, !PT ;  /* 0x0000000402020812 */ /* 0x000fe400078efcff */
[----:B------:R-:W-:Y:S02]  /*1b430*/  @P2 LOP3.LUT R3, R3, 0x2000000, RZ, 0xfc, !PT ;  /* 0x0200000003032812 */ /* 0x000fe400078efcff */
[----:B0-----:R-:W-:-:S04]  /*1b440*/  @!P0 IADD3 R90, P1, P4, R24, UR6, R22 ;  /* 0x00000006185a8c10 */ /* 0x001fc8000fc3e016 */
[----:B------:R-:W-:Y:S02]  /*1b450*/  @!P0 IADD3.X R91, R30, UR5, R23, P1, P4 ;  /* 0x000000051e5b8c10 */ /* 0x000fe40008fe8417 */
[----:B------:R-:W-:Y:S02]  /*1b460*/  ISETP.GE.AND P0, PT, R28, 0x101, PT ;  /* 0x000001011c00780c */ /* 0x000fe40003f06270 */
[----:B--2---:R-:W-:-:S04]  /*1b470*/  LOP3.LUT R21, R21, 0xff, RZ, 0xc0, !PT ;  /* 0x000000ff15157812 */ /* 0x004fc800078ec0ff */
[----:B------:R-:W-:-:S05]  /*1b480*/  F2FP.F16.E4M3.UNPACK_B R21, R21 ;  /* 0x00000015ff15723e */ /* 0x000fca00020006ff */
[----:B------:R-:W-:-:S05]  /*1b490*/  HADD2.F32 R21, -RZ, R21.H0_H0 ;  /* 0x20000015ff157230 */ /* 0x000fca0000004100 */
[----:B------:R-:W-:-:S04]  /*1b4a0*/  FMUL R21, R21, UR42 ;  /* 0x0000002a15157c20 */ /* 0x000fc80008400000 */
[----:B---3--:R-:W-:-:S05]  /*1b4b0*/  FFMA R21, R94, UR43, R21 ;  /* 0x0000002b5e157c23 */ /* 0x008fca0008000015 */
[----:B------:R-:W-:-:S05]  /*1b4c0*/  F2FP.SATFINITE.E4M3.F32.PACK_AB_MERGE_C R21, RZ, R21, RZ ;  /* 0x00000015ff15723e */ /* 0x000fca00048070ff */
[----:B------:R0:W-:Y:S02]  /*1b4d0*/  @!P6 STG.E.U8 desc[UR46][R58.64+0x20], R21 ;  /* 0x000020153a00e986 */ /* 0x0001e4000c10112e */
[----:B0-----:R-:W-:-:S06]  /*1b4e0*/  PRMT R21, RZ, 0x7610, R21 ;  /* 0x00007610ff157816 */ /* 0x001fcc0000000015 */
[----:B------:R-:W2:Y:S01]  /*1b4f0*/  @!P3 LDG.E.U8 R21, desc[UR46][R12.64+0x21] ;  /* 0x0000212e0c15b981 */ /* 0x000ea2000c1e1100 */
        /* <DEDUP_REMOVED lines=12> */
[----:B------:R-:W-:-:S04]  /*1b5c0*/  ISETP.GE.AND P2, PT, R28, 0x109, PT ;  /* 0x000001091c00780c */ /* 0x000fc80003f46270 */
[----:B------:R-:W-:-:S13]  /*1b5d0*/  ISETP.LT.OR P4, PT, R29, 0x21, !P2 ;  /* 0x000000211d00780c */ /* 0x000fda0005781670 */
[----:B------:R-:W0:Y:S01]  /*1b5e0*/  @!P4 LDC.64 R22, c[0x0][0x5c0] ;  /* 0x00017000ff16cb82 */ /* 0x000e220000000a00 */
[----:B------:R-:W-:Y:S01]  /*1b5f0*/  IMAD.U32 R31, RZ, RZ, UR7 ;  /* 0x00000007ff1f7e24 */ /* 0x000fe2000f8e00ff */
[----:B--2---:R-:W-:-:S04]  /*1b600*/  LOP3.LUT R21, R21, 0xff, RZ, 0xc0, !PT ;  /* 0x000000ff15157812 */ /* 0x004fc800078ec0ff */
[----:B------:R-:W-:-:S05]  /*1b610*/  F2FP.F16.E4M3.UNPACK_B R21, R21 ;  /* 0x00000015ff15723e */ /* 0x000fca00020006ff */
[----:B------:R-:W-:-:S05]  /*1b620*/  HADD2.F32 R21, -RZ, R21.H0_H0 ;  /* 0x20000015ff157230 */ /* 0x000fca0000004100 */
[----:B------:R-:W-:-:S04]  /*1b630*/  FMUL R21, R21, UR42 ;  /* 0x0000002a15157c20 */ /* 0x000fc80008400000 */
[----:B----4-:R-:W-:Y:S02]  /*1b640*/  FFMA R21, R98, UR43, R21 ;  /* 0x0000002b62157c23 */ /* 0x010fe40008000015 */
[----:B------:R-:W2:Y:S03]  /*1b650*/  LDL.LU R98, [R1+0x2f0] ;  /* 0x0002f00001627983 */ /* 0x000ea60000300800 */
[----:B------:R-:W-:Y:S01]  /*1b660*/  F2FP.SATFINITE.E4M3.F32.PACK_AB_MERGE_C R21, RZ, R21, RZ ;  /* 0x00000015ff15723e */ /* 0x000fe200048070ff */
[----:B------:R-:W-:Y:S01]  /*1b670*/  IMAD.U32 R34, RZ, RZ, UR7 ;  /* 0x00000007ff227e24 */ /* 0x000fe2000f8e00ff */
[----:B------:R-:W3:Y:S04]  /*1b680*/  LDL.LU R102, [R1+0x2f4] ;  /* 0x0002f40001667983 */ /* 0x000ee80000300800 */
[----:B------:R1:W-:Y:S04]  /*1b690*/  @!P3 STG.E.U8 desc[UR46][R56.64+0x21], R21 ;  /* 0x000021153800b986 */ /* 0x0003e8000c10112e */
[----:B------:R-:W4:Y:S01]  /*1b6a0*/  LDL.LU R114, [R1+0x2f8] ;  /* 0x0002f80001727983 */ /* 0x000f220000300800 */
[----:B-1----:R-:W-:Y:S01]  /*1b6b0*/  IMAD.U32 R21, RZ, RZ, UR8 ;  /* 0x00000008ff157e24 */ /* 0x002fe2000f8e00ff */
[----:B------:R-:W-:-:S02]  /*1b6c0*/  ISETP.LT.OR P3, PT, R29, 0x49, !P0 ;  /* 0x000000491d00780c */ /* 0x000fc40004761670 */
[----:B------:R-:W4:Y:S02]  /*1b6d0*/  LDL.LU R115, [R1+0x2fc] ;  /* 0x0002fc0001737983 */ /* 0x000f240000300800 */
[----:B------:R-:W-:-:S04]  /*1b6e0*/  @!P4 IADD3 R21, P1, P5, R21, UR10, R24 ;  /* 0x0000000a1515cc10 */ /* 0x000fc8000fd3e018 */
[----:B------:R-:W-:Y:S02]  /*1b6f0*/  @!P4 IADD3.X R31, R31, UR9, R30, P1, P5 ;  /* 0x000000091f1fcc10 */ /* 0x000fe40008fea41e */
[----:B0-----:R-:W-:Y:S02]  /*1b700*/  @!P4 IADD3 R22, P1, R21, R22, RZ ;  /* 0x000000161516c210 */ /* 0x001fe40007f3e0ff */
[----:B------:R-:W-:-:S06]  /*1b710*/  PRMT R21, RZ, 0x7610, R21 ;  /* 0x00007610ff157816 */ /* 0x000fcc0000000015 */
[----:B------:R-:W2:Y:S01]  /*1b720*/  @!P4 LDG.E.U8 R21, desc[UR46][R14.64+0x20] ;  /* 0x0000202e0e15c981 */ /* 0x000ea2000c1e1100 */
[----:B------:R-:W-:Y:S01]  /*1b730*/  @!P4 IMAD.X R23, R31, 0x1, R23, P1 ;  /* 0x000000011f17c824 */ /* 0x000fe200008e0617 */
        /* <DEDUP_REMOVED lines=11> */
[----:B------:R-:W2:Y:S01]  /*1b7f0*/  @!P1 LDG.E.U8 R21, desc[UR46][R14.64+0x21] ;  /* 0x0000212e0e159981 */ /* 0x000ea2000c1e1100 */
[----:B------:R-:W-:-:S05]  /*1b800*/  IMAD.U32 R31, RZ, RZ, UR8 ;  /* 0x00000008ff1f7e24 */ /* 0x000fca000f8e00ff */
[----:B------:R-:W-:-:S04]  /*1b810*/  @!P1 IADD3 R31, P5, P6, R31, UR10, R24 ;  /* 0x0000000a1f1f9c10 */ /* 0x000fc8000febe018 */
[----:B------:R-:W-:Y:S02]  /*1b820*/  @!P1 IADD3.X R34, R34, UR9, R30, P5, P6 ;  /* 0x0000000922229c10 */ /* 0x000fe4000afec41e */
[----:B0-----:R-:W-:Y:S02]  /*1b830*/  @!P1 IADD3 R32, P4, R31, R32, RZ ;  /* 0x000000201f209210 */ /* 0x001fe40007f9e0ff */
[----:B-1----:R-:W-:-:S03]  /*1b840*/  @!P3 IADD3 R100, P5, P6, R24, UR10, R22 ;  /* 0x0000000a1864bc10 */ /* 0x002fc6000febe016 */
[----:B------:R-:W-:Y:S01]  /*1b850*/  @!P1 IMAD.X R33, R34, 0x1, R33, P4 ;  /* 0x0000000122219824 */ /* 0x000fe200020e0621 */
        /* <DEDUP_REMOVED lines=11> */
[----:B------:R-:W-:Y:S02]  /*1b910*/  LOP3.LUT P6, RZ, R0, 0x8, RZ, 0xc0, !PT ;  /* 0x0000000800ff7812 */ /* 0x000fe400078cc0ff */
[----:B------:R-:W-:-:S04]  /*1b920*/  LOP3.LUT R2, R2, 0xffff7fff, RZ, 0xc0, !PT ;  /* 0xffff7fff02027812 */ /* 0x000fc800078ec0ff */
[----:B------:R-:W-:Y:S02]  /*1b930*/  @P3 LOP3.LUT R2, R2, 0x8000, RZ, 0xfc, !PT ;  /* 0x0000800002023812 */ /* 0x000fe400078efcff */
[----:B------:R-:W-:-:S13]  /*1b940*/  ISETP.LT.OR P3, PT, R29, 0x4a, !P0 ;  /* 0x0000004a1d00780c */ /* 0x000fda0004761670 */
[----:B------:R-:W0:Y:S01]  /*1b950*/  @!P3 LDC.64 R22, c[0x0][0x5c0] ;  /* 0x00017000ff16bb82 */ /* 0x000e220000000a00 */
[----:B------:R-:W-:-:S04]  /*1b960*/  LOP3.LUT R2, R2, 0xffffdfff, RZ, 0xc0, !PT ;  /* 0xffffdfff02027812 */ /* 0x000fc800078ec0ff */
[----:B------:R-:W-:Y:S02]  /*1b970*/  @P3 LOP3.LUT R2, R2, 0x2000, RZ, 0xfc, !PT ;  /* 0x0000200002023812 */ /* 0x000fe400078efcff */
        /* <DEDUP_REMOVED lines=9> */
[----:B0-----:R-:W-:-:S04]  /*1ba10*/  @!P3 IADD3 R98, P1, P4, R24, UR10, R22 ;  /* 0x0000000a1862bc10 */ /* 0x001fc8000fc3e016 */
        /* <DEDUP_REMOVED lines=9> */
[----:B------:R-:W-:Y:S02]  /*1bab0*/  ISETP.LT.OR P4, PT, R29, 0x29, !P2 ;  /* 0x000000291d00780c */ /* 0x000fe40005781670 */
[----:B------:R-:W-:-:S11]  /*1bac0*/  LOP3.LUT R2, R2, 0xefffffff, RZ, 0xc0, !PT ;  /* 0xefffffff02027812 */ /* 0x000fd600078ec0ff */
[----:B------:R-:W0:Y:S01]  /*1bad0*/  @!P4 LDC.64 R22, c[0x0][0x5c0] ;  /* 0x00017000ff16cb82 */ /* 0x000e220000000a00 */
[----:B------:R-:W-:-:S04]  /*1bae0*/  @P3 LOP3.LUT R2, R2, 0x10000000, RZ, 0xfc, !PT ;  /* 0x1000000002023812 */ /* 0x000fc800078efcff */
[----:B------:R-:W-:Y:S01]  /*1baf0*/  LOP3.LUT R2, R2, 0xf7ffffff, RZ, 0xc0, !PT ;  /* 0xf7ffffff02027812 */ /* 0x000fe200078ec0ff */
[----:B------:R-:W-:-:S03]  /*1bb00*/  IMAD.U32 R31, RZ, RZ, UR7 ;  /* 0x00000007ff1f7e24 */ /* 0x000fc6000f8e00ff */
[----:B------:R-:W-:Y:S02]  /*1bb10*/  @P5 LOP3.LUT R2, R2, 0x8000000, RZ, 0xfc, !PT ;  /* 0x0800000002025812 */ /* 0x000fe400078efcff */
        /* <DEDUP_REMOVED lines=8> */
[----:B------:R-:W-:Y:S01]  /*1bba0*/  ISETP.LT.OR P0, PT, R29, 0x59, !P0 ;  /* 0x000000591d00780c */ /* 0x000fe20004701670 */
[----:B------:R-:W3:Y:S04]  /*1bbb0*/  LDL.LU R122, [R1+0x304] ;  /* 0x00030400017a7983 */ /* 0x000ee80000300800 */
[----:B------:R1:W-:Y:S01]  /*1bbc0*/  @!P6 STG.E.U8 desc[UR46][R44.64+0x29], R21 ;  /* 0x000029152c00e986 */ /* 0x0003e2000c10112e */
[----:B------:R-:W-:-:S03]  /*1bbd0*/  LOP3.LUT R20, R20, 0xffffffbf, RZ, 0xc0, !PT ;  /* 0xffffffbf14147812 */ /* 0x000fc600078ec0ff */
[----:B------:R-:W4:Y:S01]  /*1bbe0*/  LDL.LU R123, [R1+0x308] ;  /* 0x00030800017b7983 */ /* 0x000f220000300800 */
[----:B-1----:R-:W-:-:S05]  /*1bbf0*/  IMAD.U32 R21, RZ, RZ, UR8 ;  /* 0x00000008ff157e24 */ /* 0x002fca000f8e00ff */
        /* <DEDUP_REMOVED lines=35> */
[----:B------:R-:W-:Y:S02]  /*1be30*/  @P0 LOP3.LUT R20, R20, 0x40, RZ, 0xfc, !PT ;  /* 0x0000004014140812 */ /* 0x000fe400078efcff */
[----:B------:R-:W-:Y:S02]  /*1be40*/  LOP3.LUT P0, RZ, R0, 0x4000, RZ, 0xc0, !PT ;  /* 0x0000400000ff7812 */ /* 0x000fe4000780c0ff */
[----:B------:R-:W-:-:S04]  /*1be50*/  ISETP.GE.AND P5, PT, R28, 0x101, PT ;  /* 0x000001011c00780c */ /* 0x000fc80003fa6270 */
[----:B------:R-:W-:-:S13]  /*1be60*/  ISETP.LT.OR P5, PT, R29, 0x5a, !P5 ;  /* 0x0000005a1d00780c */ /* 0x000fda0006fa1670 */
[----:B------:R-:W0:Y:S01]  /*1be70*/  @!P5 LDC.64 R22, c[0x0][0x5c0] ;  /* 0x00017000ff16db82 */ /* 0x000e220000000a00 */
[----:B------:R-:W-:Y:S02]  /*1be80*/  LOP3.LUT R20, R20, 0xffffffdf, RZ, 0xc0, !PT ;  /* 0xffffffdf14147812 */ /* 0x000fe400078ec0ff */
[----:B------:R-:W-:Y:S02]  /*1be90*/  LOP3.LUT P3, RZ, R3, 0x10000000, RZ, 0xc0, !PT ;  /* 0x1000000003ff7812 */ /* 0x000fe4000786c0ff */
[----:B------:R-:W-:Y:S02]  /*1bea0*/  @P5 LOP3.LUT R20, R20, 0x20, RZ, 0xfc, !PT ;  /* 0x0000002014145812 */ /* 0x000fe400078efcff */
[----:B0-----:R-:W-:Y:S02]  /*1beb0*/  @!P5 IADD3 R114, P1, P4, R24, UR10, R22 ;  /* 0x0000000a1872dc10 */ /* 0x001fe4000fc3e016 */
[----:B--2---:R-:W-:-:S04]  /*1bec0*/  LOP3.LUT R21, R21, 0xff, RZ, 0xc0, !PT ;  /* 0x000000ff15157812 */ /* 0x004fc800078ec0ff */
[----:B------:R-:W-:-:S05]  /*1bed0*/  F2FP.F16.E4M3.UNPACK_B R21, R21 ;  /* 0x00000015ff15723e */ /* 0x000fca00020006ff */
[----:B------:R-:W-:-:S05]  /*1bee0*/  HADD2.F32 R21, -RZ, R21.H0_H0 ;  /* 0x20000015ff157230 */ /* 0x000fca0000004100 */
[----:B------:R-:W-:-:S04]  /*1bef0*/  FMUL R21, R21, UR42 ;  /* 0x0000002a15157c20 */ /* 0x000fc80008400000 */
[----:B---3--:R-:W-:Y:S01]  /*1bf00*/  FFMA R21, R122, UR43, R21 ;  /* 0x0000002b7a157c23 */ /* 0x008fe20008000015 */
[----:B------:R-:W-:Y:S01]  /*1bf10*/  @!P5 IADD3.X R115, R30, UR9, R23, P1, P4 ;  /* 0x000000091e73dc10 */ /* 0x000fe20008fe8417 */
[----:B------:R-:W-:Y:S01]  /*1bf20*/  IMAD.U32 R31, RZ, RZ, UR7 ;  /* 0x00000007ff1f7e24 */ /* 0x000fe2000f8e00ff */
[----:B------:R-:W-:Y:S01]  /*1bf30*/  LOP3.LUT R3, R3, 0xffffffdf, RZ, 0xc0, !PT ;  /* 0xffffffdf03037812 */ /* 0x000fe200078ec0ff */
[----:B------:R-:W2:Y:S01]  /*1bf40*/  LDL.LU R122, [R1+0x30c] ;  /* 0x00030c00017a7983 */ /* 0x000ea20000300800 */
[----:B------:R-:W-:-:S05]  /*1bf50*/  F2FP.SATFINITE.E4M3.F32.PACK_AB_MERGE_C R21, RZ, R21, RZ ;  /* 0x00000015ff15723e */ /* 0x000fca00048070ff */
[----:B------:R0:W-:Y:S02]  /*1bf60*/  @!P6 STG.E.U8 desc[UR46][R64.64+0x30], R21 ;  /* 0x000030154000e986 */ /* 0x0001e4000c10112e */
[----:B0-----:R-:W-:-:S06]  /*1bf70*/  PRMT R21, RZ, 0x7610, R21 ;  /* 0x00007610ff157816 */ /* 0x001fcc0000000015 */
[----:B------:R-:W3:Y:S01]  /*1bf80*/  @!P0 LDG.E.U8 R21, desc[UR46][R12.64+0x31] ;  /* 0x0000312e0c158981 */ /* 0x000ee2000c1e1100 */
[----:B------:R-:W-:-:S13]  /*1bf90*/  ISETP.LT.OR P5, PT, R29, 0x61, !P3 ;  /* 0x000000611d00780c */ /* 0x000fda0005fa1670 */
[----:B------:R-:W0:Y:S01]  /*1bfa0*/  @!P5 LDC.64 R22, c[0x0][0x5c0] ;  /* 0x00017000ff16db82 */ /* 0x000e220000000a00 */
        /* <DEDUP_REMOVED lines=9> */
[----:B------:R-:W-:-:S04]  /*1c040*/  LOP3.LUT R3, R3, 0xffffffef, RZ, 0xc0, !PT ;  /* 0xffffffef03037812 */ /* 0x000fc800078ec0ff */
[----:B------:R-:W-:Y:S02]  /*1c050*/  @P5 LOP3.LUT R3, R3, 0x10, RZ, 0xfc, !PT ;  /* 0x0000001003035812 */ /* 0x000fe400078efcff */
[----:B---3--:R-:W-:-:S04]  /*1c060*/  LOP3.LUT R21, R21, 0xff, RZ, 0xc0, !PT ;  /* 0x000000ff15157812 */ /* 0x008fc800078ec0ff */
[----:B------:R-:W-:-:S05]  /*1c070*/  F2FP.F16.E4M3.UNPACK_B R21, R21 ;  /* 0x00000015ff15723e */ /* 0x000fca00020006ff */
[----:B------:R-:W-:-:S05]  /*1c080*/  HADD2.F32 R21, -RZ, R21.H0_H0 ;  /* 0x20000015ff157230 */ /* 0x000fca0000004100 */
[----:B------:R-:W-:-:S04]  /*1c090*/  FMUL R21, R21, UR42 ;  /* 0x0000002a15157c20 */ /* 0x000fc80008400000 */
[----:B----4-:R-:W-:Y:S02]  /*1c0a0*/  FFMA R21, R123, UR43, R21 ;  /* 0x0000002b7b157c23 */ /* 0x010fe40008000015 */
[----:B------:R-:W3:Y:S03]  /*1c0b0*/  LDL.LU R123, [R1+0x310] ;  /* 0x00031000017b7983 */ /* 0x000ee60000300800 */
[----:B------:R-:W-:-:S05]  /*1c0c0*/  F2FP.SATFINITE.E4M3.F32.PACK_AB_MERGE_C R21, RZ, R21, RZ ;  /* 0x00000015ff15723e */ /* 0x000fca00048070ff */
[----:B------:R1:W-:Y:S02]  /*1c0d0*/  @!P0 STG.E.U8 desc[UR46][R62.64+0x31], R21 ;  /* 0x000031153e008986 */ /* 0x0003e4000c10112e */
[----:B-1----:R-:W-:-:S05]  /*1c0e0*/  IMAD.U32 R21, RZ, RZ, UR8 ;  /* 0x00000008ff157e24 */ /* 0x002fca000f8e00ff */
[----:B------:R-:W-:-:S04]  /*1c0f0*/  @!P4 IADD3 R21, P1, P5, R21, UR10, R24 ;  /* 0x0000000a1515cc10 */ /* 0x000fc8000fd3e018 */
[----:B------:R-:W-:Y:S02]  /*1c100*/  @!P4 IADD3.X R31, R31, UR9, R30, P1, P5 ;  /* 0x000000091f1fcc10 */ /* 0x000fe40008fea41e */
[----:B0-----:R-:W-:Y:S02]  /*1c110*/  @!P4 IADD3 R22, P1, R21, R22, RZ ;  /* 0x000000161516c210 */ /* 0x001fe40007f3e0ff */
[----:B------:R-:W-:-:S06]  /*1c120*/  PRMT R21, RZ, 0x7610, R21 ;  /* 0x00007610ff157816 */ /* 0x000fcc0000000015 */
[----:B------:R-:W4:Y:S01]  /*1c130*/  @!P4 LDG.E.U8 R21, desc[UR46][R14.64+0x30] ;  /* 0x0000302e0e15c981 */ /* 0x000f22000c1e1100 */
[----:B------:R-:W-:Y:S01]  /*1c140*/  @!P4 IMAD.X R23, R31, 0x1, R23, P1 ;  /* 0x000000011f17c824 */ /* 0x000fe200008e0617 */
[C---:B------:R-:W-:Y:S02]  /*1c150*/  ISETP.LT.OR P1, PT, R29.reuse, 0x32, !P2 ;  /* 0x000000321d00780c */ /* 0x040fe40005721670 */
[----:B------:R-:W-:-:S11]  /*1c160*/  ISETP.LT.OR P0, PT, R29, 0x69, !P3 ;  /* 0x000000691d00780c */ /* 0x000fd60005f01670 */
[----:B------:R-:W0:Y:S01]  /*1c170*/  @!P1 LDC.64 R32, c[0x0][0x5c0] ;  /* 0x00017000ff209b82 */ /* 0x000e220000000a00 */
[----:B----4-:R-:W-:-:S04]  /*1c180*/  LOP3.LUT R21, R21, 0xff, RZ, 0xc0, !PT ;  /* 0x000000ff15157812 */ /* 0x010fc800078ec0ff */
[----:B------:R-:W-:-:S05]  /*1c190*/  F2FP.F16.E4M3.UNPACK_B R21, R21 ;  /* 0x00000015ff15723e */ /* 0x000fca00020006ff */
[----:B------:R-:W-:-:S05]  /*1c1a0*/  HADD2.F32 R21, -RZ, R21.H0_H0 ;  /* 0x20000015ff157230 */ /* 0x000fca0000004100 */
[----:B------:R-:W-:-:S04]  /*1c1b0*/  FMUL R21, R21, UR42 ;  /* 0x0000002a15157c20 */ /* 0x000fc80008400000 */
[----:B--2---:R-:W-:Y:S01]  /*1c1c0*/  FFMA R21, R122, UR43, R21 ;  /* 0x0000002b7a157c23 */ /* 0x004fe20008000015 */
[----:B------:R-:W-:Y:S01]  /*1c1d0*/  IMAD.U32 R31, RZ, RZ, UR8 ;  /* 0x00000008ff1f7e24 */ /* 0x000fe2000f8e00ff */
[----:B------:R-:W2:Y:S03]  /*1c1e0*/  LDL.LU R122, [R1+0x314] ;  /* 0x00031400017a7983 */ /* 0x000ea60000300800 */
[----:B------:R-:W-:-:S05]  /*1c1f0*/  F2FP.SATFINITE.E4M3.F32.PACK_AB_MERGE_C R21, RZ, R21, RZ ;  /* 0x00000015ff15723e */ /* 0x000fca00048070ff */
[----:B------:R1:W-:Y:S02]  /*1c200*/  @!P4 STG.E.U8 desc[UR46][R22.64+0x30], R21 ;  /* 0x000030151600c986 */ /* 0x0003e4000c10112e */
[----:B-1----:R-:W-:Y:S01]  /*1c210*/  PRMT R21, RZ, 0x7610, R21 ;  /* 0x00007610ff157816 */ /* 0x002fe20000000015 */
[----:B------:R-:W1:Y:S05]  /*1c220*/  @!P0 LDC.64 R22, c[0x0][0x5c0] ;  /* 0x00017000ff168b82 */ /* 0x000e6a0000000a00 */
[----:B------:R-:W4:Y:S01]  /*1c230*/  @!P1 LDG.E.U8 R21, desc[UR46][R14.64+0x31] ;  /* 0x0000312e0e159981 */ /* 0x000f22000c1e1100 */
[----:B------:R-:W-:Y:S01]  /*1c240*/  IMAD.U32 R34, RZ, RZ, UR7 ;  /* 0x00000007ff227e24 */ /* 0x000fe2000f8e00ff */
[----:B------:R-:W-:-:S04]  /*1c250*/  @!P1 IADD3 R31, P5, P6, R31, UR10, R24 ;  /* 0x0000000a1f1f9c10 */ /* 0x000fc8000febe018 */
[----:B------:R-:W-:Y:S02]  /*1c260*/  @!P1 IADD3.X R34, R34, UR9, R30, P5, P6 ;  /* 0x0000000922229c10 */ /* 0x000fe4000afec41e */
[----:B0-----:R-:W-:-:S05]  /*1c270*/  @!P1 IADD3 R32, P4, R31, R32, RZ ;  /* 0x000000201f209210 */ /* 0x001fca0007f9e0ff */
[----:B------:R-:W-:Y:S01]  /*1c280*/  @!P1 IMAD.X R33, R34, 0x1, R33, P4 ;  /* 0x0000000122219824 */ /* 0x000fe200020e0621 */
[----:B-1----:R-:W-:-:S04]  /*1c290*/  @!P0 IADD3 R154, P5, P6, R24, UR8, R22 ;  /* 0x00000008189a8c10 */ /* 0x002fc8000febe016 */
[----:B------:R-:W-:Y:S02]  /*1c2a0*/  @!P0 IADD3.X R155, R30, UR7, R23, P5, P6 ;  /* 0x000000071e9b8c10 */ /* 0x000fe4000afec417 */
[----:B------:R-:W-:Y:S02]  /*1c2b0*/  LOP3.LUT P6, RZ, R0, 0x80, RZ, 0xc0, !PT ;  /* 0x0000008000ff7812 */ /* 0x000fe400078cc0ff */
        /* <DEDUP_REMOVED lines=8> */
[----:B------:R0:W-:Y:S02]  /*1c340*/  @!P1 STG.E.U8 desc[UR46][R32.64+0x31], R21 ;  /* 0x0000311520009986 */ /* 0x0001e4000c10112e */
[----:B0-----:R-:W-:-:S06]  /*1c350*/  PRMT R21, RZ, 0x7610, R21 ;  /* 0x00007610ff157816 */ /* 0x001fcc0000000015 */
[----:B------:R-:W4:Y:S01]  /*1c360*/  @!P6 LDG.E.U8 R21, desc[UR46][R12.64+0x38] ;  /* 0x0000382e0c15e981 */ /* 0x000f22000c1e1100 */
[----:B------:R-:W-:-:S04]  /*1c370*/  @P0 LOP3.LUT R3, R3, 0x8, RZ, 0xfc, !PT ;  /* 0x0000000803030812 */ /* 0x000fc800078efcff */
[----:B------:R-:W-:Y:S02]  /*1c380*/  LOP3.LUT P0, RZ, R3, 0x8000000, RZ, 0xc0, !PT ;  /* 0x0800000003ff7812 */ /* 0x000fe4000780c0ff */
[----:B------:R-:W-:-:S13]  /*1c390*/  ISETP.LT.OR P5, PT, R29, 0x6a, !P3 ;  /* 0x0000006a1d00780c */ /* 0x000fda0005fa1670 */
[----:B------:R-:W0:Y:S01]  /*1c3a0*/  @!P5 LDC.64 R22, c[0x0][0x5c0] ;  /* 0x00017000ff16db82 */ /* 0x000e220000000a00 */
[----:B------:R-:W-:-:S04]  /*1c3b0*/  LOP3.LUT R3, R3, 0xfffffffd, RZ, 0xc0, !PT ;  /* 0xfffffffd03037812 */ /* 0x000fc800078ec0ff */
[----:B------:R-:W-:Y:S02]  /*1c3c0*/  @P5 LOP3.LUT R3, R3, 0x2, RZ, 0xfc, !PT ;  /* 0x0000000203035812 */ /* 0x000fe400078efcff */
[----:B0-----:R-:W-:-:S04]  /*1c3d0*/  @!P5 IADD3 R146, P1, P4, R24, UR8, R22 ;  /* 0x000000081892dc10 */ /* 0x001fc8000fc3e016 */
[----:B------:R-:W-:Y:S02]  /*1c3e0*/  @!P5 IADD3.X R147, R30, UR7, R23, P1, P4 ;  /* 0x000000071e93dc10 */ /* 0x000fe40008fe8417 */
[----:B----4-:R-:W-:-:S04]  /*1c3f0*/  LOP3.LUT R21, R21, 0xff, RZ, 0xc0, !PT ;  /* 0x000000ff15157812 */ /* 0x010fc800078ec0ff */
[----:B------:R-:W-:-:S05]  /*1c400*/  F2FP.F16.E4M3.UNPACK_B R21, R21 ;  /* 0x00000015ff15723e */ /* 0x000fca00020006ff */
[----:B------:R-:W-:-:S05]  /*1c410*/  HADD2.F32 R21, -RZ, R21.H0_H0 ;  /* 0x20000015ff157230 */ /* 0x000fca0000004100 */
[----:B------:R-:W-:-:S04]  /*1c420*/  FMUL R21, R21, UR42 ;  /* 0x0000002a15157c20 */ /* 0x000fc80008400000 */
[----:B--2---:R-:W-:Y:S01]  /*1c430*/  FFMA R21, R122, UR43, R21 ;  /* 0x0000002b7a157c23 */ /* 0x004fe20008000015 */
[----:B------:R-:W-:Y:S02]  /*1c440*/  ISETP.LT.OR P5, PT, R29, 0x71, !P3 ;  /* 0x000000711d00780c */ /* 0x000fe40005fa1670 */
[----:B------:R-:W-:Y:S01]  /*1c450*/  LOP3.LUT R20, R20, 0x7fffffff, RZ, 0xc0, !PT ;  /* 0x7fffffff14147812 */ /* 0x000fe200078ec0ff */
[----:B------:R-:W-:Y:S01]  /*1c460*/  IMAD.U32 R31, RZ, RZ, UR7 ;  /* 0x00000007ff1f7e24 */ /* 0x000fe2000f8e00ff */
[----:B------:R-:W-:Y:S01]  /*1c470*/  F2FP.SATFINITE.E4M3.F32.PACK_AB_MERGE_C R21, RZ, R21, RZ ;  /* 0x00000015ff15723e */ /* 0x000fe200048070ff */
[----:B------:R-:W2:Y:S04]  /*1c480*/  LDL.LU R122, [R1+0x31c] ;  /* 0x00031c00017a7983 */ /* 0x000ea80000300800 */
[----:B------:R0:W-:Y:S04]  /*1c490*/  @!P6 STG.E.U8 desc[UR46][R54.64+0x38], R21 ;  /* 0x000038153600e986 */ /* 0x0001e8000c10112e */
[----:B------:R-:W1:Y:S01]  /*1c4a0*/  @!P5 LDC.64 R22, c[0x0][0x5c0] ;  /* 0x00017000ff16db82 */ /* 0x000e620000000a00 */
[----:B0-----:R-:W-:-:S06]  /*1c4b0*/  PRMT R21, RZ, 0x7610, R21 ;  /* 0x00007610ff157816 */ /* 0x001fcc0000000015 */
[----:B------:R-:W4:Y:S01]  /*1c4c0*/  @!P0 LDG.E.U8 R21, desc[UR46][R12.64+0x39] ;  /* 0x0000392e0c158981 */ /* 0x000f22000c1e1100 */
[----:B------:R-:W-:-:S04]  /*1c4d0*/  LOP3.LUT R3, R3, 0xfffffffb, RZ, 0xc0, !PT ;  /* 0xfffffffb03037812 */ /* 0x000fc800078ec0ff */
[----:B------:R-:W-:Y:S02]  /*1c4e0*/  @P5 LOP3.LUT R3, R3, 0x4, RZ, 0xfc, !PT ;  /* 0x0000000403035812 */ /* 0x000fe400078efcff */
[----:B-1----:R-:W-:-:S04]  /*1c4f0*/  @!P5 IADD3 R158, P1, P4, R24, UR8, R22 ;  /* 0x00000008189edc10 */ /* 0x002fc8000fc3e016 */
[----:B------:R-:W-:Y:S02]  /*1c500*/  @!P5 IADD3.X R159, R30, UR7, R23, P1, P4 ;  /* 0x000000071e9fdc10 */ /* 0x000fe40008fe8417 */
[----:B------:R-:W-:-:S13]  /*1c510*/  ISETP.LT.OR P5, PT, R29, 0x72, !P3 ;  /* 0x000000721d00780c */ /* 0x000fda0005fa1670 */
[----:B------:R-:W0:Y:S02]  /*1c520*/  @!P5 LDC.64 R22, c[0x0][0x5c0] ;  /* 0x00017000ff16db82 */ /* 0x000e240000000a00 */
[----:B0-----:R-:W-:-:S04]  /*1c530*/  @!P5 IADD3 R160, P1, P4, R24, UR8, R22 ;  /* 0x0000000818a0dc10 */ /* 0x001fc8000fc3e016 */
[----:B------:R-:W-:Y:S02]  /*1c540*/  @!P5 IADD3.X R161, R30, UR7, R23, P1, P4 ;  /* 0x000000071ea1dc10 */ /* 0x000fe40008fe8417 */
[----:B------:R-:W-:-:S13]  /*1c550*/  ISETP.LT.OR P1, PT, R29, 0x39, !P2 ;  /* 0x000000391d00780c */ /* 0x000fda0005721670 */
[----:B------:R-:W0:Y:S01]  /*1c560*/  @!P1 LDC.64 R22, c[0x0][0x5c0] ;  /* 0x00017000ff169b82 */ /* 0x000e220000000a00 */
[----:B------:R-:W-:Y:S02]  /*1c570*/  @P5 LOP3.LUT R20, R20, 0x80000000, RZ, 0xfc, !PT ;  /* 0x8000000014145812 */ /* 0x000fe400078efcff */
        /* <DEDUP_REMOVED lines=20> */
[----:B--2---:R-:W-:Y:S01]  /*1c6c0*/  FFMA R21, R122, UR43, R21 ;  /* 0x0000002b7a157c23 */ /* 0x004fe20008000015 */
[----:B------:R-:W-:Y:S02]  /*1c6d0*/  IMAD.U32 R31, RZ, RZ, UR8 ;  /* 0x00000008ff1f7e24 */ /* 0x000fe4000f8e00ff */
[----:B------:R-:W-:Y:S01]  /*1c6e0*/  IMAD.U32 R32, RZ, RZ, UR7 ;  /* 0x00000007ff207e24 */ /* 0x000fe2000f8e00ff */
[----:B------:R-:W-:Y:S01]  /*1c6f0*/  LOP3.LUT P0, RZ, R3, 0x4000000, RZ, 0xc0, !PT ;  /* 0x0400000003ff7812 */ /* 0x000fe2000780c0ff */
[----:B------:R-:W2:Y:S01]  /*1c700*/  LDL.LU R122, [R1+0x324] ;  /* 0x00032400017a7983 */ /* 0x000ea20000300800 */
[----:B------:R-:W-:-:S05]  /*1c710*/  F2FP.SATFINITE.E4M3.F32.PACK_AB_MERGE_C R21, RZ, R21, RZ ;  /* 0x00000015ff15723e */ /* 0x000fca00048070ff */
[----:B------:R0:W-:Y:S02]  /*1c720*/  @!P1 STG.E.U8 desc[UR46][R22.64+0x38], R21 ;  /* 0x0000381516009986 */ /* 0x0001e4000c10112e */
[----:B0-----:R-:W-:Y:S01]  /*1c730*/  PRMT R21, RZ, 0x7610, R21 ;  /* 0x00007610ff157816 */ /* 0x001fe20000000015 */
[----:B------:R-:W0:Y:S05]  /*1c740*/  @!P4 LDC.64 R22, c[0x0][0x5c0] ;  /* 0x00017000ff16cb82 */ /* 0x000e2a0000000a00 */
[----:B------:R-:W4:Y:S01]  /*1c750*/  @!P4 LDG.E.U8 R21, desc[UR46][R14.64+0x39] ;  /* 0x0000392e0e15c981 */ /* 0x000f22000c1e1100 */
[----:B------:R-:W-:-:S04]  /*1c760*/  @!P4 IADD3 R31, P5, P6, R31, UR10, R24 ;  /* 0x0000000a1f1fcc10 */ /* 0x000fc8000febe018 */
[----:B------:R-:W-:Y:S02]  /*1c770*/  @!P4 IADD3.X R32, R32, UR9, R30, P5, P6 ;  /* 0x000000092020cc10 */ /* 0x000fe4000afec41e */
[----:B0-----:R-:W-:-:S05]  /*1c780*/  @!P4 IADD3 R22, P1, R31, R22, RZ ;  /* 0x000000161f16c210 */ /* 0x001fca0007f3e0ff */
[----:B------:R-:W-:Y:S01]  /*1c790*/  @!P4 IMAD.X R23, R32, 0x1, R23, P1 ;  /* 0x000000012017c824 */ /* 0x000fe200008e0617 */
[----:B------:R-:W-:-:S13]  /*1c7a0*/  ISETP.LT.OR P1, PT, R29, 0x21, !P0 ;  /* 0x000000211d00780c */ /* 0x000fda0004721670 */
[----:B------:R-:W0:Y:S01]  /*1c7b0*/  @!P1 LDC.64 R32, c[0x0][0x5c0] ;  /* 0x00017000ff209b82 */ /* 0x000e220000000a00 */
        /* <DEDUP_REMOVED lines=9> */
[----:B-1----:R-:W-:Y:S02]  /*1c850*/  @!P1 IMAD.MOV.U32 R22, RZ, RZ, R24 ;  /* 0x000000ffff169224 */ /* 0x002fe400078e0018 */
[----:B------:R-:W-:Y:S02]  /*1c860*/  @!P1 IMAD.MOV.U32 R23, RZ, RZ, R30 ;  /* 0x000000ffff179224 */ /* 0x000fe400078e001e */
[----:B------:R-:W-:-:S04]  /*1c870*/  @!P1 IMAD.WIDE.U32 R22, R4, 0x180, R22 ;  /* 0x0000018004169825 */ /* 0x000fc800078e0016 */
[----:B------:R-:W-:Y:S01]  /*1c880*/  @!P1 IMAD R21, R5, 0x180, RZ ;  /* 0x0000018005159824 */ /* 0x000fe200078e02ff */
[----:B0-----:R-:W-:-:S04]  /*1c890*/  @!P1 IADD3 R32, P4, R22, R32, RZ ;  /* 0x0000002016209210 */ /* 0x001fc80007f9e0ff */
        /* <DEDUP_REMOVED lines=16> */
[----:B------:R-:W1:Y:S01]  /*1c9a0*/  @!P1 LDC.64 R22, c[0x0][0x5c0] ;  /* 0x00017000ff169b82 */ /* 0x000e620000000a00 */
[----:B0-----:R-:W-:Y:S02]  /*1c9b0*/  @!P1 IMAD.MOV.U32 R32, RZ, RZ, R24 ;  /* 0x000000ffff209224 */ /* 0x001fe400078e0018 */
[----:B------:R-:W-:Y:S02]  /*1c9c0*/  @!P1 IMAD.MOV.U32 R33, RZ, RZ, R30 ;  /* 0x000000ffff219224 */ /* 0x000fe400078e001e */
[----:B------:R-:W-:-:S04]  /*1c9d0*/  @!P1 IMAD.WIDE.U32 R32, R4, 0x180, R32 ;  /* 0x0000018004209825 */ /* 0x000fc800078e0020 */
[----:B------:R-:W-:Y:S01]  /*1c9e0*/  @!P1 IMAD R21, R5, 0x180, RZ ;  /* 0x0000018005159824 */ /* 0x000fe200078e02ff */
[----:B-1----:R-:W-:-:S04]  /*1c9f0*/  @!P1 IADD3 R32, P4, R32, R22, RZ ;  /* 0x0000001620209210 */ /* 0x002fc80007f9e0ff */
[--C-:B------:R-:W-:Y:S02]  /*1ca00*/  @!P1 IADD3.X R33, R23, R33, R21.reuse, P4, !PT ;  /* 0x0000002117219210 */ /* 0x100fe400027fe415 */
[----:B------:R-:W-:-:S06]  /*1ca10*/  PRMT R21, RZ, 0x7610, R21 ;  /* 0x00007610ff157816 */ /* 0x000fcc0000000015 */
[----:B------:R-:W4:Y:S01]  /*1ca20*/  @!P1 LDG.E.U8 R21, desc[UR46][R16.64+0x21] ;  /* 0x0000212e10159981 */ /* 0x000f22000c1e1100 */
[----:B------:R-:W-:Y:S02]  /*1ca30*/  LOP3.LUT R3, R3, 0xffbfffff, RZ, 0xc0, !PT ;  /* 0xffbfffff03037812 */ /* 0x000fe400078ec0ff */
[----:B------:R-:W-:Y:S02]  /*1ca40*/  @P2 LOP3.LUT R20, R20, 0x40000, RZ, 0xfc, !PT ;  /* 0x0004000014142812 */ /* 0x000fe400078efcff */
[----:B------:R-:W-:Y:S02]  /*1ca50*/  ISETP.LT.OR P2, PT, R29, 0x7a, !P3 ;  /* 0x0000007a1d00780c */ /* 0x000fe40005f41670 */
[----:B------:R-:W-:Y:S02]  /*1ca60*/  @P3 LOP3.LUT R3, R3, 0x400000, RZ, 0xfc, !PT ;  /* 0x0040000003033812 */ /* 0x000fe400078efcff */
[C---:B------:R-:W-:Y:S02]  /*1ca70*/  LOP3.LUT P3, RZ, R2.reuse, 0x20, RZ, 0xc0, !PT ;  /* 0x0000002002ff7812 */ /* 0x040fe4000786c0ff */
[----:B------:R-:W-:-:S07]  /*1ca80*/  LOP3.LUT P6, RZ, R2, 0x1, RZ, 0xc0, !PT ;  /* 0x0000000102ff7812 */ /* 0x000fce00078cc0ff */
[----:B------:R-:W0:Y:S01]  /*1ca90*/  @!P2 LDC.64 R22, c[0x0][0x5c0] ;  /* 0x00017000ff16ab82 */ /* 0x000e220000000a00 */
        /* <DEDUP_REMOVED lines=8> */
[----:B-1----:R-:W-:-:S06]  /*1cb20*/  PRMT R21, RZ, 0x7610, R21 ;  /* 0x00007610ff157816 */ /* 0x002fcc0000000015 */
[----:B------:R-:W4:Y:S01]  /*1cb30*/  @!P3 LDG.E.U8 R21, desc[UR46][R18.64+0x20] ;  /* 0x0000202e1215b981 */ /* 0x000f22000c1e1100 */
[----:B------:R-:W-:Y:S02]  /*1cb40*/  LOP3.LUT R20, R20, 0xfffdffff, RZ, 0xc0, !PT ;  /* 0xfffdffff14147812 */ /* 0x000fe400078ec0ff */
[----:B0-----:R-:W-:Y:S02]  /*1cb50*/  @!P2 IADD3 R144, P4, P5, R24, UR8, R22 ;  /* 0x000000081890ac10 */ /* 0x001fe4000fd9e016 */
[----:B------:R-:W-:Y:S02]  /*1cb60*/  @P2 LOP3.LUT R20, R20, 0x20000, RZ, 0xfc, !PT ;  /* 0x0002000014142812 */ /* 0x000fe400078efcff */
[----:B------:R-:W-:Y:S02]  /*1cb70*/  @!P2 IADD3.X R145, R30, UR7, R23, P4, P5 ;  /* 0x000000071e91ac10 */ /* 0x000fe4000a7ea417 */
[----:B------:R-:W-:-:S04]  /*1cb80*/  LOP3.LUT P2, RZ, R3, 0x2000000, RZ, 0xc0, !PT ;  /* 0x0200000003ff7812 */ /* 0x000fc8000784c0ff */
        /* <DEDUP_REMOVED lines=13> */
[----:B0-----:R-:W-:Y:S02]  /*1cc60*/  @!P5 IADD3 R140, P1, P4, R24, UR6, R22 ;  /* 0x00000006188cdc10 */ /* 0x001fe4000fc3e016 */
        /* <DEDUP_REMOVED lines=49> */
[----:B------:R-:W-:Y:S02]  /*1cf80*/  @P3 LOP3.LUT R20, R20, 0x800, RZ, 0xfc, !PT ;  /* 0x0000080014143812 */ /* 0x000fe400078efcff */
[----:B------:R-:W-:Y:S02]  /*1cf90*/  LOP3.LUT P3, RZ, R2, 0x8, RZ, 0xc0, !PT ;  /* 0x0000000802ff7812 */ /* 0x000fe4000786c0ff */
[----:B------:R-:W-:-:S11]  /*1cfa0*/  LOP3.LUT R3, R3, 0xfeffffff, RZ, 0xc0, !PT ;  /* 0xfeffffff03037812 */ /* 0x000fd600078ec0ff */
        /* <DEDUP_REMOVED lines=21> */
[----:B------:R-:W-:Y:S02]  /*1d100*/  LOP3.LUT R20, R20, 0xfffffdff, RZ, 0xc0, !PT ;  /* 0xfffffdff14147812 */ /* 0x000fe400078ec0ff */
        /* <DEDUP_REMOVED lines=58> */
[----:B------:R-:W-:Y:S01]  /*1d4b0*/  PRMT R21, RZ, 0x7610, R21 ;  /* 0x00007610ff157816 */ /* 0x000fe20000000015 */
[----:B------:R-:W0:Y:S05]  /*1d4c0*/  @!P6 LDC.64 R22, c[0x0][0x5c0] ;  /* 0x00017000ff16eb82 */ /* 0x000e2a0000000a00 */
[----:B------:R-:W4:Y:S01]  /*1d4d0*/  @!P1 LDG.E.U8 R21, desc[UR46][R16.64+0x31] ;  /* 0x0000312e10159981 */ /* 0x000f22000c1e1100 */
[----:B0-----:R-:W-:-:S04]  /*1d4e0*/  @!P6 IADD3 R130, P4, P5, R24, UR6, R22 ;  /* 0x000000061882ec10 */ /* 0x001fc8000fd9e016 */
[----:B------:R-:W-:Y:S02]  /*1d4f0*/  @!P6 IADD3.X R131, R30, UR5, R23, P4, P5 ;  /* 0x000000051e83ec10 */ /* 0x000fe4000a7ea417 */
[----:B------:R-:W-:Y:S02]  /*1d500*/  LOP3.LUT P5, RZ, R2, 0x2, RZ, 0xc0, !PT ;  /* 0x0000000202ff7812 */ /* 0x000fe400078ac0ff */
[----:B------:R-:W-:-:S04]  /*1d510*/  LOP3.LUT R20, R20, 0xffffff7f, RZ, 0xc0, !PT ;  /* 0xffffff7f14147812 */ /* 0x000fc800078ec0ff */
[----:B------:R-:W-:Y:S02]  /*1d520*/  @P3 LOP3.LUT R20, R20, 0x80, RZ, 0xfc, !PT ;  /* 0x0000008014143812 */ /* 0x000fe400078efcff */
[----:B------:R-:W-:Y:S02]  /*1d530*/  LOP3.LUT P3, RZ, R0, 0x2000000, RZ, 0xc0, !PT ;  /* 0x0200000000ff7812 */ /* 0x000fe4000786c0ff */
[----:B------:R-:W-:Y:S02]  /*1d540*/  LOP3.LUT R20, R20, 0xffffffef, RZ, 0xc0, !PT ;  /* 0xffffffef14147812 */ /* 0x000fe400078ec0ff */
        /* <DEDUP_REMOVED lines=11> */
[----:B------:R-:W-:Y:S02]  /*1d600*/  @P6 LOP3.LUT R20, R20, 0x10, RZ, 0xfc, !PT ;  /* 0x0000001014146812 */ /* 0x000fe400078efcff */
[----:B------:R-:W-:Y:S02]  /*1d610*/  ISETP.GE.AND P6, PT, R28, 0x101, PT ;  /* 0x000001011c00780c */ /* 0x000fe40003fc6270 */
[----:B------:R-:W-:Y:S02]  /*1d620*/  @P3 LOP3.LUT R3, R3, 0x800000, RZ, 0xfc, !PT ;  /* 0x0080000003033812 */ /* 0x000fe400078efcff */
        /* <DEDUP_REMOVED lines=17> */
[----:B--2---:R-:W-:Y:S01]  /*1d740*/  FFMA R21, R122, UR43, R21 ;  /* 0x0000002b7a157c23 */ /* 0x004fe20008000015 */
[----:B------:R-:W-:Y:S01]  /*1d750*/  ISETP.LT.OR P1, PT, R29, 0x39, !P0 ;  /* 0x000000391d00780c */ /* 0x000fe20004721670 */
[----:B------:R-:W2:Y:S03]  /*1d760*/  LDL.LU R122, [R1+0x354] ;  /* 0x00035400017a7983 */ /* 0x000ea60000300800 */
[----:B------:R-:W-:Y:S01]  /*1d770*/  F2FP.SATFINITE.E4M3.F32.PACK_AB_MERGE_C R21, RZ, R21, RZ ;  /* 0x00000015ff15723e */ /* 0x000fe200048070ff */
[----:B------:R-:W4:Y:S04]  /*1d780*/  LDL.LU R163, [R1+0x358] ;  /* 0x0003580001a37983 */ /* 0x000f280000300800 */
[----:B------:R0:W-:Y:S04]  /*1d790*/  @!P5 STG.E.U8 desc[UR46][R112.64+0x30], R21 ;  /* 0x000030157000d986 */ /* 0x0001e8000c10112e */
[----:B------:R-:W1:Y:S01]  /*1d7a0*/  @!P1 LDC.64 R32, c[0x0][0x5c0] ;  /* 0x00017000ff209b82 */ /* 0x000e620000000a00 */
[----:B------:R-:W-:Y:S01]  /*1d7b0*/  @!P1 IMAD.MOV.U32 R22, RZ, RZ, R24 ;  /* 0x000000ffff169224 */ /* 0x000fe200078e0018 */
[----:B------:R-:W-:Y:S01]  /*1d7c0*/  LOP3.LUT R2, R2, 0xdfffffff, RZ, 0xc0, !PT ;  /* 0xdfffffff02027812 */ /* 0x000fe200078ec0ff */
[----:B------:R-:W-:Y:S01]  /*1d7d0*/  @!P1 IMAD.MOV.U32 R23, RZ, RZ, R30 ;  /* 0x000000ffff179224 */ /* 0x000fe200078e001e */
[----:B------:R-:W4:Y:S01]  /*1d7e0*/  LDL.LU R162, [R1+0x35c] ;  /* 0x00035c0001a27983 */ /* 0x000f220000300800 */
[----:B0-----:R-:W-:-:S06]  /*1d7f0*/  PRMT R21, RZ, 0x7610, R21 ;  /* 0x00007610ff157816 */ /* 0x001fcc0000000015 */
[----:B------:R-:W3:Y:S01]  /*1d800*/  @!P3 LDG.E.U8 R21, desc[UR46][R18.64+0x31] ;  /* 0x0000312e1215b981 */ /* 0x000ee2000c1e1100 */
[----:B------:R-:W-:-:S03]  /*1d810*/  @!P1 IMAD.WIDE.U32 R22, R4, 0x180, R22 ;  /* 0x0000018004169825 */ /* 0x000fc600078e0016 */
[----:B-1----:R-:W-:Y:S02]  /*1d820*/  @!P1 IADD3 R32, P4, R22, R32, RZ ;  /* 0x0000002016209210 */ /* 0x002fe40007f9e0ff */
[----:B---3--:R-:W-:-:S04]  /*1d830*/  LOP3.LUT R21, R21, 0xff, RZ, 0xc0, !PT ;  /* 0x000000ff15157812 */ /* 0x008fc800078ec0ff */
[----:B------:R-:W-:-:S05]  /*1d840*/  F2FP.F16.E4M3.UNPACK_B R21, R21 ;  /* 0x00000015ff15723e */ /* 0x000fca00020006ff */
[----:B------:R-:W-:-:S05]  /*1d850*/  HADD2.F32 R21, -RZ, R21.H0_H0 ;  /* 0x20000015ff157230 */ /* 0x000fca0000004100 */
[----:B------:R-:W-:-:S04]  /*1d860*/  FMUL R21, R21, UR42 ;  /* 0x0000002a15157c20 */ /* 0x000fc80008400000 */
[----:B------:R-:W-:-:S05]  /*1d870*/  FFMA R21, R123, UR43, R21 ;  /* 0x0000002b7b157c23 */ /* 0x000fca0008000015 */
[----:B------:R-:W-:-:S05]  /*1d880*/  F2FP.SATFINITE.E4M3.F32.PACK_AB_MERGE_C R21, RZ, R21, RZ ;  /* 0x00000015ff15723e */ /* 0x000fca00048070ff */
[----:B------:R0:W-:Y:S02]  /*1d890*/  @!P3 STG.E.U8 desc[UR46][R88.64+0x31], R21 ;  /* 0x000031155800b986 */ /* 0x0001e4000c10112e */
[----:B0-----:R-:W-:-:S05]  /*1d8a0*/  @!P1 IMAD R21, R5, 0x180, RZ ;  /* 0x0000018005159824 */ /* 0x001fca00078e02ff */
[--C-:B------:R-:W-:Y:S02]  /*1d8b0*/  @!P1 IADD3.X R33, R33, R23, R21.reuse, P4, !PT ;  /* 0x0000001721219210 */ /* 0x100fe400027fe415 */
[----:B------:R-:W-:-:S06]  /*1d8c0*/  PRMT R21, RZ, 0x7610, R21 ;  /* 0x00007610ff157816 */ /* 0x000fcc0000000015 */
[----:B------:R-:W3:Y:S01]  /*1d8d0*/  @!P1 LDG.E.U8 R21, desc[UR46][R16.64+0x38] ;  /* 0x0000382e10159981 */ /* 0x000ee2000c1e1100 */
[----:B------:R-:W-:-:S13]  /*1d8e0*/  ISETP.LT.OR P3, PT, R29, 0x69, !P6 ;  /* 0x000000691d00780c */ /* 0x000fda0007761670 */
[----:B------:R-:W0:Y:S02]  /*1d8f0*/  @!P3 LDC.64 R22, c[0x0][0x5c0] ;  /* 0x00017000ff16bb82 */ /* 0x000e240000000a00 */
[----:B0-----:R-:W-:-:S04]  /*1d900*/  @!P3 IADD3 R124, P4, P5, R24, UR10, R22 ;  /* 0x0000000a187cbc10 */ /* 0x001fc8000fd9e016 */
[----:B------:R-:W-:Y:S02]  /*1d910*/  @!P3 IADD3.X R125, R30, UR9, R23, P4, P5 ;  /* 0x000000091e7dbc10 */ /* 0x000fe4000a7ea417 */
[----:B---3--:R-:W-:-:S04]  /*1d920*/  LOP3.LUT R21, R21, 0xff, RZ, 0xc0, !PT ;  /* 0x000000ff15157812 */ /* 0x008fc800078ec0ff */
[----:B------:R-:W-:-:S05]  /*1d930*/  F2FP.F16.E4M3.UNPACK_B R21, R21 ;  /* 0x00000015ff15723e */ /* 0x000fca00020006ff */
[----:B------:R-:W-:-:S05]  /*1d940*/  HADD2.F32 R21, -RZ, R21.H0_H0 ;  /* 0x20000015ff157230 */ /* 0x000fca0000004100 */
[----:B------:R-:W-:-:S04]  /*1d950*/  FMUL R21, R21, UR42 ;  /* 0x0000002a15157c20 */ /* 0x000fc80008400000 */
[----:B--2---:R-:W-:-:S05]  /*1d960*/  FFMA R21, R122, UR43, R21 ;  /* 0x0000002b7a157c23 */ /* 0x004fca0008000015 */
        /* <DEDUP_REMOVED lines=11> */
[----:B------:R-:W2:Y:S01]  /*1da20*/  @!P1 LDG.E.U8 R21, desc[UR46][R16.64+0x39] ;  /* 0x0000392e10159981 */ /* 0x000ea2000c1e1100 */
[----:B------:R-:W-:Y:S02]  /*1da30*/  @P3 LOP3.LUT R2, R2, 0x20000000, RZ, 0xfc, !PT ;  /* 0x2000000002023812 */ /* 0x000fe400078efcff */
[----:B------:R-:W-:-:S13]  /*1da40*/  ISETP.LT.OR P3, PT, R29, 0x6a, !P6 ;  /* 0x0000006a1d00780c */ /* 0x000fda0007761670 */
[----:B------:R-:W0:Y:S02]  /*1da50*/  @!P3 LDC.64 R22, c[0x0][0x5c0] ;  /* 0x00017000ff16bb82 */ /* 0x000e240000000a00 */
[----:B0-----:R-:W-:-:S04]  /*1da60*/  @!P3 IADD3 R122, P4, P5, R24, UR10, R22 ;  /* 0x0000000a187abc10 */ /* 0x001fc8000fd9e016 */
[----:B------:R-:W-:Y:S02]  /*1da70*/  @!P3 IADD3.X R123, R30, UR9, R23, P4, P5 ;  /* 0x000000091e7bbc10 */ /* 0x000fe4000a7ea417 */
[----:B------:R-:W-:Y:S02]  /*1da80*/  LOP3.LUT P5, RZ, R0, 0x80000000, RZ, 0xc0, !PT ;  /* 0x8000000000ff7812 */ /* 0x000fe400078ac0ff */
[----:B--2---:R-:W-:-:S04]  /*1da90*/  LOP3.LUT R21, R21, 0xff, RZ, 0xc0, !PT ;  /* 0x000000ff15157812 */ /* 0x004fc800078ec0ff */
[----:B------:R-:W-:-:S05]  /*1daa0*/  F2FP.F16.E4M3.UNPACK_B R21, R21 ;  /* 0x00000015ff15723e */ /* 0x000fca00020006ff */
[----:B------:R-:W-:-:S05]  /*1dab0*/  HADD2.F32 R21, -RZ, R21.H0_H0 ;  /* 0x20000015ff157230 */ /* 0x000fca0000004100 */
[----:B------:R-:W-:-:S04]  /*1dac0*/  FMUL R21, R21, UR42 ;  /* 0x0000002a15157c20 */ /* 0x000fc80008400000 */
[----:B----4-:R-:W-:Y:S01]  /*1dad0*/  FFMA R21, R163, UR43, R21 ;  /* 0x0000002ba3157c23 */ /* 0x010fe20008000015 */
[----:B------:R-:W-:Y:S01]  /*1dae0*/  LOP3.LUT R3, R3, 0xfffff7ff, RZ, 0xc0, !PT ;  /* 0xfffff7ff03037812 */ /* 0x000fe200078ec0ff */
[----:B------:R-:W2:Y:S03]  /*1daf0*/  LDL.LU R163, [R1+0x360] ;  /* 0x0003600001a37983 */ /* 0x000ea60000300800 */
[----:B------:R-:W-:-:S05]  /*1db00*/  F2FP.SATFINITE.E4M3.F32.PACK_AB_MERGE_C R21, RZ, R21, RZ ;  /* 0x00000015ff15723e */ /* 0x000fca00048070ff */
[----:B------:R0:W-:Y:S02]  /*1db10*/  @!P1 STG.E.U8 desc[UR46][R32.64+0x39], R21 ;  /* 0x0000391520009986 */ /* 0x0001e4000c10112e */
[----:B0-----:R-:W-:-:S06]  /*1db20*/  PRMT R21, RZ, 0x7610, R21 ;  /* 0x00007610ff157816 */ /* 0x001fcc0000000015 */
[----:B------:R-:W3:Y:S01]  /*1db30*/  @!P5 LDG.E.U8 R21, desc[UR46][R18.64+0x38] ;  /* 0x0000382e1215d981 */ /* 0x000ee2000c1e1100 */
[----:B------:R-:W-:Y:S02]  /*1db40*/  @P0 LOP3.LUT R3, R3, 0x800, RZ, 0xfc, !PT ;  /* 0x0000080003030812 */ /* 0x000fe400078efcff */
[----:B------:R-:W-:Y:S02]  /*1db50*/  LOP3.LUT P0, RZ, R0, 0x800000, RZ, 0xc0, !PT ;  /* 0x0080000000ff7812 */ /* 0x000fe4000780c0ff */
[----:B------:R-:W-:-:S04]  /*1db60*/  LOP3.LUT R2, R2, 0xff7fffff, RZ, 0xc0, !PT ;  /* 0xff7fffff02027812 */ /* 0x000fc800078ec0ff */
[----:B------:R-:W-:Y:S02]  /*1db70*/  @P3 LOP3.LUT R2, R2, 0x800000, RZ, 0xfc, !PT ;  /* 0x0080000002023812 */ /* 0x000fe400078efcff */
        /* <DEDUP_REMOVED lines=8> */
[----:B------:R-:W3:Y:S03]  /*1dc00*/  LDL.LU R162, [R1+0x364] ;  /* 0x0003640001a27983 */ /* 0x000ee60000300800 */
        /* <DEDUP_REMOVED lines=8> */
[----:B------:R-:W0:Y:S01]  /*1dc90*/  @!P3 LDC.64 R22, c[0x0][0x5c0] ;  /* 0x00017000ff16bb82 */ /* 0x000e220000000a00 */
[----:B------:R-:W-:Y:S02]  /*1dca0*/  ISETP.LT.OR P5, PT, R29, 0x79, !P6 ;  /* 0x000000791d00780c */ /* 0x000fe400077a1670 */
[----:B0-----:R-:W-:-:S04]  /*1dcb0*/  @!P3 IADD3 R106, P1, P4, R24, UR10, R22 ;  /* 0x0000000a186abc10 */ /* 0x001fc8000fc3e016 */
[----:B------:R-:W-:-:S07]  /*1dcc0*/  @!P3 IADD3.X R107, R30, UR9, R23, P1, P4 ;  /* 0x000000091e6bbc10 */ /* 0x000fce0008fe8417 */
[----:B------:R-:W0:Y:S01]  /*1dcd0*/  @!P5 LDC.64 R22, c[0x0][0x5c0] ;  /* 0x00017000ff16db82 */ /* 0x000e220000000a00 */
[----:B------:R-:W-:-:S04]  /*1dce0*/  LOP3.LUT R2, R2, 0xffefffff, RZ, 0xc0, !PT ;  /* 0xffefffff02027812 */ /* 0x000fc800078ec0ff */
[----:B------:R-:W-:Y:S02]  /*1dcf0*/  @P3 LOP3.LUT R2, R2, 0x100000, RZ, 0xfc, !PT ;  /* 0x0010000002023812 */ /* 0x000fe400078efcff */
[----:B0-----:R-:W-:-:S04]  /*1dd00*/  @!P5 IADD3 R108, P1, P4, R24, UR10, R22 ;  /* 0x0000000a186cdc10 */ /* 0x001fc8000fc3e016 */
[----:B------:R-:W-:Y:S02]  /*1dd10*/  @!P5 IADD3.X R109, R30, UR9, R23, P1, P4 ;  /* 0x000000091e6ddc10 */ /* 0x000fe40008fe8417 */
[----:B------:R-:W-:-:S04]  /*1dd20*/  LOP3.LUT R2, R2, 0xfff7ffff, RZ, 0xc0, !PT ;  /* 0xfff7ffff02027812 */ /* 0x000fc800078ec0ff */
[----:B------:R-:W-:-:S04]  /*1dd30*/  @P5 LOP3.LUT R2, R2, 0x80000, RZ, 0xfc, !PT ;  /* 0x0008000002025812 */ /* 0x000fc800078efcff */
[----:B------:R-:W-:Y:S02]  /*1dd40*/  LOP3.LUT R2, R2, 0xfffbffff, RZ, 0xc0, !PT ;  /* 0xfffbffff02027812 */ /* 0x000fe400078ec0ff */
        /* <DEDUP_REMOVED lines=9> */
[----:B------:R-:W1:Y:S01]  /*1dde0*/  @!P0 LDC.64 R22, c[0x0][0x5c0] ;  /* 0x00017000ff168b82 */ /* 0x000e620000000a00 */
[----:B------:R-:W-:Y:S02]  /*1ddf0*/  @P0 LOP3.LUT R2, R2, 0x40000, RZ, 0xfc, !PT ;  /* 0x0004000002020812 */ /* 0x000fe400078efcff */
[----:B0-----:R-:W-:Y:S02]  /*1de00*/  PRMT R21, RZ, 0x7610, R21 ;  /* 0x00007610ff157816 */ /* 0x001fe40000000015 */
[----:B-1----:R-:W-:-:S04]  /*1de10*/  @!P0 IADD3 R88, P1, P4, R24, UR10, R22 ;  /* 0x0000000a18588c10 */ /* 0x002fc8000fc3e016 */
[----:B------:R-:W-:Y:S02]  /*1de20*/  @!P0 IADD3.X R89, R30, UR9, R23, P1, P4 ;  /* 0x000000091e598c10 */ /* 0x000fe40008fe8417 */
[----:B------:R-:W-:-:S04]  /*1de30*/  ISETP.GE.AND P0, PT, R28, 0x1, PT ;  /* 0x000000011c00780c */ /* 0x000fc80003f06270 */
        /* <DEDUP_REMOVED lines=13> */
[----:B------:R0:W-:Y:S01]  /*1df10*/  @!P1 STG.E.U8 desc[UR46][R22.64+0x40], R21 ;  /* 0x0000401516009986 */ /* 0x0001e2000c10112e */
[----:B------:R-:W-:Y:S02]  /*1df20*/  ISETP.LT.OR P1, PT, R29, 0x42, !P0 ;  /* 0x000000421d00780c */ /* 0x000fe40004721670 */
[----:B0-----:R-:W-:-:S11]  /*1df30*/  PRMT R21, RZ, 0x7610, R21 ;  /* 0x00007610ff157816 */ /* 0x001fd60000000015 */
[----:B------:R-:W0:Y:S01]  /*1df40*/  @!P1 LDC.64 R22, c[0x0][0x5c0] ;  /* 0x00017000ff169b82 */ /* 0x000e220000000a00 */
[----:B------:R-:W4:Y:S01]  /*1df50*/  @!P1 LDG.E.U8 R21, desc[UR46][R26.64+0x41] ;  /* 0x0000412e1a159981 */ /* 0x000f22000c1e1100 */
[----:B------:R-:W-:Y:S02]  /*1df60*/  ISETP.LT.OR P5, PT, R29, 0x41, !P3 ;  /* 0x000000411d00780c */ /* 0x000fe40005fa1670 */
[----:B0-----:R-:W-:-:S05]  /*1df70*/  @!P1 IADD3 R22, P4, R24, R22, RZ ;  /* 0x0000001618169210 */ /* 0x001fca0007f9e0ff */
[----:B------:R-:W-:Y:S01]  /*1df80*/  @!P1 IMAD.X R23, R30, 0x1, R23, P4 ;  /* 0x000000011e179824 */ /* 0x000fe200020e0617 */
        /* <DEDUP_REMOVED lines=8> */
[----:B0-----:R-:W-:-:S06]  /*1e010*/  PRMT R21, RZ, 0x7610, R21 ;  /* 0x00007610ff157816 */ /* 0x001fcc0000000015 */
[----:B------:R-:W4:Y:S01]  /*1e020*/  @!P5 LDG.E.U8 R21, desc[UR46][R6.64+0x40] ;  /* 0x0000402e0615d981 */ /* 0x000f22000c1e1100 */
[----:B------:R-:W-:-:S04]  /*1e030*/  LOP3.LUT R3, R3, 0xffdfffff, RZ, 0xc0, !PT ;  /* 0xffdfffff03037812 */ /* 0x000fc800078ec0ff */
[----:B------:R-:W-:Y:S02]  /*1e040*/  @P6 LOP3.LUT R3, R3, 0x200000, RZ, 0xfc, !PT ;  /* 0x0020000003036812 */ /* 0x000fe400078efcff */
[----:B------:R-:W-:-:S13]  /*1e050*/  ISETP.LT.OR P6, PT, R29, 0x81, !P3 ;  /* 0x000000811d00780c */ /* 0x000fda0005fc1670 */
[----:B------:R-:W0:Y:S01]  /*1e060*/  @!P6 LDC.64 R22, c[0x0][0x5c0] ;  /* 0x00017000ff16eb82 */ /* 0x000e220000000a00 */
        /* <DEDUP_REMOVED lines=9> */
[----:B------:R-:W-:Y:S02]  /*1e100*/  ISETP.LT.OR P5, PT, R29, 0x42, !P3 ;  /* 0x000000421d00780c */ /* 0x000fe40005fa1670 */
[----:B-1----:R-:W-:-:S11]  /*1e110*/  PRMT R21, RZ, 0x7610, R21 ;  /* 0x00007610ff157816 */ /* 0x002fd60000000015 */
[----:B------:R-:W4:Y:S01]  /*1e120*/  @!P5 LDG.E.U8 R21, desc[UR46][R6.64+0x41] ;  /* 0x0000412e0615d981 */ /* 0x000f22000c1e1100 */
        /* <DEDUP_REMOVED lines=41> */
[----:B0-----:R-:W-:-:S11]  /*1e3c0*/  PRMT R21, RZ, 0x7610, R21 ;  /* 0x00007610ff157816 */ /* 0x001fd60000000015 */
[----:B------:R-:W0:Y:S01]  /*1e3d0*/  @!P1 LDC.64 R22, c[0x0][0x5c0] ;  /* 0x00017000ff169b82 */ /* 0x000e220000000a00 */
[----:B------:R-:W4:Y:S01]  /*1e3e0*/  @!P1 LDG.E.U8 R21, desc[UR46][R26.64+0x49] ;  /* 0x0000492e1a159981 */ /* 0x000f22000c1e1100 */
[----:B------:R-:W-:Y:S02]  /*1e3f0*/  @P5 LOP3.LUT R2, R2, 0x40000000, RZ, 0xfc, !PT ;  /* 0x4000000002025812 */ /* 0x000fe400078efcff */
        /* <DEDUP_REMOVED lines=53> */
[----:B0-----:R-:W-:Y:S01]  /*1e750*/  @!P1 IADD3 R22, P3, R24, R22, RZ ;  /* 0x0000001618169210 */ /* 0x001fe20007f7e0ff */
[----:B------:R-:W2:Y:S03]  /*1e760*/  LDL.LU R163, [R1+0x388] ;  /* 0x0003880001a37983 */ /* 0x000ea60000300800 */
[----:B------:R-:W-:-:S05]  /*1e770*/  F2FP.SATFINITE.E4M3.F32.PACK_AB_MERGE_C R21, RZ, R21, RZ ;  /* 0x00000015ff15723e */ /* 0x000fca00048070ff */
[----:B------:R0:W-:Y:S02]  /*1e780*/  @!P5 STG.E.U8 desc[UR46][R74.64+0x49], R21 ;  /* 0x000049154a00d986 */ /* 0x0001e4000c10112e */
[----:B0-----:R-:W-:-:S06]  /*1e790*/  PRMT R21, RZ, 0x7610, R21 ;  /* 0x00007610ff157816 */ /* 0x001fcc0000000015 */
[----:B------:R-:W4:Y:S01]  /*1e7a0*/  @!P1 LDG.E.U8 R21, desc[UR46][R26.64+0x50] ;  /* 0x0000502e1a159981 */ /* 0x000f22000c1e1100 */
        /* <DEDUP_REMOVED lines=15> */
[----:B------:R-:W-:Y:S02]  /*1e8a0*/  LOP3.LUT P6, RZ, R0, 0x200000, RZ, 0xc0, !PT ;  /* 0x0020000000ff7812 */ /* 0x000fe400078cc0ff */
        /* <DEDUP_REMOVED lines=88> */
[----:B------:R-:W-:Y:S02]  /*1ee30*/  LOP3.LUT P4, RZ, R0, 0x1, RZ, 0xc0, !PT ;  /* 0x0000000100ff7812 */ /* 0x000fe4000788c0ff */
        /* <DEDUP_REMOVED lines=25> */
[----:B------:R0:W-:Y:S04]  /*1efd0*/  @!P4 STG.E.U8 desc[UR46][R46.64+0x59], R21 ;  /* 0x000059152e00c986 */ /* 0x0001e8000c10112e */
[----:B------:R-:W1:Y:S01]  /*1efe0*/  @!P6 LDC.64 R22, c[0x0][0x5c0] ;  /* 0x00017000ff16eb82 */ /* 0x000e620000000a00 */
[----:B0-----:R-:W-:-:S06]  /*1eff0*/  PRMT R21, RZ, 0x7610, R21 ;  /* 0x00007610ff157816 */ /* 0x001fcc0000000015 */
[----:B------:R-:W4:Y:S01]  /*1f000*/  @!P0 LDG.E.U8 R21, desc[UR46][R8.64+0x40] ;  /* 0x0000402e08158981 */ /* 0x000f22000c1e1100 */
[----:B------:R-:W-:Y:S02]  /*1f010*/  ISETP.LT.OR P5, PT, R29, 0x99, !P2 ;  /* 0x000000991d00780c */ /* 0x000fe400057a1670 */
[----:B-1----:R-:W-:-:S04]  /*1f020*/  @!P6 IADD3 R52, P1, P3, R24, UR6, R22 ;  /* 0x000000061834ec10 */ /* 0x002fc8000fb3e016 */
[----:B------:R-:W-:-:S07]  /*1f030*/  @!P6 IADD3.X R53, R30, UR5, R23, P1, P3 ;  /* 0x000000051e35ec10 */ /* 0x000fce0008fe6417 */
[----:B------:R-:W0:Y:S01]  /*1f040*/  @!P5 LDC.64 R22, c[0x0][0x5c0] ;  /* 0x00017000ff16db82 */ /* 0x000e220000000a00 */
[----:B------:R-:W-:-:S04]  /*1f050*/  LOP3.LUT R2, R2, 0xfffffdff, RZ, 0xc0, !PT ;  /* 0xfffffdff02027812 */ /* 0x000fc800078ec0ff */
[----:B------:R-:W-:-:S04]  /*1f060*/  @P6 LOP3.LUT R2, R2, 0x200, RZ, 0xfc, !PT ;  /* 0x0000020002026812 */ /* 0x000fc800078efcff */
[----:B------:R-:W-:-:S04]  /*1f070*/  LOP3.LUT R2, R2, 0xfffffeff, RZ, 0xc0, !PT ;  /* 0xfffffeff02027812 */ /* 0x000fc800078ec0ff */
[----:B------:R-:W-:Y:S02]  /*1f080*/  @P5 LOP3.LUT R2, R2, 0x100, RZ, 0xfc, !PT ;  /* 0x0000010002025812 */ /* 0x000fe400078efcff */
[----:B0-----:R-:W-:-:S04]  /*1f090*/  @!P5 IADD3 R50, P1, P3, R24, UR6, R22 ;  /* 0x000000061832dc10 */ /* 0x001fc8000fb3e016 */
[----:B------:R-:W-:Y:S02]  /*1f0a0*/  @!P5 IADD3.X R51, R30, UR5, R23, P1, P3 ;  /* 0x000000051e33dc10 */ /* 0x000fe40008fe6417 */
[----:B------:R-:W-:Y:S02]  /*1f0b0*/  LOP3.LUT P5, RZ, R0, 0x100, RZ, 0xc0, !PT ;  /* 0x0000010000ff7812 */ /* 0x000fe400078ac0ff */
        /* <DEDUP_REMOVED lines=15> */
[----:B------:R-:W-:Y:S02]  /*1f1b0*/  LOP3.LUT P6, RZ, R3, 0x200000, RZ, 0xc0, !PT ;  /* 0x0020000003ff7812 */ /* 0x000fe400078cc0ff */
[----:B------:R-:W-:Y:S02]  /*1f1c0*/  @P3 LOP3.LUT R2, R2, 0x80, RZ, 0xfc, !PT ;  /* 0x0000008002023812 */ /* 0x000fe400078efcff */
[----:B------:R-:W-:Y:S02]  /*1f1d0*/  @!P3 IADD3.X R49, R30, UR5, R23, P1, P2 ;  /* 0x000000051e31bc10 */ /* 0x000fe40008fe4417 */
        /* <DEDUP_REMOVED lines=8> */
[----:B------:R-:W-:-:S04]  /*1f260*/  LOP3.LUT R2, R2, 0xffffffdf, RZ, 0xc0, !PT ;  /* 0xffffffdf02027812 */ /* 0x000fc800078ec0ff */
[----:B------:R-:W-:Y:S02]  /*1f270*/  @P0 LOP3.LUT R2, R2, 0x20, RZ, 0xfc, !PT ;  /* 0x0000002002020812 */ /* 0x000fe400078efcff */
[----:B0-----:R-:W-:-:S04]  /*1f280*/  @!P0 IADD3 R44, P1, P2, R24, UR10, R22 ;  /* 0x0000000a182c8c10 */ /* 0x001fc8000fa3e016 */
[----:B------:R-:W-:Y:S02]  /*1f290*/  @!P0 IADD3.X R45, R30, UR9, R23, P1, P2 ;  /* 0x000000091e2d8c10 */ /* 0x000fe40008fe4417 */
[----:B------:R-:W-:-:S04]  /*1f2a0*/  ISETP.GE.AND P0, PT, R28, 0x89, PT ;  /* 0x000000891c00780c */ /* 0x000fc80003f06270 */
[----:B------:R-:W-:-:S13]  /*1f2b0*/  ISETP.LT.OR P2, PT, R29, 0x41, !P0 ;  /* 0x000000411d00780c */ /* 0x000fda0004741670 */
[----:B------:R-:W0:Y:S01]  /*1f2c0*/  @!P2 LDC.64 R22, c[0x0][0x5c0] ;  /* 0x00017000ff16ab82 */ /* 0x000e220000000a00 */
[----:B------:R-:W-:Y:S02]  /*1f2d0*/  @!P2 IADD3 R31, P1, P3, R31, UR6, R24 ;  /* 0x000000061f1fac10 */ /* 0x000fe4000fb3e018 */
        /* <DEDUP_REMOVED lines=8> */
[----:B-1----:R-:W-:-:S05]  /*1f360*/  IMAD.U32 R21, RZ, RZ, UR7 ;  /* 0x00000007ff157e24 */ /* 0x002fca000f8e00ff */
[----:B------:R-:W-:Y:S02]  /*1f370*/  @!P2 IADD3.X R21, R21, UR5, R30, P1, P3 ;  /* 0x000000051515ac10 */ /* 0x000fe40008fe641e */
[----:B0-----:R-:W-:-:S05]  /*1f380*/  @!P2 IADD3 R22, P1, R31, R22, RZ ;  /* 0x000000161f16a210 */ /* 0x001fca0007f3e0ff */
[----:B------:R-:W-:Y:S01]  /*1f390*/  @!P2 IMAD.X R23, R21, 0x1, R23, P1 ;  /* 0x000000011517a824 */ /* 0x000fe200008e0617 */
[----:B------:R-:W-:-:S06]  /*1f3a0*/  PRMT R21, RZ, 0x7610, R21 ;  /* 0x00007610ff157816 */ /* 0x000fcc0000000015 */
[----:B------:R-:W4:Y:S01]  /*1f3b0*/  @!P2 LDG.E.U8 R21, desc[UR46][R10.64+0x40] ;  /* 0x0000402e0a15a981 */ /* 0x000f22000c1e1100 */
[----:B------:R-:W-:Y:S01]  /*1f3c0*/  ISETP.LT.OR P1, PT, R29, 0x42, !P0 ;  /* 0x000000421d00780c */ /* 0x000fe20004721670 */
[----:B------:R-:W-:-:S12]  /*1f3d0*/  IMAD.U32 R31, RZ, RZ, UR8 ;  /* 0x00000008ff1f7e24 */ /* 0x000fd8000f8e00ff */
[----:B------:R-:W-:Y:S02]  /*1f3e0*/  @!P1 IADD3 R31, P3, P4, R31, UR6, R24 ;  /* 0x000000061f1f9c10 */ /* 0x000fe4000fc7e018 */
        /* <DEDUP_REMOVED lines=9> */
[----:B0-----:R-:W0:Y:S01]  /*1f480*/  @!P1 LDC.64 R32, c[0x0][0x5c0] ;  /* 0x00017000ff209b82 */ /* 0x001e220000000a00 */
[----:B------:R-:W-:-:S05]  /*1f490*/  IMAD.U32 R21, RZ, RZ, UR7 ;  /* 0x00000007ff157e24 */ /* 0x000fca000f8e00ff */
[----:B------:R-:W-:Y:S02]  /*1f4a0*/  @!P1 IADD3.X R21, R21, UR5, R30, P3, P4 ;  /* 0x0000000515159c10 */ /* 0x000fe40009fe841e */
[----:B------:R-:W1:Y:S01]  /*1f4b0*/  @!P5 LDC.64 R22, c[0x0][0x5c0] ;  /* 0x00017000ff16db82 */ /* 0x000e620000000a00 */
[----:B0-----:R-:W-:-:S05]  /*1f4c0*/  @!P1 IADD3 R32, P2, R31, R32, RZ ;  /* 0x000000201f209210 */ /* 0x001fca0007f5e0ff */
[----:B------:R-:W-:Y:S01]  /*1f4d0*/  @!P1 IMAD.X R33, R21, 0x1, R33, P2 ;  /* 0x0000000115219824 */ /* 0x000fe200010e0621 */
[----:B------:R-:W-:-:S06]  /*1f4e0*/  PRMT R21, RZ, 0x7610, R21 ;  /* 0x00007610ff157816 */ /* 0x000fcc0000000015 */
[----:B------:R-:W4:Y:S01]  /*1f4f0*/  @!P1 LDG.E.U8 R21, desc[UR46][R10.64+0x41] ;  /* 0x0000412e0a159981 */ /* 0x000f22000c1e1100 */
        /* <DEDUP_REMOVED lines=70> */
[----:B------:R-:W-:Y:S01]  /*1f960*/  IMAD.U32 R21, RZ, RZ, UR7 ;  /* 0x00000007ff157e24 */ /* 0x000fe2000f8e00ff */
[----:B------:R-:W-:Y:S01]  /*1f970*/  LOP3.LUT P5, RZ, R0, 0x1000000, RZ, 0xc0, !PT ;  /* 0x0100000000ff7812 */ /* 0x000fe200078ac0ff */
[----:B------:R-:W3:Y:S02]  /*1f980*/  LDL.LU R162, [R1+0x3c4] ;  /* 0x0003c40001a27983 */ /* 0x000ee40000300800 */
[----:B------:R-:W-:-:S05]  /*1f990*/  F2FP.SATFINITE.E4M3.F32.PACK_AB_MERGE_C R32, RZ, R32, RZ ;  /* 0x00000020ff20723e */ /* 0x000fca00048070ff */
[----:B------:R0:W-:Y:S02]  /*1f9a0*/  @!P2 STG.E.U8 desc[UR46][R22.64+0x48], R32 ;  /* 0x000048201600a986 */ /* 0x0001e4000c10112e */
[----:B0-----:R-:W0:Y:S01]  /*1f9b0*/  @!P1 LDC.64 R32, c[0x0][0x5c0] ;  /* 0x00017000ff209b82 */ /* 0x001e220000000a00 */
[----:B------:R-:W-:Y:S02]  /*1f9c0*/  @!P1 IADD3.X R21, R21, UR5, R30, P3, P4 ;  /* 0x0000000515159c10 */ /* 0x000fe40009fe841e */
[----:B0-----:R-:W-:-:S05]  /*1f9d0*/  @!P1 IADD3 R32, P2, R31, R32, RZ ;  /* 0x000000201f209210 */ /* 0x001fca0007f5e0ff */
[----:B------:R-:W-:Y:S01]  /*1f9e0*/  @!P1 IMAD.X R33, R21, 0x1, R33, P2 ;  /* 0x0000000115219824 */ /* 0x000fe200010e0621 */
[----:B------:R-:W-:-:S06]  /*1f9f0*/  PRMT R21, RZ, 0x7610, R21 ;  /* 0x00007610ff157816 */ /* 0x000fcc0000000015 */
[----:B------:R-:W4:Y:S02]  /*1fa00*/  @!P1 LDG.E.U8 R21, desc[UR46][R10.64+0x49] ;  /* 0x0000492e0a159981 */ /* 0x000f24000c1e1100 */
        /* <DEDUP_REMOVED lines=22> */
[----:B------:R-:W-:Y:S01]  /*1fb70*/  ISETP.LT.OR P3, PT, R29, 0x51, !P0 ;  /* 0x000000511d00780c */ /* 0x000fe20004761670 */
[----:B------:R-:W-:Y:S01]  /*1fb80*/  IMAD.U32 R33, RZ, RZ, UR8 ;  /* 0x00000008ff217e24 */ /* 0x000fe2000f8e00ff */
[----:B------:R-:W3:Y:S02]  /*1fb90*/  LDL.LU R162, [R1+0x3cc] ;  /* 0x0003cc0001a27983 */ /* 0x000ee40000300800 */
[----:B------:R-:W-:-:S05]  /*1fba0*/  F2FP.SATFINITE.E4M3.F32.PACK_AB_MERGE_C R22, RZ, R22, RZ ;  /* 0x00000016ff16723e */ /* 0x000fca00048070ff */
[----:B------:R0:W-:Y:S02]  /*1fbb0*/  @!P5 STG.E.U8 desc[UR46][R82.64+0x50], R22 ;  /* 0x000050165200d986 */ /* 0x0001e4000c10112e */
[----:B0-----:R-:W-:-:S06]  /*1fbc0*/  PRMT R22, RZ, 0x7610, R22 ;  /* 0x00007610ff167816 */ /* 0x001fcc0000000016 */
[----:B------:R-:W4:Y:S01]  /*1fbd0*/  @!P6 LDG.E.U8 R22, desc[UR46][R8.64+0x51] ;  /* 0x0000512e0816e981 */ /* 0x000f22000c1e1100 */
[----:B------:R-:W-:Y:S01]  /*1fbe0*/  IMAD.U32 R31, RZ, RZ, UR7 ;  /* 0x00000007ff1f7e24 */ /* 0x000fe2000f8e00ff */
[----:B------:R-:W-:-:S04]  /*1fbf0*/  @!P3 IADD3 R33, P1, P2, R33, UR6, R24 ;  /* 0x000000062121bc10 */ /* 0x000fc8000fa3e018 */
[----:B------:R-:W-:Y:S02]  /*1fc00*/  @!P3 IADD3.X R31, R31, UR5, R30, P1, P2 ;  /* 0x000000051f1fbc10 */ /* 0x000fe40008fe441e */
[----:B------:R-:W-:Y:S01]  /*1fc10*/  ISETP.LT.OR P1, PT, R29, 0x52, !P0 ;  /* 0x000000521d00780c */ /* 0x000fe20004721670 */
[----:B------:R-:W-:Y:S02]  /*1fc20*/  IMAD.U32 R21, RZ, RZ, UR8 ;  /* 0x00000008ff157e24 */ /* 0x000fe4000f8e00ff */
[----:B------:R-:W-:-:S10]  /*1fc30*/  IMAD.U32 R32, RZ, RZ, UR7 ;  /* 0x00000007ff207e24 */ /* 0x000fd4000f8e00ff */
        /* <DEDUP_REMOVED lines=9> */
[----:B------:R-:W-:Y:S01]  /*1fcd0*/  IMAD.U32 R74, RZ, RZ, UR7 ;  /* 0x00000007ff4a7e24 */ /* 0x000fe2000f8e00ff */
        /* <DEDUP_REMOVED lines=9> */
[----:B------:R-:W-:-:S04]  /*1fd70*/  @!P5 IADD3 R72, P4, P6, R72, UR6, R24 ;  /* 0x000000064848dc10 */ /* 0x000fc8000fe9e018 */
        /* <DEDUP_REMOVED lines=9> */
[----:B---3--:R-:W-:Y:S01]  /*1fe10*/  FFMA R31, R162, UR43, R31 ;  /* 0x0000002ba21f7c23 */ /* 0x008fe2000800001f */
[----:B------:R-:W-:Y:S01]  /*1fe20*/  LOP3.LUT R3, R3, 0xfff7ffff, RZ, 0xc0, !PT ;  /* 0xfff7ffff03037812 */ /* 0x000fe200078ec0ff */
[----:B------:R-:W-:Y:S01]  /*1fe30*/  IMAD.U32 R80, RZ, RZ, UR8 ;  /* 0x00000008ff507e24 */ /* 0x000fe2000f8e00ff */
[----:B------:R-:W-:Y:S01]  /*1fe40*/  LOP3.LUT R0, R0, 0xfffffff7, RZ, 0xc0, !PT ;  /* 0xfffffff700007812 */ /* 0x000fe200078ec0ff */
[----:B------:R-:W-:Y:S01]  /*1fe50*/  IMAD.U32 R82, RZ, RZ, UR7 ;  /* 0x00000007ff527e24 */ /* 0x000fe2000f8e00ff */
[----:B------:R-:W-:Y:S01]  /*1fe60*/  F2FP.SATFINITE.E4M3.F32.PACK_AB_MERGE_C R31, RZ, R31, RZ ;  /* 0x0000001fff1f723e */ /* 0x000fe200048070ff */
[----:B------:R-:W-:Y:S01]  /*1fe70*/  IMAD.U32 R83, RZ, RZ, UR8 ;  /* 0x00000008ff537e24 */ /* 0x000fe2000f8e00ff */
[----:B------:R-:W3:Y:S04]  /*1fe80*/  LDL.LU R162, [R1+0x3d4] ;  /* 0x0003d40001a27983 */ /* 0x000ee80000300800 */
[----:B------:R0:W-:Y:S02]  /*1fe90*/  @!P3 STG.E.U8 desc[UR46][R22.64+0x50], R31 ;  /* 0x0000501f1600b986 */ /* 0x0001e4000c10112e */
[----:B0-----:R-:W0:Y:S02]  /*1fea0*/  @!P1 LDC.64 R22, c[0x0][0x5c0] ;  /* 0x00017000ff169b82 */ /* 0x001e240000000a00 */
[----:B0-----:R-:W-:-:S02]  /*1feb0*/  @!P1 IADD3 R22, P3, R21, R22, RZ ;  /* 0x0000001615169210 */ /* 0x001fc40007f7e0ff */
[----:B------:R-:W-:-:S06]  /*1fec0*/  PRMT R21, RZ, 0x7610, R21 ;  /* 0x00007610ff157816 */ /* 0x000fcc0000000015 */
[----:B------:R-:W4:Y:S01]  /*1fed0*/  @!P1 LDG.E.U8 R21, desc[UR46][R10.64+0x51] ;  /* 0x0000512e0a159981 */ /* 0x000f22000c1e1100 */
[----:B------:R-:W-:Y:S02]  /*1fee0*/  @P2 LOP3.LUT R3, R3, 0x80000, RZ, 0xfc, !PT ;  /* 0x0008000003032812 */ /* 0x000fe400078efcff */
[----:B------:R-:W-:Y:S02]  /*1fef0*/  ISETP.GE.AND P2, PT, R28, 0x109, PT ;  /* 0x000001091c00780c */ /* 0x000fe40003f46270 */
[----:B------:R-:W-:-:S04]  /*1ff00*/  LOP3.LUT R3, R3, 0xffefffff, RZ, 0xc0, !PT ;  /* 0xffefffff03037812 */ /* 0x000fc800078ec0ff */
[----:B------:R-:W-:Y:S02]  /*1ff10*/  @P0 LOP3.LUT R3, R3, 0x100000, RZ, 0xfc, !PT ;  /* 0x0010000003030812 */ /* 0x000fe400078efcff */
[----:B------:R-:W-:-:S13]  /*1ff20*/  ISETP.LT.OR P0, PT, R29, 0x41, !P2 ;  /* 0x000000411d00780c */ /* 0x000fda0005701670 */
[----:B------:R-:W-:Y:S02]  /*1ff30*/  @!P0 IADD3 R80, P4, P6, R80, UR10, R24 ;  /* 0x0000000a50508c10 */ /* 0x000fe4000fe9e018 */
[----:B------:R-:W-:Y:S02]  /*1ff40*/  @P0 LOP3.LUT R0, R0, 0x8, RZ, 0xfc, !PT ;  /* 0x0000000800000812 */ /* 0x000fe400078efcff */
[----:B------:R-:W-:Y:S02]  /*1ff50*/  @!P0 IADD3.X R82, R82, UR9, R30, P4, P6 ;  /* 0x0000000952528c10 */ /* 0x000fe4000a7ec41e */
[----:B------:R-:W-:Y:S01]  /*1ff60*/  ISETP.LT.OR P0, PT, R29, 0x42, !P2 ;  /* 0x000000421d00780c */ /* 0x000fe20005701670 */
[----:B------:R-:W-:Y:S02]  /*1ff70*/  IMAD.U32 R84, RZ, RZ, UR7 ;  /* 0x00000007ff547e24 */ /* 0x000fe4000f8e00ff */
[----:B------:R-:W-:-:S10]  /*1ff80*/  @!P1 IMAD.X R23, R32, 0x1, R23, P3 ;  /* 0x0000000120179824 */ /* 0x000fd400018e0617 */
[----:B------:R-:W-:-:S04]  /*1ff90*/  @!P0 IADD3 R83, P4, P6, R83, UR10, R24 ;  /* 0x0000000a53538c10 */ /* 0x000fc8000fe9e018 */
[----:B------:R-:W-:Y:S02]  /*1ffa0*/  @!P0 IADD3.X R84, R84, UR9, R30, P4, P6 ;  /* 0x0000000954548c10 */ /* 0x000fe4000a7ec41e */
[----:B------:R-:W-:Y:S02]  /*1ffb0*/  LOP3.LUT P6, RZ, R2, 0x10, RZ, 0xc0, !PT ;  /* 0x0000001002ff7812 */ /* 0x000fe400078cc0ff */
        /* <DEDUP_REMOVED lines=9> */
[----:B------:R-:W-:Y:S01]  /*20050*/  IMAD.U32 R32, RZ, RZ, UR8 ;  /* 0x00000008ff207e24 */ /* 0x000fe2000f8e00ff */
[----:B------:R-:W2:Y:S04]  /*20060*/  LDL.LU R163, [R1+0x3d8] ;  /* 0x0003d80001a37983 */ /* 0x000ea80000300800 */
[----:B------:R0:W-:Y:S02]  /*20070*/  @!P1 STG.E.U8 desc[UR46][R22.64+0x51], R21 ;  /* 0x0000511516009986 */ /* 0x0001e4000c10112e */
[----:B0-----:R-:W-:-:S06]  /*20080*/  PRMT R22, RZ, 0x7610, R22 ;  /* 0x00007610ff167816 */ /* 0x001fcc0000000016 */
[----:B------:R-:W4:Y:S01]  /*20090*/  @!P6 LDG.E.U8 R22, desc[UR46][R8.64+0x58] ;  /* 0x0000582e0816e981 */ /* 0x000f22000c1e1100 */
[----:B------:R-:W-:Y:S01]  /*200a0*/  IMAD.U32 R21, RZ, RZ, UR8 ;  /* 0x00000008ff157e24 */ /* 0x000fe2000f8e00ff */
[----:B------:R-:W-:Y:S02]  /*200b0*/  @P0 LOP3.LUT R0, R0, 0x2, RZ, 0xfc, !PT ;  /* 0x0000000200000812 */ /* 0x000fe400078efcff */
[----:B------:R-:W-:Y:S02]  /*200c0*/  LOP3.LUT P0, RZ, R3, 0x100000, RZ, 0xc0, !PT ;  /* 0x0010000003ff7812 */ /* 0x000fe4000780c0ff */
[----:B------:R-:W-:Y:S02]  /*200d0*/  @!P4 IADD3 R21, P1, P3, R21, UR10, R24 ;  /* 0x0000000a1515cc10 */ /* 0x000fe4000fb3e018 */
[----:B------:R-:W-:Y:S02]  /*200e0*/  LOP3.LUT R3, R3, 0xfffdffff, RZ, 0xc0, !PT ;  /* 0xfffdffff03037812 */ /* 0x000fe400078ec0ff */
[----:B------:R-:W-:-:S02]  /*200f0*/  @!P4 IADD3.X R31, R31, UR9, R30, P1, P3 ;  /* 0x000000091f1fcc10 */ /* 0x000fc40008fe641e */
[----:B------:R-:W-:Y:S02]  /*20100*/  @P4 LOP3.LUT R3, R3, 0x20000, RZ, 0xfc, !PT ;  /* 0x0002000003034812 */ /* 0x000fe400078efcff */
[----:B------:R-:W-:-:S04]  /*20110*/  ISETP.GE.AND P4, PT, R28, 0x109, PT ;  /* 0x000001091c00780c */ /* 0x000fc80003f86270 */
[----:B------:R-:W-:Y:S01]  /*20120*/  ISETP.LT.OR P2, PT, R29, 0x4a, !P4 ;  /* 0x0000004a1d00780c */ /* 0x000fe20006741670 */
[----:B------:R-:W-:-:S12]  /*20130*/  IMAD.U32 R33, RZ, RZ, UR7 ;  /* 0x00000007ff217e24 */ /* 0x000fd8000f8e00ff */
        /* <DEDUP_REMOVED lines=14> */
[----:B------:R0:W-:Y:S01]  /*20220*/  @!P6 STG.E.U8 desc[UR46][R92.64+0x58], R22 ;  /* 0x000058165c00e986 */ /* 0x0001e2000c10112e */
[----:B------:R-:W-:-:S04]  /*20230*/  @!P3 IADD3 R78, P1, P6, R78, UR10, R24 ;  /* 0x0000000a4e4ebc10 */ /* 0x000fc8000fe3e018 */
[----:B------:R-:W-:Y:S02]  /*20240*/  @!P3 IADD3.X R81, R81, UR9, R30, P1, P6 ;  /* 0x000000095151bc10 */ /* 0x000fe40008fec41e */
[----:B------:R-:W-:Y:S02]  /*20250*/  LOP3.LUT P6, RZ, R2, 0x4, RZ, 0xc0, !PT ;  /* 0x0000000402ff7812 */ /* 0x000fe400078cc0ff */
[----:B0-----:R-:W-:-:S11]  /*20260*/  PRMT R22, RZ, 0x7610, R22 ;  /* 0x00007610ff167816 */ /* 0x001fd60000000016 */
[----:B------:R-:W4:Y:S01]  /*20270*/  @!P6 LDG.E.U8 R22, desc[UR46][R8.64+0x59] ;  /* 0x0000592e0816e981 */ /* 0x000f22000c1e1100 */
[----:B------:R-:W-:Y:S02]  /*20280*/  @P2 LOP3.LUT R0, R0, 0x10, RZ, 0xfc, !PT ;  /* 0x0000001000002812 */ /* 0x000fe400078efcff */
[C---:B------:R-:W-:Y:S02]  /*20290*/  LOP3.LUT P2, RZ, R3.reuse, 0x80000, RZ, 0xc0, !PT ;  /* 0x0008000003ff7812 */ /* 0x040fe4000784c0ff */
[----:B------:R-:W-:-:S04]  /*202a0*/  LOP3.LUT R3, R3, 0xffff7fff, RZ, 0xc0, !PT ;  /* 0xffff7fff03037812 */ /* 0x000fc800078ec0ff */
[----:B------:R-:W-:Y:S02]  /*202b0*/  @P3 LOP3.LUT R3, R3, 0x8000, RZ, 0xfc, !PT ;  /* 0x0000800003033812 */ /* 0x000fe400078efcff */
[----:B------:R-:W-:Y:S01]  /*202c0*/  ISETP.LT.OR P3, PT, R29, 0x52, !P4 ;  /* 0x000000521d00780c */ /* 0x000fe20006761670 */
[----:B------:R-:W-:Y:S01]  /*202d0*/  IMAD.U32 R79, RZ, RZ, UR7 ;  /* 0x00000007ff4f7e24 */ /* 0x000fe2000f8e00ff */
[----:B----4-:R-:W-:-:S04]  /*202e0*/  LOP3.LUT R22, R22, 0xff, RZ, 0xc0, !PT ;  /* 0x000000ff16167812 */ /* 0x010fc800078ec0ff */
[----:B------:R-:W-:-:S05]  /*202f0*/  F2FP.F16.E4M3.UNPACK_B R22, R22 ;  /* 0x00000016ff16723e */ /* 0x000fca00020006ff */
[----:B------:R-:W-:-:S05]  /*20300*/  HADD2.F32 R22, -RZ, R22.H0_H0 ;  /* 0x20000016ff167230 */ /* 0x000fca0000004100 */
[----:B------:R-:W-:-:S04]  /*20310*/  FMUL R22, R22, UR42 ;  /* 0x0000002a16167c20 */ /* 0x000fc80008400000 */
[----:B--2---:R-:W-:-:S05]  /*20320*/  FFMA R22, R163, UR43, R22 ;  /* 0x0000002ba3167c23 */ /* 0x004fca0008000016 */
[----:B------:R-:W-:-:S05]  /*20330*/  F2FP.SATFINITE.E4M3.F32.PACK_AB_MERGE_C R22, RZ, R22, RZ ;  /* 0x00000016ff16723e */ /* 0x000fca00048070ff */
[----:B------:R0:W-:Y:S02]  /*20340*/  @!P6 STG.E.U8 desc[UR46][R90.64+0x59], R22 ;  /* 0x000059165a00e986 */ /* 0x0001e4000c10112e */
[----:B0-----:R-:W0:Y:S01]  /*20350*/  @!P2 LDC.64 R22, c[0x0][0x5c0] ;  /* 0x00017000ff16ab82 */ /* 0x001e220000000a00 */
[----:B------:R-:W-:-:S04]  /*20360*/  @!P3 IADD3 R76, P1, P6, R76, UR10, R24 ;  /* 0x0000000a4c4cbc10 */ /* 0x000fc8000fe3e018 */
[----:B------:R-:W-:Y:S02]  /*20370*/  @!P3 IADD3.X R79, R79, UR9, R30, P1, P6 ;  /* 0x000000094f4fbc10 */ /* 0x000fe40008fec41e */
[----:B0-----:R-:W-:Y:S02]  /*20380*/  @!P2 IADD3 R22, P1, R73, R22, RZ ;  /* 0x000000164916a210 */ /* 0x001fe40007f3e0ff */
[----:B------:R-:W-:-:S06]  /*20390*/  PRMT R73, RZ, 0x7610, R73 ;  /* 0x00007610ff497816 */ /* 0x000fcc0000000049 */
[----:B------:R-:W2:Y:S01]  /*203a0*/  @!P2 LDG.E.U8 R73, desc[UR46][R10.64+0x58] ;  /* 0x0000582e0a49a981 */ /* 0x000ea2000c1e1100 */
[----:B------:R-:W-:Y:S01]  /*203b0*/  @!P2 IMAD.X R23, R75, 0x1, R23, P1 ;  /* 0x000000014b17a824 */ /* 0x000fe200008e0617 */
[----:B------:R-:W-:Y:S02]  /*203c0*/  ISETP.LT.OR P1, PT, R29, 0x59, !P4 ;  /* 0x000000591d00780c */ /* 0x000fe40006721670 */
[----:B------:R-:W-:Y:S01]  /*203d0*/  LOP3.LUT R0, R0, 0xffffffdf, RZ, 0xc0, !PT ;  /* 0xffffffdf00007812 */ /* 0x000fe200078ec0ff */
[----:B------:R-:W-:-:S03]  /*203e0*/  IMAD.U32 R77, RZ, RZ, UR7 ;  /* 0x00000007ff4d7e24 */ /* 0x000fc6000f8e00ff */
[----:B------:R-:W-:Y:S02]  /*203f0*/  @P3 LOP3.LUT R0, R0, 0x20, RZ, 0xfc, !PT ;  /* 0x0000002000003812 */ /* 0x000fe400078efcff */
[----:B--2---:R-:W-:-:S04]  /*20400*/  LOP3.LUT R73, R73, 0xff, RZ, 0xc0, !PT ;  /* 0x000000ff49497812 */ /* 0x004fc800078ec0ff */
[----:B------:R-:W-:-:S05]  /*20410*/  F2FP.F16.E4M3.UNPACK_B R73, R73 ;  /* 0x00000049ff49723e */ /* 0x000fca00020006ff */
[----:B------:R-:W-:-:S05]  /*20420*/  HADD2.F32 R73, -RZ, R73.H0_H0 ;  /* 0x20000049ff497230 */ /* 0x000fca0000004100 */
[----:B------:R-:W-:-:S04]  /*20430*/  FMUL R75, R73, UR42 ;  /* 0x0000002a494b7c20 */ /* 0x000fc80008400000 */
[----:B---3--:R-:W-:Y:S01]  /*20440*/  FFMA R75, R162, UR43, R75 ;  /* 0x0000002ba24b7c23 */ /* 0x008fe2000800004b */
[----:B------:R-:W-:Y:S01]  /*20450*/  IMAD.U32 R73, RZ, RZ, UR8 ;  /* 0x00000008ff497e24 */ /* 0x000fe2000f8e00ff */
[----:B------:R-:W2:Y:S03]  /*20460*/  LDL.LU R162, [R1+0x3e0] ;  /* 0x0003e00001a27983 */ /* 0x000ea60000300800 */
[----:B------:R-:W-:Y:S01]  /*20470*/  F2FP.SATFINITE.E4M3.F32.PACK_AB_MERGE_C R75, RZ, R75, RZ ;  /* 0x0000004bff4b723e */ /* 0x000fe200048070ff */
[----:B------:R-:W-:Y:S01]  /*20480*/  IMAD.U32 R85, RZ, RZ, UR8 ;  /* 0x00000008ff557e24 */ /* 0x000fe2000f8e00ff */
[----:B------:R-:W-:Y:S01]  /*20490*/  @!P1 IADD3 R73, P3, P6, R73, UR10, R24 ;  /* 0x0000000a49499c10 */ /* 0x000fe2000fe7e018 */
[----:B------:R-:W3:Y:S04]  /*204a0*/  LDL.LU R163, [R1+0x3e4] ;  /* 0x0003e40001a37983 */ /* 0x000ee80000300800 */
[----:B------:R0:W-:Y:S02]  /*204b0*/  @!P2 STG.E.U8 desc[UR46][R22.64+0x58], R75 ;  /* 0x0000584b1600a986 */ /* 0x0001e4000c10112e */
[----:B0-----:R-:W0:Y:S01]  /*204c0*/  @!P5 LDC.64 R22, c[0x0][0x5c0] ;  /* 0x00017000ff16db82 */ /* 0x001e220000000a00 */
[----:B------:R-:W-:-:S02]  /*204d0*/  @!P1 IADD3.X R77, R77, UR9, R30, P3, P6 ;  /* 0x000000094d4d9c10 */ /* 0x000fc40009fec41e */
[----:B0-----:R-:W-:-:S05]  /*204e0*/  @!P5 IADD3 R22, P3, R72, R22, RZ ;  /* 0x000000164816d210 */ /* 0x001fca0007f7e0ff */
[----:B------:R-:W-:Y:S01]  /*204f0*/  @!P5 IMAD.X R23, R74, 0x1, R23, P3 ;  /* 0x000000014a17d824 */ /* 0x000fe200018e0617 */
[----:B------:R-:W-:-:S06]  /*20500*/  PRMT R74, RZ, 0x7610, R74 ;  /* 0x00007610ff4a7816 */ /* 0x000fcc000000004a */
[----:B------:R-:W4:Y:S01]  /*20510*/  @!P5 LDG.E.U8 R74, desc[UR46][R10.64+0x59] ;  /* 0x0000592e0a4ad981 */ /* 0x000f22000c1e1100 */
[----:B------:R-:W-:-:S04]  /*20520*/  LOP3.LUT R3, R3, 0xffffefff, RZ, 0xc0, !PT ;  /* 0xffffefff03037812 */ /* 0x000fc800078ec0ff */
[----:B------:R-:W-:Y:S02]  /*20530*/  @P1 LOP3.LUT R3, R3, 0x1000, RZ, 0xfc, !PT ;  /* 0x0000100003031812 */ /* 0x000fe400078efcff */
[----:B------:R-:W-:-:S04]  /*20540*/  ISETP.GE.AND P1, PT, R28, 0x109, PT ;  /* 0x000001091c00780c */ /* 0x000fc80003f26270 */
[----:B------:R-:W-:Y:S02]  /*20550*/  ISETP.LT.OR P2, PT, R29, 0x5a, !P1 ;  /* 0x0000005a1d00780c */ /* 0x000fe40004f41670 */
[----:B------:R-:W-:Y:S01]  /*20560*/  LOP3.LUT R3, R3, 0xfffbffff, RZ, 0xc0, !PT ;  /* 0xfffbffff03037812 */ /* 0x000fe200078ec0ff */
[----:B------:R-:W-:-:S06]  /*20570*/  IMAD.U32 R75, RZ, RZ, UR7 ;  /* 0x00000007ff4b7e24 */ /* 0x000fcc000f8e00ff */
[----:B------:R-:W-:-:S04]  /*20580*/  @P1 LOP3.LUT R3, R3, 0x40000, RZ, 0xfc, !PT ;  /* 0x0004000003031812 */ /* 0x000fc800078efcff */
[----:B------:R-:W-:-:S04]  /*20590*/  @!P2 IADD3 R72, P1, P6, R85, UR10, R24 ;  /* 0x0000000a5548ac10 */ /* 0x000fc8000fe3e018 */
[----:B------:R-:W-:Y:S02]  /*205a0*/  @!P2 IADD3.X R75, R75, UR9, R30, P1, P6 ;  /* 0x000000094b4bac10 */ /* 0x000fe40008fec41e */
[----:B------:R-:W-:Y:S02]  /*205b0*/  ISETP.LT.OR P1, PT, R29, 0x61, !P0 ;  /* 0x000000611d00780c */ /* 0x000fe40004721670 */
        /* <DEDUP_REMOVED lines=10> */
[----:B0-----:R-:W-:Y:S02]  /*20660*/  IMAD.U32 R23, RZ, RZ, UR8 ;  /* 0x00000008ff177e24 */ /* 0x001fe4000f8e00ff */
[----:B------:R-:W-:-:S03]  /*20670*/  IMAD.U32 R22, RZ, RZ, UR7 ;  /* 0x00000007ff167e24 */ /* 0x000fc6000f8e00ff */
[----:B------:R-:W-:-:S04]  /*20680*/  @!P1 IADD3 R164, P5, P6, R23, UR6, R24 ;  /* 0x0000000617a49c10 */ /* 0x000fc8000febe018 */
[----:B------:R-:W-:Y:S02]  /*20690*/  @!P1 IADD3.X R165, R22, UR5, R30, P5, P6 ;  /* 0x0000000516a59c10 */ /* 0x000fe4000afec41e */
[----:B------:R-:W-:-:S06]  /*206a0*/  PRMT R22, RZ, 0x7610, R22 ;  /* 0x00007610ff167816 */ /* 0x000fcc0000000016 */
[----:B------:R-:W4:Y:S01]  /*206b0*/  @!P4 LDG.E.U8 R22, desc[UR46][R12.64+0x40] ;  /* 0x0000402e0c16c981 */ /* 0x000f22000c1e1100 */
[----:B------:R-:W-:Y:S02]  /*206c0*/  @P2 LOP3.LUT R3, R3, 0x2000, RZ, 0xfc, !PT ;  /* 0x0000200003032812 */ /* 0x000fe400078efcff */
[----:B------:R-:W-:Y:S02]  /*206d0*/  ISETP.LT.OR P2, PT, R29, 0x62, !P0 ;  /* 0x000000621d00780c */ /* 0x000fe40004741670 */
[C---:B------:R-:W-:Y:S02]  /*206e0*/  LOP3.LUT P3, RZ, R0.reuse, 0x2000, RZ, 0xc0, !PT ;  /* 0x0000200000ff7812 */ /* 0x040fe4000786c0ff */
[----:B------:R-:W-:Y:S01]  /*206f0*/  LOP3.LUT R0, R0, 0xffdfffff, RZ, 0xc0, !PT ;  /* 0xffdfffff00007812 */ /* 0x000fe200078ec0ff */
[----:B------:R-:W-:-:S03]  /*20700*/  IMAD.U32 R74, RZ, RZ, UR8 ;  /* 0x00000008ff4a7e24 */ /* 0x000fc6000f8e00ff */
[----:B------:R-:W-:Y:S01]  /*20710*/  @P1 LOP3.LUT R0, R0, 0x200000, RZ, 0xfc, !PT ;  /* 0x0020000000001812 */ /* 0x000fe200078efcff */
[----:B------:R-:W-:-:S03]  /*20720*/  IMAD.U32 R23, RZ, RZ, UR7 ;  /* 0x00000007ff177e24 */ /* 0x000fc6000f8e00ff */
[C---:B------:R-:W-:Y:S02]  /*20730*/  LOP3.LUT P1, RZ, R0.reuse, 0x8, RZ, 0xc0, !PT ;  /* 0x0000000800ff7812 */ /* 0x040fe4000782c0ff */
[----:B------:R-:W-:Y:S02]  /*20740*/  LOP3.LUT R0, R0, 0xfff7ffff, RZ, 0xc0, !PT ;  /* 0xfff7ffff00007812 */ /* 0x000fe400078ec0ff */
[----:B------:R-:W-:Y:S02]  /*20750*/  @!P2 IADD3 R168, P5, P6, R74, UR6, R24 ;  /* 0x000000064aa8ac10 */ /* 0x000fe4000febe018 */
[----:B------:R-:W-:Y:S02]  /*20760*/  @P2 LOP3.LUT R0, R0, 0x80000, RZ, 0xfc, !PT ;  /* 0x0008000000002812 */ /* 0x000fe400078efcff */
        /* <DEDUP_REMOVED lines=9> */
[----:B------:R-:W-:Y:S01]  /*20800*/  PRMT R74, RZ, 0x7610, R74 ;  /* 0x00007610ff4a7816 */ /* 0x000fe2000000004a */
[----:B------:R-:W3:Y:S03]  /*20810*/  LDL.LU R163, [R1+0x3ec] ;  /* 0x0003ec0001a37983 */ /* 0x000ee60000300800 */
[----:B------:R-:W-:-:S05]  /*20820*/  F2FP.SATFINITE.E4M3.F32.PACK_AB_MERGE_C R22, RZ, R22, RZ ;  /* 0x00000016ff16723e */ /* 0x000fca00048070ff */
[----:B------:R0:W-:Y:S02]  /*20830*/  @!P4 STG.E.U8 desc[UR46][R94.64+0x40], R22 ;  /* 0x000040165e00c986 */ /* 0x0001e4000c10112e */
[----:B0-----:R-:W-:-:S05]  /*20840*/  IMAD.U32 R22, RZ, RZ, UR7 ;  /* 0x00000007ff167e24 */ /* 0x001fca000f8e00ff */
[----:B------:R-:W-:Y:S02]  /*20850*/  @!P2 IADD3.X R174, R22, UR5, R30, P5, P6 ;  /* 0x0000000516aeac10 */ /* 0x000fe4000afec41e */
[----:B------:R-:W-:-:S06]  /*20860*/  PRMT R22, RZ, 0x7610, R22 ;  /* 0x00007610ff167816 */ /* 0x000fcc0000000016 */
[----:B------:R-:W4:Y:S02]  /*20870*/  @!P3 LDG.E.U8 R22, desc[UR46][R12.64+0x41] ;  /* 0x0000412e0c16b981 */ /* 0x000f24000c1e1100 */
        /* <DEDUP_REMOVED lines=8> */
[----:B------:R0:W-:Y:S04]  /*20900*/  @!P3 STG.E.U8 desc[UR46][R96.64+0x41], R22 ;  /* 0x000041166000b986 */ /* 0x0001e8000c10112e */
[----:B------:R-:W4:Y:S01]  /*20910*/  @!P1 LDG.E.U8 R74, desc[UR46][R14.64+0x40] ;  /* 0x0000402e0e4a9981 */ /* 0x000f22000c1e1100 */
[----:B------:R-:W-:Y:S02]  /*20920*/  @P2 LOP3.LUT R0, R0, 0x20000, RZ, 0xfc, !PT ;  /* 0x0002000000002812 */ /* 0x000fe400078efcff */
[----:B------:R-:W-:Y:S01]  /*20930*/  ISETP.LT.OR P2, PT, R29, 0x6a, !P0 ;  /* 0x0000006a1d00780c */ /* 0x000fe20004741670 */
[----:B0-----:R-:W-:-:S12]  /*20940*/  IMAD.U32 R22, RZ, RZ, UR7 ;  /* 0x00000007ff167e24 */ /* 0x001fd8000f8e00ff */
[----:B------:R-:W-:-:S04]  /*20950*/  @!P2 IADD3 R171, P5, P6, R23, UR6, R24 ;  /* 0x0000000617abac10 */ /* 0x000fc8000febe018 */
[----:B------:R-:W-:Y:S02]  /*20960*/  @!P2 IADD3.X R172, R22, UR5, R30, P5, P6 ;  /* 0x0000000516acac10 */ /* 0x000fe4000afec41e */
[----:B------:R-:W0:Y:S01]  /*20970*/  @!P1 LDC.64 R22, c[0x0][0x5c0] ;  /* 0x00017000ff169b82 */ /* 0x000e220000000a00 */
[C---:B------:R-:W-:Y:S02]  /*20980*/  LOP3.LUT P4, RZ, R0.reuse, 0x2, RZ, 0xc0, !PT ;  /* 0x0000000200ff7812 */ /* 0x040fe4000788c0ff */
[----:B------:R-:W-:-:S04]  /*20990*/  LOP3.LUT R0, R0, 0xfffeffff, RZ, 0xc0, !PT ;  /* 0xfffeffff00007812 */ /* 0x000fc800078ec0ff */
[----:B------:R-:W-:Y:S02]  /*209a0*/  @P2 LOP3.LUT R0, R0, 0x10000, RZ, 0xfc, !PT ;  /* 0x0001000000002812 */ /* 0x000fe400078efcff */
[----:B------:R-:W-:Y:S02]  /*209b0*/  ISETP.LT.OR P2, PT, R29, 0x71, !P0 ;  /* 0x000000711d00780c */ /* 0x000fe40004741670 */
[----:B0-----:R-:W-:-:S05]  /*209c0*/  @!P1 IADD3 R22, P5, R80, R22, RZ ;  /* 0x0000001650169210 */ /* 0x001fca0007fbe0ff */
[----:B------:R-:W-:Y:S02]  /*209d0*/  @!P1 IMAD.X R23, R82, 0x1, R23, P5 ;  /* 0x0000000152179824 */ /* 0x000fe400028e0617 */
[----:B------:R-:W-:Y:S02]  /*209e0*/  IMAD.U32 R82, RZ, RZ, UR8 ;  /* 0x00000008ff527e24 */ /* 0x000fe4000f8e00ff */
[----:B------:R-:W-:-:S03]  /*209f0*/  IMAD.U32 R80, RZ, RZ, UR7 ;  /* 0x00000007ff507e24 */ /* 0x000fc6000f8e00ff */
[----:B------:R-:W-:-:S04]  /*20a00*/  @!P2 IADD3 R178, P5, P6, R82, UR6, R24 ;  /* 0x0000000652b2ac10 */ /* 0x000fc8000febe018 */
[----:B------:R-:W-:Y:S01]  /*20a10*/  @!P2 IADD3.X R179, R80, UR5, R30, P5, P6 ;  /* 0x0000000550b3ac10 */ /* 0x000fe2000afec41e */
[----:B------:R-:W-:Y:S01]  /*20a20*/  IMAD.U32 R80, RZ, RZ, UR8 ;  /* 0x00000008ff507e24 */ /* 0x000fe2000f8e00ff */
        /* <DEDUP_REMOVED lines=9> */
[----:B------:R-:W-:Y:S01]  /*20ac0*/  ISETP.LT.OR P1, PT, R29, 0x72, !P0 ;  /* 0x000000721d00780c */ /* 0x000fe20004721670 */
[----:B0-----:R-:W-:Y:S01]  /*20ad0*/  IMAD.U32 R74, RZ, RZ, UR7 ;  /* 0x00000007ff4a7e24 */ /* 0x001fe2000f8e00ff */
[----:B------:R-:W0:Y:S11]  /*20ae0*/  @!P4 LDC.64 R22, c[0x0][0x5c0] ;  /* 0x00017000ff16cb82 */ /* 0x000e360000000a00 */
[----:B------:R-:W-:-:S04]  /*20af0*/  @!P1 IADD3 R180, P5, P6, R80, UR6, R24 ;  /* 0x0000000650b49c10 */ /* 0x000fc8000febe018 */
[----:B------:R-:W-:Y:S02]  /*20b00*/  @!P1 IADD3.X R181, R74, UR5, R30, P5, P6 ;  /* 0x000000054ab59c10 */ /* 0x000fe4000afec41e */
[----:B------:R-:W-:-:S06]  /*20b10*/  PRMT R74, RZ, 0x7610, R74 ;  /* 0x00007610ff4a7816 */ /* 0x000fcc000000004a */
[----:B------:R-:W4:Y:S01]  /*20b20*/  @!P4 LDG.E.U8 R74, desc[UR46][R14.64+0x41] ;  /* 0x0000412e0e4ac981 */ /* 0x000f22000c1e1100 */
[----:B------:R-:W-:Y:S02]  /*20b30*/  @P2 LOP3.LUT R0, R0, 0x4000, RZ, 0xfc, !PT ;  /* 0x0000400000002812 */ /* 0x000fe400078efcff */
[----:B0-----:R-:W-:-:S05]  /*20b40*/  @!P4 IADD3 R22, P2, R83, R22, RZ ;  /* 0x000000165316c210 */ /* 0x001fca0007f5e0ff */
[----:B------:R-:W-:Y:S01]  /*20b50*/  @!P4 IMAD.X R23, R84, 0x1, R23, P2 ;  /* 0x000000015417c824 */ /* 0x000fe200010e0617 */
        /* <DEDUP_REMOVED lines=8> */
[----:B------:R-:W-:Y:S01]  /*20be0*/  F2FP.SATFINITE.E4M3.F32.PACK_AB_MERGE_C R74, RZ, R74, RZ ;  /* 0x0000004aff4a723e */ /* 0x000fe200048070ff */
[----:B------:R-:W4:Y:S04]  /*20bf0*/  LDL.LU R166, [R1+0x3fc] ;  /* 0x0003fc0001a67983 */ /* 0x000f280000300800 */
[----:B------:R0:W-:Y:S01]  /*20c00*/  @!P4 STG.E.U8 desc[UR46][R22.64+0x41], R74 ;  /* 0x0000414a1600c986 */ /* 0x0001e2000c10112e */
[----:B------:R-:W-:-:S02]  /*20c10*/  ISETP.LT.OR P4, PT, R29, 0x79, !P0 ;  /* 0x000000791d00780c */ /* 0x000fc40004781670 */
[----:B------:R-:W-:Y:S01]  /*20c20*/  @P1 LOP3.LUT R0, R0, 0x2000, RZ, 0xfc, !PT ;  /* 0x0000200000001812 */ /* 0x000fe200078efcff */
[----:B------:R-:W4:Y:S01]  /*20c30*/  LDL.LU R167, [R1+0x400] ;  /* 0x0004000001a77983 */ /* 0x000f220000300800 */
[----:B0-----:R-:W-:Y:S02]  /*20c40*/  IMAD.U32 R23, RZ, RZ, UR8 ;  /* 0x00000008ff177e24 */ /* 0x001fe4000f8e00ff */
[----:B------:R-:W-:-:S07]  /*20c50*/  IMAD.U32 R22, RZ, RZ, UR7 ;  /* 0x00000007ff167e24 */ /* 0x000fce000f8e00ff */
[----:B------:R-:W-:-:S04]  /*20c60*/  @!P4 IADD3 R182, P5, P6, R23, UR6, R24 ;  /* 0x0000000617b6cc10 */ /* 0x000fc8000febe018 */
[----:B------:R-:W-:Y:S02]  /*20c70*/  @!P4 IADD3.X R184, R22, UR5, R30, P5, P6 ;  /* 0x0000000516b8cc10 */ /* 0x000fe4000afec41e */
[----:B------:R-:W-:-:S06]  /*20c80*/  PRMT R22, RZ, 0x7610, R22 ;  /* 0x00007610ff167816 */ /* 0x000fcc0000000016 */
[----:B------:R-:W3:Y:S01]  /*20c90*/  @!P3 LDG.E.U8 R22, desc[UR46][R12.64+0x48] ;  /* 0x0000482e0c16b981 */ /* 0x000ee2000c1e1100 */
[----:B------:R-:W-:-:S04]  /*20ca0*/  LOP3.LUT R0, R0, 0xffffefff, RZ, 0xc0, !PT ;  /* 0xffffefff00007812 */ /* 0x000fc800078ec0ff */
[----:B------:R-:W-:Y:S02]  /*20cb0*/  @P4 LOP3.LUT R0, R0, 0x1000, RZ, 0xfc, !PT ;  /* 0x0000100000004812 */ /* 0x000fe400078efcff */
[----:B------:R-:W-:Y:S01]  /*20cc0*/  ISETP.LT.OR P4, PT, R29, 0x7a, !P0 ;  /* 0x0000007a1d00780c */ /* 0x000fe20004781670 */
[----:B------:R-:W-:Y:S01]  /*20cd0*/  IMAD.U32 R74, RZ, RZ, UR8 ;  /* 0x00000008ff4a7e24 */ /* 0x000fe2000f8e00ff */
[----:B------:R-:W-:Y:S01]  /*20ce0*/  LOP3.LUT R0, R0, 0xfffffbff, RZ, 0xc0, !PT ;  /* 0xfffffbff00007812 */ /* 0x000fe200078ec0ff */
[----:B------:R-:W-:Y:S01]  /*20cf0*/  IMAD.U32 R23, RZ, RZ, UR7 ;  /* 0x00000007ff177e24 */ /* 0x000fe2000f8e00ff */
[----:B------:R-:W-:-:S09]  /*20d00*/  LOP3.LUT P1, RZ, R3, 0x40000, RZ, 0xc0, !PT ;  /* 0x0004000003ff7812 */ /* 0x000fd2000782c0ff */
[----:B------:R-:W-:Y:S02]  /*20d10*/  @!P4 IADD3 R176, P5, P6, R74, UR6, R24 ;  /* 0x000000064ab0cc10 */ /* 0x000fe4000febe018 */
[----:B------:R-:W-:Y:S02]  /*20d20*/  @P4 LOP3.LUT R0, R0, 0x400, RZ, 0xfc, !PT ;  /* 0x0000040000004812 */ /* 0x000fe400078efcff */
[----:B------:R-:W-:Y:S02]  /*20d30*/  @!P4 IADD3.X R177, R23, UR5, R30, P5, P6 ;  /* 0x0000000517b1cc10 */ /* 0x000fe4000afec41e */
[C---:B------:R-:W-:Y:S02]  /*20d40*/  LOP3.LUT P4, RZ, R3.reuse, 0x20000, RZ, 0xc0, !PT ;  /* 0x0002000003ff7812 */ /* 0x040fe4000788c0ff */
[----:B------:R-:W-:-:S04]  /*20d50*/  LOP3.LUT R3, R3, 0xfffeffff, RZ, 0xc0, !PT ;  /* 0xfffeffff03037812 */ /* 0x000fc800078ec0ff */
[----:B------:R-:W-:Y:S02]  /*20d60*/  @P0 LOP3.LUT R3, R3, 0x10000, RZ, 0xfc, !PT ;  /* 0x0001000003030812 */ /* 0x000fe400078efcff */
[----:B------:R-:W-:Y:S01]  /*20d70*/  ISETP.LT.OR P0, PT, R29, 0x61, !P1 ;  /* 0x000000611d00780c */ /* 0x000fe20004f01670 */
[----:B------:R-:W-:Y:S01]  /*20d80*/  IMAD.U32 R23, RZ, RZ, UR8 ;  /* 0x00000008ff177e24 */ /* 0x000fe2000f8e00ff */
[----:B------:R-:W-:-:S11]  /*20d90*/  LOP3.LUT P2, RZ, R2, 0x2000, RZ, 0xc0, !PT ;  /* 0x0000200002ff7812 */ /* 0x000fd6000784c0ff */
[----:B------:R-:W-:Y:S02]  /*20da0*/  @!P0 IADD3 R170, P5, P6, R23, UR10, R24 ;  /* 0x0000000a17aa8c10 */ /* 0x000fe4000febe018 */
[----:B---3--:R-:W-:-:S04]  /*20db0*/  LOP3.LUT R22, R22, 0xff, RZ, 0xc0, !PT ;  /* 0x000000ff16167812 */ /* 0x008fc800078ec0ff */
[----:B------:R-:W-:-:S05]  /*20dc0*/  F2FP.F16.E4M3.UNPACK_B R22, R22 ;  /* 0x00000016ff16723e */ /* 0x000fca00020006ff */
[----:B------:R-:W-:-:S05]  /*20dd0*/  HADD2.F32 R22, -RZ, R22.H0_H0 ;  /* 0x20000016ff167230 */ /* 0x000fca0000004100 */
[----:B------:R-:W-:-:S04]  /*20de0*/  FMUL R22, R22, UR42 ;  /* 0x0000002a16167c20 */ /* 0x000fc80008400000 */
[----:B------:R-:W-:-:S05]  /*20df0*/  FFMA R22, R163, UR43, R22 ;  /* 0x0000002ba3167c23 */ /* 0x000fca0008000016 */
[----:B------:R-:W-:-:S05]  /*20e00*/  F2FP.SATFINITE.E4M3.F32.PACK_AB_MERGE_C R22, RZ, R22, RZ ;  /* 0x00000016ff16723e */ /* 0x000fca00048070ff */
[----:B------:R0:W-:Y:S02]  /*20e10*/  @!P3 STG.E.U8 desc[UR46][R100.64+0x48], R22 ;  /* 0x000048166400b986 */ /* 0x0001e4000c10112e */
[----:B0-----:R-:W-:-:S05]  /*20e20*/  IMAD.U32 R22, RZ, RZ, UR7 ;  /* 0x00000007ff167e24 */ /* 0x001fca000f8e00ff */
[----:B------:R-:W-:Y:S02]  /*20e30*/  @!P0 IADD3.X R175, R22, UR9, R30, P5, P6 ;  /* 0x0000000916af8c10 */ /* 0x000fe4000afec41e */
[----:B------:R-:W-:-:S06]  /*20e40*/  PRMT R22, RZ, 0x7610, R22 ;  /* 0x00007610ff167816 */ /* 0x000fcc0000000016 */
[----:B------:R-:W3:Y:S01]  /*20e50*/  @!P2 LDG.E.U8 R22, desc[UR46][R12.64+0x49] ;  /* 0x0000492e0c16a981 */ /* 0x000ee2000c1e1100 */
[----:B------:R-:W-:-:S04]  /*20e60*/  LOP3.LUT R0, R0, 0xfffffdff, RZ, 0xc0, !PT ;  /* 0xfffffdff00007812 */ /* 0x000fc800078ec0ff */
[----:B------:R-:W-:Y:S02]  /*20e70*/  @P0 LOP3.LUT R0, R0, 0x200, RZ, 0xfc, !PT ;  /* 0x0000020000000812 */ /* 0x000fe400078efcff */
[----:B------:R-:W-:Y:S01]  /*20e80*/  ISETP.LT.OR P0, PT, R29, 0x62, !P1 ;  /* 0x000000621d00780c */ /* 0x000fe20004f01670 */
[----:B------:R-:W-:Y:S01]  /*20e90*/  IMAD.U32 R23, RZ, RZ, UR7 ;  /* 0x00000007ff177e24 */ /* 0x000fe2000f8e00ff */
[----:B---3--:R-:W-:-:S04]  /*20ea0*/  LOP3.LUT R22, R22, 0xff, RZ, 0xc0, !PT ;  /* 0x000000ff16167812 */ /* 0x008fc800078ec0ff */
[----:B------:R-:W-:-:S05]  /*20eb0*/  F2FP.F16.E4M3.UNPACK_B R22, R22 ;  /* 0x00000016ff16723e */ /* 0x000fca00020006ff */
[----:B------:R-:W-:-:S05]  /*20ec0*/  HADD2.F32 R22, -RZ, R22.H0_H0 ;  /* 0x20000016ff167230 */ /* 0x000fca0000004100 */
[----:B------:R-:W-:-:S04]  /*20ed0*/  FMUL R22, R22, UR42 ;  /* 0x0000002a16167c20 */ /* 0x000fc80008400000 */
[----:B--2---:R-:W-:-:S05]  /*20ee0*/  FFMA R22, R162, UR43, R22 ;  /* 0x0000002ba2167c23 */ /* 0x004fca0008000016 */
[----:B------:R-:W-:-:S05]  /*20ef0*/  F2FP.SATFINITE.E4M3.F32.PACK_AB_MERGE_C R22, RZ, R22, RZ ;  /* 0x00000016ff16723e */ /* 0x000fca00048070ff */
[----:B------:R0:W-:Y:S02]  /*20f00*/  @!P2 STG.E.U8 desc[UR46][R98.64+0x49], R22 ;  /* 0x000049166200a986 */ /* 0x0001e4000c10112e */
[----:B0-----:R-:W-:-:S05]  /*20f10*/  IMAD.U32 R22, RZ, RZ, UR8 ;  /* 0x00000008ff167e24 */ /* 0x001fca000f8e00ff */
[----:B------:R-:W-:-:S04]  /*20f20*/  @!P0 IADD3 R162, P5, P6, R22, UR10, R24 ;  /* 0x0000000a16a28c10 */ /* 0x000fc8000febe018 */
[----:B------:R-:W-:Y:S02]  /*20f30*/  @!P0 IADD3.X R163, R23, UR9, R30, P5, P6 ;  /* 0x0000000917a38c10 */ /* 0x000fe4000afec41e */
[----:B------:R-:W0:Y:S02]  /*20f40*/  @!P4 LDC.64 R22, c[0x0][0x5c0] ;  /* 0x00017000ff16cb82 */ /* 0x000e240000000a00 */
[----:B0-----:R-:W-:Y:S02]  /*20f50*/  @!P4 IADD3 R22, P5, R21, R22, RZ ;  /* 0x000000161516c210 */ /* 0x001fe40007fbe0ff */
[----:B------:R-:W-:-:S06]  /*20f60*/  PRMT R21, RZ, 0x7610, R21 ;  /* 0x00007610ff157816 */ /* 0x000fcc0000000015 */
[----:B------:R-:W2:Y:S01]  /*20f70*/  @!P4 LDG.E.U8 R21, desc[UR46][R14.64+0x48] ;  /* 0x0000482e0e15c981 */ /* 0x000ea2000c1e1100 */
[----:B------:R-:W-:Y:S01]  /*20f80*/  LOP3.LUT P3, RZ, R0, 0x10, RZ, 0xc0, !PT ;  /* 0x0000001000ff7812 */ /* 0x000fe2000786c0ff */
[----:B------:R-:W-:Y:S01]  /*20f90*/  @!P4 IMAD.X R23, R31, 0x1, R23, P5 ;  /* 0x000000011f17c824 */ /* 0x000fe200028e0617 */
        /* <DEDUP_REMOVED lines=9> */
[----:B0-----:R-:W-:Y:S01]  /*21030*/  PRMT R21, RZ, 0x7610, R21 ;  /* 0x00007610ff157816 */ /* 0x001fe20000000015 */
[----:B------:R-:W0:Y:S05]  /*21040*/  @!P3 LDC.64 R22, c[0x0][0x5c0] ;  /* 0x00017000ff16bb82 */ /* 0x000e2a0000000a00 */
[----:B------:R-:W3:Y:S01]  /*21050*/  @!P3 LDG.E.U8 R21, desc[UR46][R14.64+0x49] ;  /* 0x0000492e0e15b981 */ /* 0x000ee2000c1e1100 */
[----:B0-----:R-:W-:-:S05]  /*21060*/  @!P3 IADD3 R22, P4, R32, R22, RZ ;  /* 0x000000162016b210 */ /* 0x001fca0007f9e0ff */
[----:B------:R-:W-:Y:S01]  /*21070*/  @!P3 IMAD.X R23, R33, 0x1, R23, P4 ;  /* 0x000000012117b824 */ /* 0x000fe200020e0617 */
[----:B---3--:R-:W-:-:S04]  /*21080*/  LOP3.LUT R21, R21, 0xff, RZ, 0xc0, !PT ;  /* 0x000000ff15157812 */ /* 0x008fc800078ec0ff */
[----:B------:R-:W-:-:S05]  /*21090*/  F2FP.F16.E4M3.UNPACK_B R21, R21 ;  /* 0x00000015ff15723e */ /* 0x000fca00020006ff */
[----:B------:R-:W-:-:S05]  /*210a0*/  HADD2.F32 R21, -RZ, R21.H0_H0 ;  /* 0x20000015ff157230 */ /* 0x000fca0000004100 */
[----:B------:R-:W-:-:S04]  /*210b0*/  FMUL R21, R21, UR42 ;  /* 0x0000002a15157c20 */ /* 0x000fc80008400000 */
[----:B------:R-:W-:Y:S01]  /*210c0*/  FFMA R21, R167, UR43, R21 ;  /* 0x0000002ba7157c23 */ /* 0x000fe20008000015 */
[----:B------:R-:W-:Y:S01]  /*210d0*/  LOP3.LUT R0, R0, 0xfffffeff, RZ, 0xc0, !PT ;  /* 0xfffffeff00007812 */ /* 0x000fe200078ec0ff */
[----:B------:R-:W-:Y:S01]  /*210e0*/  IMAD.U32 R83, RZ, RZ, UR8 ;  /* 0x00000008ff537e24 */ /* 0x000fe2000f8e00ff */
[----:B------:R-:W3:Y:S02]  /*210f0*/  LDL.LU R167, [R1+0x408] ;  /* 0x0004080001a77983 */ /* 0x000ee40000300800 */
[----:B------:R-:W-:-:S05]  /*21100*/  F2FP.SATFINITE.E4M3.F32.PACK_AB_MERGE_C R21, RZ, R21, RZ ;  /* 0x00000015ff15723e */ /* 0x000fca00048070ff */
[----:B------:R0:W-:Y:S02]  /*21110*/  @!P3 STG.E.U8 desc[UR46][R22.64+0x49], R21 ;  /* 0x000049151600b986 */ /* 0x0001e4000c10112e */
[----:B0-----:R-:W-:-:S06]  /*21120*/  PRMT R21, RZ, 0x7610, R21 ;  /* 0x00007610ff157816 */ /* 0x001fcc0000000015 */
[----:B------:R-:W4:Y:S01]  /*21130*/  @!P2 LDG.E.U8 R21, desc[UR46][R12.64+0x50] ;  /* 0x0000502e0c15a981 */ /* 0x000f22000c1e1100 */
[----:B------:R-:W-:Y:S02]  /*21140*/  @P0 LOP3.LUT R0, R0, 0x100, RZ, 0xfc, !PT ;  /* 0x0000010000000812 */ /* 0x000fe400078efcff */
[C---:B------:R-:W-:Y:S02]  /*21150*/  ISETP.LT.OR P0, PT, R29.reuse, 0x69, !P1 ;  /* 0x000000691d00780c */ /* 0x040fe40004f01670 */
[----:B------:R-:W-:Y:S02]  /*21160*/  ISETP.LT.OR P1, PT, R29, 0x6a, !P1 ;  /* 0x0000006a1d00780c */ /* 0x000fe40004f21670 */
[----:B------:R-:W-:Y:S01]  /*21170*/  LOP3.LUT R0, R0, 0xffffff7f, RZ, 0xc0, !PT ;  /* 0xffffff7f00007812 */ /* 0x000fe200078ec0ff */
[----:B------:R-:W-:Y:S02]  /*21180*/  IMAD.U32 R91, RZ, RZ, UR7 ;  /* 0x00000007ff5b7e24 */ /* 0x000fe4000f8e00ff */
[----:B------:R-:W-:-:S06]  /*21190*/  IMAD.U32 R90, RZ, RZ, UR7 ;  /* 0x00000007ff5a7e24 */ /* 0x000fcc000f8e00ff */
[----:B------:R-:W-:Y:S02]  /*211a0*/  @!P0 IADD3 R83, P5, P6, R83, UR10, R24 ;  /* 0x0000000a53538c10 */ /* 0x000fe4000febe018 */
[----:B------:R-:W-:Y:S02]  /*211b0*/  @P0 LOP3.LUT R0, R0, 0x80, RZ, 0xfc, !PT ;  /* 0x0000008000000812 */ /* 0x000fe400078efcff */
[----:B------:R-:W-:Y:S02]  /*211c0*/  @!P0 IADD3.X R91, R91, UR9, R30, P5, P6 ;  /* 0x000000095b5b8c10 */ /* 0x000fe4000afec41e */
[----:B------:R-:W-:Y:S02]  /*211d0*/  LOP3.LUT R0, R0, 0xffffffbf, RZ, 0xc0, !PT ;  /* 0xffffffbf00007812 */ /* 0x000fe400078ec0ff */
[----:B------:R-:W-:Y:S02]  /*211e0*/  @!P1 IADD3 R82, P5, P6, R82, UR10, R24 ;  /* 0x0000000a52529c10 */ /* 0x000fe4000febe018 */
[----:B------:R-:W-:-:S02]  /*211f0*/  @P1 LOP3.LUT R0, R0, 0x40, RZ, 0xfc, !PT ;  /* 0x0000004000001812 */ /* 0x000fc400078efcff */
[----:B------:R-:W-:Y:S02]  /*21200*/  @!P1 IADD3.X R90, R90, UR9, R30, P5, P6 ;  /* 0x000000095a5a9c10 */ /* 0x000fe4000afec41e */
[----:B------:R-:W-:Y:S02]  /*21210*/  LOP3.LUT P1, RZ, R2, 0x8000000, RZ, 0xc0, !PT ;  /* 0x0800000002ff7812 */ /* 0x000fe4000782c0ff */
[----:B----4-:R-:W-:-:S04]  /*21220*/  LOP3.LUT R21, R21, 0xff, RZ, 0xc0, !PT ;  /* 0x000000ff15157812 */ /* 0x010fc800078ec0ff */
[----:B------:R-:W-:-:S05]  /*21230*/  F2FP.F16.E4M3.UNPACK_B R21, R21 ;  /* 0x00000015ff15723e */ /* 0x000fca00020006ff */
[----:B------:R-:W-:-:S05]  /*21240*/  HADD2.F32 R21, -RZ, R21.H0_H0 ;  /* 0x20000015ff157230 */ /* 0x000fca0000004100 */
[----:B------:R-:W-:-:S04]  /*21250*/  FMUL R21, R21, UR42 ;  /* 0x0000002a15157c20 */ /* 0x000fc80008400000 */
[----:B--2---:R-:W-:Y:S01]  /*21260*/  FFMA R21, R166, UR43, R21 ;  /* 0x0000002ba6157c23 */ /* 0x004fe20008000015 */
[----:B------:R-:W-:Y:S01]  /*21270*/  ISETP.GE.AND P6, PT, R28, 0x109, PT ;  /* 0x000001091c00780c */ /* 0x000fe20003fc6270 */
[----:B------:R-:W-:Y:S01]  /*21280*/  IMAD.U32 R84, RZ, RZ, UR7 ;  /* 0x00000007ff547e24 */ /* 0x000fe2000f8e00ff */
[----:B------:R-:W-:Y:S01]  /*21290*/  LOP3.LUT R0, R0, 0xffffffef, RZ, 0xc0, !PT ;  /* 0xffffffef00007812 */ /* 0x000fe200078ec0ff */
[----:B------:R-:W-:Y:S01]  /*212a0*/  IMAD.U32 R92, RZ, RZ, UR7 ;  /* 0x00000007ff5c7e24 */ /* 0x000fe2000f8e00ff */
[----:B------:R-:W-:Y:S01]  /*212b0*/  F2FP.SATFINITE.E4M3.F32.PACK_AB_MERGE_C R21, RZ, R21, RZ ;  /* 0x00000015ff15723e */ /* 0x000fe200048070ff */
[----:B------:R-:W2:Y:S04]  /*212c0*/  LDL.LU R166, [R1+0x40c] ;  /* 0x00040c0001a67983 */ /* 0x000ea80000300800 */
[----:B------:R0:W-:Y:S02]  /*212d0*/  @!P2 STG.E.U8 desc[UR46][R102.64+0x50], R21 ;  /* 0x000050156600a986 */ /* 0x0001e4000c10112e */
[----:B0-----:R-:W-:-:S06]  /*212e0*/  PRMT R21, RZ, 0x7610, R21 ;  /* 0x00007610ff157816 */ /* 0x001fcc0000000015 */
[----:B------:R-:W4:Y:S01]  /*212f0*/  @!P1 LDG.E.U8 R21, desc[UR46][R12.64+0x51] ;  /* 0x0000512e0c159981 */ /* 0x000f22000c1e1100 */
[----:B------:R-:W-:-:S13]  /*21300*/  ISETP.LT.OR P3, PT, R29, 0x71, !P6 ;  /* 0x000000711d00780c */ /* 0x000fda0007761670 */
[----:B------:R-:W-:Y:S02]  /*21310*/  @!P3 IADD3 R80, P4, P5, R80, UR10, R24 ;  /* 0x0000000a5050bc10 */ /* 0x000fe4000fd9e018 */
[----:B------:R-:W-:Y:S02]  /*21320*/  @P3 LOP3.LUT R0, R0, 0x10, RZ, 0xfc, !PT ;  /* 0x0000001000003812 */ /* 0x000fe400078efcff */
[----:B------:R-:W-:Y:S02]  /*21330*/  @!P3 IADD3.X R84, R84, UR9, R30, P4, P5 ;  /* 0x000000095454bc10 */ /* 0x000fe4000a7ea41e */
[----:B------:R-:W-:Y:S02]  /*21340*/  ISETP.LT.OR P3, PT, R29, 0x72, !P6 ;  /* 0x000000721d00780c */ /* 0x000fe40007761670 */
[----:B------:R-:W-:-:S11]  /*21350*/  LOP3.LUT R0, R0, 0xfffffffb, RZ, 0xc0, !PT ;  /* 0xfffffffb00007812 */ /* 0x000fd600078ec0ff */
[----:B------:R-:W-:Y:S02]  /*21360*/  @!P3 IADD3 R85, P4, P5, R85, UR10, R24 ;  /* 0x0000000a5555bc10 */ /* 0x000fe4000fd9e018 */
[----:B------:R-:W-:Y:S02]  /*21370*/  @P3 LOP3.LUT R0, R0, 0x4, RZ, 0xfc, !PT ;  /* 0x0000000400003812 */ /* 0x000fe400078efcff */
[----:B------:R-:W-:Y:S02]  /*21380*/  @!P3 IADD3.X R92, R92, UR9, R30, P4, P5 ;  /* 0x000000095c5cbc10 */ /* 0x000fe4000a7ea41e */
[----:B------:R-:W-:Y:S02]  /*21390*/  LOP3.LUT P3, RZ, R3, 0x8000, RZ, 0xc0, !PT ;  /* 0x0000800003ff7812 */ /* 0x000fe4000786c0ff */
[----:B----4-:R-:W-:Y:S01]  /*213a0*/  LOP3.LUT R21, R21, 0xff, RZ, 0xc0, !PT ;  /* 0x000000ff15157812 */ /* 0x010fe200078ec0ff */
[----:B------:R-:W-:Y:S01]  /*213b0*/  IMAD.U32 R95, RZ, RZ, UR8 ;  /* 0x00000008ff5f7e24 */ /* 0x000fe2000f8e00ff */
[----:B------:R-:W-:Y:S01]  /*213c0*/  ISETP.LT.OR P2, PT, R29, 0x79, !P6 ;  /* 0x000000791d00780c */ /* 0x000fe20007741670 */
[----:B------:R-:W-:Y:S01]  /*213d0*/  IMAD.U32 R97, RZ, RZ, UR7 ;  /* 0x00000007ff617e24 */ /* 0x000fe2000f8e00ff */
[----:B------:R-:W-:-:S07]  /*213e0*/  F2FP.F16.E4M3.UNPACK_B R21, R21 ;  /* 0x00000015ff15723e */ /* 0x000fce00020006ff */
[----:B------:R-:W0:Y:S01]  /*213f0*/  @!P3 LDC.64 R22, c[0x0][0x5c0] ;  /* 0x00017000ff16bb82 */ /* 0x000e220000000a00 */
[----:B------:R-:W-:-:S05]  /*21400*/  HADD2.F32 R21, -RZ, R21.H0_H0 ;  /* 0x20000015ff157230 */ /* 0x000fca0000004100 */
[----:B------:R-:W-:-:S04]  /*21410*/  FMUL R21, R21, UR42 ;  /* 0x0000002a15157c20 */ /* 0x000fc80008400000 */
[----:B---3--:R-:W-:Y:S01]  /*21420*/  FFMA R21, R167, UR43, R21 ;  /* 0x0000002ba7157c23 */ /* 0x008fe20008000015 */
[----:B------:R-:W-:Y:S01]  /*21430*/  LOP3.LUT R0, R0, 0xfffffffd, RZ, 0xc0, !PT ;  /* 0xfffffffd00007812 */ /* 0x000fe200078ec0ff */
[----:B------:R-:W-:Y:S01]  /*21440*/  IMAD.U32 R93, RZ, RZ, UR8 ;  /* 0x00000008ff5d7e24 */ /* 0x000fe2000f8e00ff */
[----:B------:R-:W-:Y:S01]  /*21450*/  @!P2 IADD3 R95, P4, P5, R95, UR10, R24 ;  /* 0x0000000a5f5fac10 */ /* 0x000fe2000fd9e018 */
[----:B------:R-:W-:Y:S01]  /*21460*/  IMAD.U32 R94, RZ, RZ, UR7 ;  /* 0x00000007ff5e7e24 */ /* 0x000fe2000f8e00ff */
[----:B------:R-:W-:Y:S01]  /*21470*/  F2FP.SATFINITE.E4M3.F32.PACK_AB_MERGE_C R21, RZ, R21, RZ ;  /* 0x00000015ff15723e */ /* 0x000fe200048070ff */
[----:B------:R-:W-:Y:S01]  /*21480*/  IMAD.U32 R32, RZ, RZ, UR8 ;  /* 0x00000008ff207e24 */ /* 0x000fe2000f8e00ff */
[----:B------:R-:W-:Y:S01]  /*21490*/  LOP3.LUT P0, RZ, R3, 0x10000, RZ, 0xc0, !PT ;  /* 0x0001000003ff7812 */ /* 0x000fe2000780c0ff */
[----:B------:R-:W-:Y:S01]  /*214a0*/  IMAD.U32 R31, RZ, RZ, UR7 ;  /* 0x00000007ff1f7e24 */ /* 0x000fe2000f8e00ff */
[----:B------:R-:W3:Y:S04]  /*214b0*/  LDL.LU R167, [R1+0x410] ;  /* 0x0004100001a77983 */ /* 0x000ee80000300800 */
[----:B------:R1:W-:Y:S02]  /*214c0*/  @!P1 STG.E.U8 desc[UR46][R104.64+0x51], R21 ;  /* 0x0000511568009986 */ /* 0x0003e4000c10112e */
[----:B-1----:R-:W-:-:S06]  /*214d0*/  PRMT R21, RZ, 0x7610, R21 ;  /* 0x00007610ff157816 */ /* 0x002fcc0000000015 */
[----:B------:R-:W4:Y:S01]  /*214e0*/  @!P3 LDG.E.U8 R21, desc[UR46][R14.64+0x50] ;  /* 0x0000502e0e15b981 */ /* 0x000f22000c1e1100 */
[----:B------:R-:W-:Y:S02]  /*214f0*/  @P2 LOP3.LUT R0, R0, 0x2, RZ, 0xfc, !PT ;  /* 0x0000000200002812 */ /* 0x000fe400078efcff */
[----:B------:R-:W-:Y:S02]  /*21500*/  @!P2 IADD3.X R97, R97, UR9, R30, P4, P5 ;  /* 0x000000096161ac10 */ /* 0x000fe4000a7ea41e */
[----:B------:R-:W-:Y:S02]  /*21510*/  LOP3.LUT P2, RZ, R0, 0x20, RZ, 0xc0, !PT ;  /* 0x0000002000ff7812 */ /* 0x000fe4000784c0ff */
[----:B------:R-:W-:Y:S02]  /*21520*/  ISETP.LT.OR P1, PT, R29, 0x7a, !P6 ;  /* 0x0000007a1d00780c */ /* 0x000fe40007721670 */
[----:B------:R-:W-:-:S09]  /*21530*/  LOP3.LUT R3, R3, 0xffffbfff, RZ, 0xc0, !PT ;  /* 0xffffbfff03037812 */ /* 0x000fd200078ec0ff */
[----:B------:R-:W-:Y:S02]  /*21540*/  @P2 LOP3.LUT R3, R3, 0x4000, RZ, 0xfc, !PT ;  /* 0x0000400003032812 */ /* 0x000fe400078efcff */
[----:B------:R-:W-:Y:S02]  /*21550*/  ISETP.LT.OR P2, PT, R29, 0x81, !P0 ;  /* 0x000000811d00780c */ /* 0x000fe40004741670 */
[----:B------:R-:W-:Y:S02]  /*21560*/  @!P1 IADD3 R93, P4, P5, R93, UR10, R24 ;  /* 0x0000000a5d5d9c10 */ /* 0x000fe4000fd9e018 */
[----:B------:R-:W-:Y:S02]  /*21570*/  LOP3.LUT R0, R0, 0xfffffffe, RZ, 0xc0, !PT ;  /* 0xfffffffe00007812 */ /* 0x000fe400078ec0ff */
[----:B------:R-:W-:Y:S02]  /*21580*/  @!P1 IADD3.X R94, R94, UR9, R30, P4, P5 ;  /* 0x000000095e5e9c10 */ /* 0x000fe4000a7ea41e */
[----:B0-----:R-:W-:-:S02]  /*21590*/  @!P3 IADD3 R22, P4, R78, R22, RZ ;  /* 0x000000164e16b210 */ /* 0x001fc40007f9e0ff */
[----:B------:R-:W-:Y:S02]  /*215a0*/  ISETP.LT.OR P0, PT, R29, 0x82, !P0 ;  /* 0x000000821d00780c */ /* 0x000fe40004701670 */
[----:B------:R-:W-:Y:S01]  /*215b0*/  @P1 LOP3.LUT R0, R0, 0x1, RZ, 0xfc, !PT ;  /* 0x0000000100001812 */ /* 0x000fe200078efcff */
[----:B------:R-:W-:Y:S01]  /*215c0*/  @!P3 IMAD.X R23, R81, 0x1, R23, P4 ;  /* 0x000000015117b824 */ /* 0x000fe200020e0617 */
[----:B------:R-:W-:Y:S02]  /*215d0*/  @!P2 IADD3 R189, P4, P5, R32, UR6, R24 ;  /* 0x0000000620bdac10 */ /* 0x000fe4000fd9e018 */
[----:B------:R-:W-:Y:S02]  /*215e0*/  LOP3.LUT R0, R0, 0xfdffffff, RZ, 0xc0, !PT ;  /* 0xfdffffff00007812 */ /* 0x000fe400078ec0ff */
[----:B------:R-:W-:Y:S01]  /*215f0*/  @!P2 IADD3.X R188, R31, UR5, R30, P4, P5 ;  /* 0x000000051fbcac10 */ /* 0x000fe2000a7ea41e */
[----:B------:R-:W-:Y:S01]  /*21600*/  IMAD.U32 R31, RZ, RZ, UR8 ;  /* 0x00000008ff1f7e24 */ /* 0x000fe2000f8e00ff */
[----:B------:R-:W-:-:S02]  /*21610*/  @P2 LOP3.LUT R0, R0, 0x2000000, RZ, 0xfc, !PT ;  /* 0x0200000000002812 */ /* 0x000fc400078efcff */
[----:B------:R-:W-:Y:S02]  /*21620*/  LOP3.LUT P2, RZ, R3, 0x4000, RZ, 0xc0, !PT ;  /* 0x0000400003ff7812 */ /* 0x000fe4000784c0ff */
[----:B------:R-:W-:Y:S02]  /*21630*/  @!P0 IADD3 R187, P4, P5, R31, UR6, R24 ;  /* 0x000000061fbb8c10 */ /* 0x000fe4000fd9e018 */
[----:B----4-:R-:W-:-:S04]  /*21640*/  LOP3.LUT R21, R21, 0xff, RZ, 0xc0, !PT ;  /* 0x000000ff15157812 */ /* 0x010fc800078ec0ff */
[----:B------:R-:W-:-:S05]  /*21650*/  F2FP.F16.E4M3.UNPACK_B R21, R21 ;  /* 0x00000015ff15723e */ /* 0x000fca00020006ff */
[----:B------:R-:W-:-:S05]  /*21660*/  HADD2.F32 R21, -RZ, R21.H0_H0 ;  /* 0x20000015ff157230 */ /* 0x000fca0000004100 */
[----:B------:R-:W-:-:S04]  /*21670*/  FMUL R21, R21, UR42 ;  /* 0x0000002a15157c20 */ /* 0x000fc80008400000 */
[----:B--2---:R-:W-:Y:S01]  /*21680*/  FFMA R21, R166, UR43, R21 ;  /* 0x0000002ba6157c23 */ /* 0x004fe20008000015 */
[----:B------:R-:W-:Y:S01]  /*21690*/  LOP3.LUT P1, RZ, R20, 0x40, RZ, 0xc0, !PT ;  /* 0x0000004014ff7812 */ /* 0x000fe2000782c0ff */
[----:B------:R-:W2:Y:S03]  /*216a0*/  LDL.LU R166, [R1+0x414] ;  /* 0x0004140001a67983 */ /* 0x000ea60000300800 */
[----:B------:R-:W-:Y:S01]  /*216b0*/  F2FP.SATFINITE.E4M3.F32.PACK_AB_MERGE_C R21, RZ, R21, RZ ;  /* 0x00000015ff15723e */ /* 0x000fe200048070ff */
[----:B------:R-:W4:Y:S04]  /*216c0*/  LDL.LU R224, [R1+0x418] ;  /* 0x0004180001e07983 */ /* 0x000f280000300800 */
[----:B------:R0:W-:Y:S01]  /*216d0*/  @!P3 STG.E.U8 desc[UR46][R22.64+0x50], R21 ;  /* 0x000050151600b986 */ /* 0x0001e2000c10112e */
[----:B------:R-:W-:-:S03]  /*216e0*/  LOP3.LUT R0, R0, 0xfeffffff, RZ, 0xc0, !PT ;  /* 0xfeffffff00007812 */ /* 0x000fc600078ec0ff */
[----:B------:R-:W4:Y:S01]  /*216f0*/  LDL.LU R223, [R1+0x41c] ;  /* 0x00041c0001df7983 */ /* 0x000f220000300800 */
[----:B0-----:R-:W-:Y:S01]  /*21700*/  IMAD.U32 R21, RZ, RZ, UR7 ;  /* 0x00000007ff157e24 */ /* 0x001fe2000f8e00ff */
[----:B------:R-:W0:Y:S04]  /*21710*/  @!P2 LDC.64 R22, c[0x0][0x5c0] ;  /* 0x00017000ff16ab82 */ /* 0x000e280000000a00 */
[----:B------:R-:W-:Y:S02]  /*21720*/  @!P0 IADD3.X R186, R21, UR5, R30, P4, P5 ;  /* 0x0000000515ba8c10 */ /* 0x000fe4000a7ea41e */
[----:B------:R-:W-:-:S06]  /*21730*/  PRMT R21, RZ, 0x7610, R21 ;  /* 0x00007610ff157816 */ /* 0x000fcc0000000015 */
[----:B------:R-:W3:Y:S01]  /*21740*/  @!P2 LDG.E.U8 R21, desc[UR46][R14.64+0x51] ;  /* 0x0000512e0e15a981 */ /* 0x000ee2000c1e1100 */
[----:B------:R-:W-:Y:S02]  /*21750*/  ISETP.GE.AND P5, PT, R28, 0x89, PT ;  /* 0x000000891c00780c */ /* 0x000fe40003fa6270 */
        /* <DEDUP_REMOVED lines=10> */
[----:B0-----:R-:W-:-:S12]  /*21800*/  IMAD.U32 R21, RZ, RZ, UR8 ;  /* 0x00000008ff157e24 */ /* 0x001fd8000f8e00ff */
[----:B------:R-:W-:Y:S02]  /*21810*/  @!P2 IADD3 R185, P3, P4, R21, UR6, R24 ;  /* 0x0000000615b9ac10 */ /* 0x000fe4000fc7e018 */
[----:B------:R-:W-:-:S06]  /*21820*/  PRMT R21, RZ, 0x7610, R21 ;  /* 0x00007610ff157816 */ /* 0x000fcc0000000015 */
[----:B------:R-:W3:Y:S01]  /*21830*/  @!P1 LDG.E.U8 R21, desc[UR46][R12.64+0x58] ;  /* 0x0000582e0c159981 */ /* 0x000ee2000c1e1100 */
[----:B------:R-:W-:Y:S01]  /*21840*/  @P0 LOP3.LUT R0, R0, 0x1000000, RZ, 0xfc, !PT ;  /* 0x0100000000000812 */ /* 0x000fe200078efcff */
[----:B------:R-:W-:-:S03]  /*21850*/  IMAD.U32 R22, RZ, RZ, UR7 ;  /* 0x00000007ff167e24 */ /* 0x000fc6000f8e00ff */
[----:B------:R-:W-:Y:S02]  /*21860*/  LOP3.LUT R0, R0, 0xff7fffff, RZ, 0xc0, !PT ;  /* 0xff7fffff00007812 */ /* 0x000fe400078ec0ff */
[----:B------:R-:W-:Y:S02]  /*21870*/  @!P2 IADD3.X R183, R22, UR5, R30, P3, P4 ;  /* 0x0000000516b7ac10 */ /* 0x000fe40009fe841e */
[----:B------:R-:W-:Y:S02]  /*21880*/  @P2 LOP3.LUT R0, R0, 0x800000, RZ, 0xfc, !PT ;  /* 0x0080000000002812 */ /* 0x000fe400078efcff */
[----:B------:R-:W-:Y:S01]  /*21890*/  ISETP.LT.OR P2, PT, R29, 0x8a, !P5 ;  /* 0x0000008a1d00780c */ /* 0x000fe20006f41670 */
[----:B------:R-:W-:Y:S01]  /*218a0*/  IMAD.U32 R22, RZ, RZ, UR8 ;  /* 0x00000008ff167e24 */ /* 0x000fe2000f8e00ff */
[----:B------:R-:W-:Y:S01]  /*218b0*/  LOP3.LUT P0, RZ, R20, 0x20, RZ, 0xc0, !PT ;  /* 0x0000002014ff7812 */ /* 0x000fe2000780c0ff */
[----:B------:R-:W-:-:S10]  /*218c0*/  IMAD.U32 R23, RZ, RZ, UR7 ;  /* 0x00000007ff177e24 */ /* 0x000fd4000f8e00ff */
[----:B------:R-:W-:Y:S02]  /*218d0*/  @!P2 IADD3 R167, P3, P4, R22, UR6, R24 ;  /* 0x0000000616a7ac10 */ /* 0x000fe4000fc7e018 */
        /* <DEDUP_REMOVED lines=8> */
[----:B------:R-:W-:Y:S01]  /*21960*/  @!P2 IADD3.X R166, R23, UR5, R30, P3, P4 ;  /* 0x0000000517a6ac10 */ /* 0x000fe20009fe841e */
[----:B0-----:R-:W-:-:S10]  /*21970*/  IMAD.U32 R21, RZ, RZ, UR8 ;  /* 0x00000008ff157e24 */ /* 0x001fd4000f8e00ff */
[----:B------:R-:W-:Y:S02]  /*21980*/  @!P1 IADD3 R116, P3, P4, R21, UR6, R24 ;  /* 0x0000000615749c10 */ /* 0x000fe4000fc7e018 */
[----:B------:R-:W-:-:S06]  /*21990*/  PRMT R21, RZ, 0x7610, R21 ;  /* 0x00007610ff157816 */ /* 0x000fcc0000000015 */
[----:B------:R-:W2:Y:S01]  /*219a0*/  @!P0 LDG.E.U8 R21, desc[UR46][R12.64+0x59] ;  /* 0x0000592e0c158981 */ /* 0x000ea2000c1e1100 */
[----:B------:R-:W-:Y:S01]  /*219b0*/  LOP3.LUT R0, R0, 0xffbfffff, RZ, 0xc0, !PT ;  /* 0xffbfffff00007812 */ /* 0x000fe200078ec0ff */
[----:B------:R-:W-:-:S03]  /*219c0*/  IMAD.U32 R22, RZ, RZ, UR7 ;  /* 0x00000007ff167e24 */ /* 0x000fc6000f8e00ff */
[----:B------:R-:W-:-:S04]  /*219d0*/  @P2 LOP3.LUT R0, R0, 0x400000, RZ, 0xfc, !PT ;  /* 0x0040000000002812 */ /* 0x000fc800078efcff */
[----:B------:R-:W-:Y:S02]  /*219e0*/  LOP3.LUT R0, R0, 0xffefffff, RZ, 0xc0, !PT ;  /* 0xffefffff00007812 */ /* 0x000fe400078ec0ff */
[----:B------:R-:W-:Y:S02]  /*219f0*/  @!P1 IADD3.X R105, R22, UR5, R30, P3, P4 ;  /* 0x0000000516699c10 */ /* 0x000fe40009fe841e */
[----:B------:R-:W-:Y:S02]  /*21a00*/  @P1 LOP3.LUT R0, R0, 0x100000, RZ, 0xfc, !PT ;  /* 0x0010000000001812 */ /* 0x000fe400078efcff */
[----:B------:R-:W-:-:S13]  /*21a10*/  LOP3.LUT P1, RZ, R3, 0x1000, RZ, 0xc0, !PT ;  /* 0x0000100003ff7812 */ /* 0x000fda000782c0ff */
[----:B------:R-:W0:Y:S01]  /*21a20*/  @!P1 LDC.64 R22, c[0x0][0x5c0] ;  /* 0x00017000ff169b82 */ /* 0x000e220000000a00 */
[----:B--2---:R-:W-:-:S04]  /*21a30*/  LOP3.LUT R21, R21, 0xff, RZ, 0xc0, !PT ;  /* 0x000000ff15157812 */ /* 0x004fc800078ec0ff */
[----:B------:R-:W-:-:S05]  /*21a40*/  F2FP.F16.E4M3.UNPACK_B R21, R21 ;  /* 0x00000015ff15723e */ /* 0x000fca00020006ff */
[----:B------:R-:W-:-:S05]  /*21a50*/  HADD2.F32 R21, -RZ, R21.H0_H0 ;  /* 0x20000015ff157230 */ /* 0x000fca0000004100 */
[----:B------:R-:W-:-:S04]  /*21a60*/  FMUL R21, R21, UR42 ;  /* 0x0000002a15157c20 */ /* 0x000fc80008400000 */
[----:B----4-:R-:W-:Y:S01]  /*21a70*/  FFMA R21, R224, UR43, R21 ;  /* 0x0000002be0157c23 */ /* 0x010fe20008000015 */
[----:B------:R-:W-:Y:S02]  /*21a80*/  IMAD.U32 R104, RZ, RZ, UR8 ;  /* 0x00000008ff687e24 */ /* 0x000fe4000f8e00ff */
[----:B------:R-:W-:Y:S01]  /*21a90*/  IMAD.U32 R103, RZ, RZ, UR7 ;  /* 0x00000007ff677e24 */ /* 0x000fe2000f8e00ff */
[----:B------:R-:W-:Y:S01]  /*21aa0*/  LOP3.LUT P2, RZ, R3, 0x2000, RZ, 0xc0, !PT ;  /* 0x0000200003ff7812 */ /* 0x000fe2000784c0ff */
[----:B------:R-:W2:Y:S01]  /*21ab0*/  LDL.LU R224, [R1+0x420] ;  /* 0x0004200001e07983 */ /* 0x000ea20000300800 */
[----:B------:R-:W-:-:S05]  /*21ac0*/  F2FP.SATFINITE.E4M3.F32.PACK_AB_MERGE_C R21, RZ, R21, RZ ;  /* 0x00000015ff15723e */ /* 0x000fca00048070ff */
[----:B------:R1:W-:Y:S02]  /*21ad0*/  @!P0 STG.E.U8 desc[UR46][R114.64+0x59], R21 ;  /* 0x0000591572008986 */ /* 0x0003e4000c10112e */
[----:B-1----:R-:W-:-:S06]  /*21ae0*/  PRMT R21, RZ, 0x7610, R21 ;  /* 0x00007610ff157816 */ /* 0x002fcc0000000015 */
[----:B------:R-:W3:Y:S01]  /*21af0*/  @!P1 LDG.E.U8 R21, desc[UR46][R14.64+0x58] ;  /* 0x0000582e0e159981 */ /* 0x000ee2000c1e1100 */
[----:B------:R-:W-:-:S13]  /*21b00*/  ISETP.LT.OR P0, PT, R29, 0x92, !P5 ;  /* 0x000000921d00780c */ /* 0x000fda0006f01670 */
[----:B------:R-:W-:-:S04]  /*21b10*/  @!P0 IADD3 R104, P3, P4, R104, UR6, R24 ;  /* 0x0000000668688c10 */ /* 0x000fc8000fc7e018 */
[----:B------:R-:W-:Y:S02]  /*21b20*/  @!P0 IADD3.X R103, R103, UR5, R30, P3, P4 ;  /* 0x0000000567678c10 */ /* 0x000fe40009fe841e */
        /* <DEDUP_REMOVED lines=15> */
[----:B------:R-:W-:Y:S02]  /*21c20*/  @P0 LOP3.LUT R0, R0, 0x40000, RZ, 0xfc, !PT ;  /* 0x0004000000000812 */ /* 0x000fe400078efcff */
[----:B------:R-:W-:Y:S01]  /*21c30*/  ISETP.LT.OR P0, PT, R29, 0x99, !P5 ;  /* 0x000000991d00780c */ /* 0x000fe20006f01670 */
[----:B------:R-:W-:Y:S01]  /*21c40*/  IMAD.U32 R101, RZ, RZ, UR7 ;  /* 0x00000007ff657e24 */ /* 0x000fe2000f8e00ff */
[----:B------:R-:W-:-:S11]  /*21c50*/  LOP3.LUT R0, R0, 0xffff7fff, RZ, 0xc0, !PT ;  /* 0xffff7fff00007812 */ /* 0x000fd600078ec0ff */
[----:B------:R-:W-:Y:S02]  /*21c60*/  @!P0 IADD3 R102, P3, P4, R102, UR6, R24 ;  /* 0x0000000666668c10 */ /* 0x000fe4000fc7e018 */
[----:B------:R-:W-:Y:S02]  /*21c70*/  @P0 LOP3.LUT R0, R0, 0x8000, RZ, 0xfc, !PT ;  /* 0x0000800000000812 */ /* 0x000fe400078efcff */
[----:B0-----:R-:W-:Y:S02]  /*21c80*/  @!P2 IADD3 R22, P1, R72, R22, RZ ;  /* 0x000000164816a210 */ /* 0x001fe40007f3e0ff */
[----:B------:R-:W-:Y:S02]  /*21c90*/  @!P0 IADD3.X R101, R101, UR5, R30, P3, P4 ;  /* 0x0000000565658c10 */ /* 0x000fe40009fe841e */
[----:B------:R-:W-:Y:S01]  /*21ca0*/  LOP3.LUT P0, RZ, R3, 0x800, RZ, 0xc0, !PT ;  /* 0x0000080003ff7812 */ /* 0x000fe2000780c0ff */
[----:B------:R-:W-:-:S03]  /*21cb0*/  @!P2 IMAD.X R23, R75, 0x1, R23, P1 ;  /* 0x000000014b17a824 */ /* 0x000fc600008e0617 */
[----:B------:R-:W-:-:S13]  /*21cc0*/  ISETP.LT.OR P1, PT, R29, 0x41, !P0 ;  /* 0x000000411d00780c */ /* 0x000fda0004721670 */
[----:B------:R-:W0:Y:S01]  /*21cd0*/  @!P1 LDC.64 R32, c[0x0][0x5c0] ;  /* 0x00017000ff209b82 */ /* 0x000e220000000a00 */
[----:B----4-:R-:W-:-:S04]  /*21ce0*/  LOP3.LUT R21, R21, 0xff, RZ, 0xc0, !PT ;  /* 0x000000ff15157812 */ /* 0x010fc800078ec0ff */
[----:B------:R-:W-:-:S05]  /*21cf0*/  F2FP.F16.E4M3.UNPACK_B R21, R21 ;  /* 0x00000015ff15723e */ /* 0x000fca00020006ff */
[----:B------:R-:W-:-:S05]  /*21d00*/  HADD2.F32 R21, -RZ, R21.H0_H0 ;  /* 0x20000015ff157230 */ /* 0x000fca0000004100 */
[----:B------:R-:W-:-:S04]  /*21d10*/  FMUL R21, R21, UR42 ;  /* 0x0000002a15157c20 */ /* 0x000fc80008400000 */
[----:B--2---:R-:W-:Y:S01]  /*21d20*/  FFMA R21, R224, UR43, R21 ;  /* 0x0000002be0157c23 */ /* 0x004fe20008000015 */
[----:B------:R-:W-:Y:S01]  /*21d30*/  ISETP.LT.OR P5, PT, R29, 0x9a, !P5 ;  /* 0x0000009a1d00780c */ /* 0x000fe20006fa1670 */
[----:B------:R-:W-:Y:S01]  /*21d40*/  IMAD.U32 R100, RZ, RZ, UR8 ;  /* 0x00000008ff647e24 */ /* 0x000fe2000f8e00ff */
[----:B------:R-:W2:Y:S02]  /*21d50*/  LDL.LU R224, [R1+0x428] ;  /* 0x0004280001e07983 */ /* 0x000ea40000300800 */
        /* <DEDUP_REMOVED lines=8> */
[----:B------:R-:W-:-:S06]  /*21de0*/  PRMT R21, RZ, 0x7610, R21 ;  /* 0x00007610ff157816 */ /* 0x000fcc0000000015 */
[----:B------:R-:W4:Y:S01]  /*21df0*/  @!P1 LDG.E.U8 R21, desc[UR46][R16.64+0x40] ;  /* 0x0000402e10159981 */ /* 0x000f22000c1e1100 */
[----:B------:R-:W-:Y:S01]  /*21e00*/  IMAD.U32 R98, RZ, RZ, UR7 ;  /* 0x00000007ff627e24 */ /* 0x000fe2000f8e00ff */
[----:B------:R-:W-:-:S04]  /*21e10*/  @!P5 IADD3 R100, P2, P3, R100, UR6, R24 ;  /* 0x000000066464dc10 */ /* 0x000fc8000fb5e018 */
[----:B------:R-:W-:Y:S02]  /*21e20*/  @!P5 IADD3.X R98, R98, UR5, R30, P2, P3 ;  /* 0x000000056262dc10 */ /* 0x000fe400097e641e */
        /* <DEDUP_REMOVED lines=28> */
[----:B------:R0:W-:Y:S02]  /*21ff0*/  @!P1 STG.E.U8 desc[UR46][R22.64+0x41], R21 ;  /* 0x0000411516009986 */ /* 0x0001e4000c10112e */
[----:B0-----:R-:W-:-:S06]  /*22000*/  PRMT R21, RZ, 0x7610, R21 ;  /* 0x00007610ff157816 */ /* 0x001fcc0000000015 */
[----:B------:R-:W4:Y:S01]  /*22010*/  @!P4 LDG.E.U8 R21, desc[UR46][R18.64+0x40] ;  /* 0x0000402e1215c981 */ /* 0x000f22000c1e1100 */
[----:B------:R-:W-:Y:S02]  /*22020*/  @P5 LOP3.LUT R0, R0, 0x800, RZ, 0xfc, !PT ;  /* 0x0000080000005812 */ /* 0x000fe400078efcff */
[----:B------:R-:W-:Y:S01]  /*22030*/  ISETP.LT.OR P5, PT, R29, 0x81, !P6 ;  /* 0x000000811d00780c */ /* 0x000fe200077a1670 */
[----:B------:R-:W-:Y:S01]  /*22040*/  IMAD.U32 R81, RZ, RZ, UR7 ;  /* 0x00000007ff517e24 */ /* 0x000fe2000f8e00ff */
[----:B------:R-:W-:-:S11]  /*22050*/  LOP3.LUT R0, R0, 0xffffffdf, RZ, 0xc0, !PT ;  /* 0xffffffdf00007812 */ /* 0x000fd600078ec0ff */
[----:B------:R-:W-:Y:S02]  /*22060*/  @!P5 IADD3 R96, P2, P3, R96, UR10, R24 ;  /* 0x0000000a6060dc10 */ /* 0x000fe4000fb5e018 */
[----:B------:R-:W-:Y:S02]  /*22070*/  @P5 LOP3.LUT R0, R0, 0x20, RZ, 0xfc, !PT ;  /* 0x0000002000005812 */ /* 0x000fe400078efcff */
        /* <DEDUP_REMOVED lines=9> */
[----:B------:R-:W-:Y:S01]  /*22110*/  LOP3.LUT R0, R0, 0xfffffff7, RZ, 0xc0, !PT ;  /* 0xfffffff700007812 */ /* 0x000fe200078ec0ff */
[----:B------:R-:W-:Y:S01]  /*22120*/  IMAD.U32 R78, RZ, RZ, UR7 ;  /* 0x00000007ff4e7e24 */ /* 0x000fe2000f8e00ff */
[----:B------:R-:W-:Y:S01]  /*22130*/  F2FP.SATFINITE.E4M3.F32.PACK_AB_MERGE_C R21, RZ, R21, RZ ;  /* 0x00000015ff15723e */ /* 0x000fe200048070ff */
[----:B------:R-:W-:Y:S01]  /*22140*/  IMAD.U32 R77, RZ, RZ, UR8 ;  /* 0x00000008ff4d7e24 */ /* 0x000fe2000f8e00ff */
[----:B------:R-:W3:Y:S04]  /*22150*/  LDL.LU R223, [R1+0x434] ;  /* 0x0004340001df7983 */ /* 0x000ee80000300800 */
[----:B------:R0:W-:Y:S02]  /*22160*/  @!P4 STG.E.U8 desc[UR46][R204.64+0x40], R21 ;  /* 0x00004015cc00c986 */ /* 0x0001e4000c10112e */
[----:B0-----:R-:W-:-:S06]  /*22170*/  PRMT R21, RZ, 0x7610, R21 ;  /* 0x00007610ff157816 */ /* 0x001fcc0000000015 */
[----:B------:R-:W4:Y:S01]  /*22180*/  @!P5 LDG.E.U8 R21, desc[UR46][R18.64+0x41] ;  /* 0x0000412e1215d981 */ /* 0x000f22000c1e1100 */
[----:B------:R-:W-:Y:S02]  /*22190*/  @!P3 IADD3 R79, P1, P2, R79, UR10, R24 ;  /* 0x0000000a4f4fbc10 */ /* 0x000fe4000fa3e018 */
[----:B------:R-:W-:Y:S02]  /*221a0*/  @P3 LOP3.LUT R0, R0, 0x8, RZ, 0xfc, !PT ;  /* 0x0000000800003812 */ /* 0x000fe400078efcff */
[----:B------:R-:W-:Y:S02]  /*221b0*/  @!P3 IADD3.X R78, R78, UR9, R30, P1, P2 ;  /* 0x000000094e4ebc10 */ /* 0x000fe40008fe441e */
[----:B------:R-:W-:Y:S01]  /*221c0*/  ISETP.LT.OR P3, PT, R29, 0x89, !P6 ;  /* 0x000000891d00780c */ /* 0x000fe20007761670 */
[----:B------:R-:W-:-:S12]  /*221d0*/  IMAD.U32 R76, RZ, RZ, UR7 ;  /* 0x00000007ff4c7e24 */ /* 0x000fd8000f8e00ff */
[----:B------:R-:W-:-:S04]  /*221e0*/  @!P3 IADD3 R77, P1, P2, R77, UR10, R24 ;  /* 0x0000000a4d4dbc10 */ /* 0x000fc8000fa3e018 */
        /* <DEDUP_REMOVED lines=11> */
[----:B--2---:R-:W-:Y:S01]  /*222a0*/  FFMA R21, R224, UR43, R21 ;  /* 0x0000002be0157c23 */ /* 0x004fe20008000015 */
[----:B------:R-:W-:Y:S01]  /*222b0*/  IMAD.U32 R75, RZ, RZ, UR8 ;  /* 0x00000008ff4b7e24 */ /* 0x000fe2000f8e00ff */
[----:B------:R-:W2:Y:S03]  /*222c0*/  LDL.LU R224, [R1+0x438] ;  /* 0x0004380001e07983 */ /* 0x000ea60000300800 */
[----:B------:R-:W-:Y:S01]  /*222d0*/  F2FP.SATFINITE.E4M3.F32.PACK_AB_MERGE_C R21, RZ, R21, RZ ;  /* 0x00000015ff15723e */ /* 0x000fe200048070ff */
[----:B------:R-:W-:Y:S01]  /*222e0*/  IMAD.U32 R74, RZ, RZ, UR7 ;  /* 0x00000007ff4a7e24 */ /* 0x000fe2000f8e00ff */
[----:B------:R-:W-:Y:S01]  /*222f0*/  LOP3.LUT R3, R3, 0xffffff7f, RZ, 0xc0, !PT ;  /* 0xffffff7f03037812 */ /* 0x000fe200078ec0ff */
[----:B------:R-:W4:Y:S04]  /*22300*/  LDL.LU R225, [R1+0x43c] ;  /* 0x00043c0001e17983 */ /* 0x000f280000300800 */
[----:B------:R0:W-:Y:S02]  /*22310*/  @!P5 STG.E.U8 desc[UR46][R198.64+0x41], R21 ;  /* 0x00004115c600d986 */ /* 0x0001e4000c10112e */
[----:B0-----:R-:W-:-:S05]  /*22320*/  @!P1 IMAD R21, R5, 0x180, RZ ;  /* 0x0000018005159824 */ /* 0x001fca00078e02ff */
[--C-:B------:R-:W-:Y:S02]  /*22330*/  @!P1 IADD3.X R23, R33, R23, R21.reuse, P2, !PT ;  /* 0x0000001721179210 */ /* 0x100fe400017fe415 */
[----:B------:R-:W-:-:S06]  /*22340*/  PRMT R21, RZ, 0x7610, R21 ;  /* 0x00007610ff157816 */ /* 0x000fcc0000000015 */
[----:B------:R-:W3:Y:S01]  /*22350*/  @!P1 LDG.E.U8 R21, desc[UR46][R16.64+0x48] ;  /* 0x0000482e10159981 */ /* 0x000ee2000c1e1100 */
[----:B------:R-:W-:-:S13]  /*22360*/  ISETP.LT.OR P2, PT, R29, 0x8a, !P6 ;  /* 0x0000008a1d00780c */ /* 0x000fda0007741670 */
[----:B------:R-:W-:-:S04]  /*22370*/  @!P2 IADD3 R75, P4, P5, R75, UR10, R24 ;  /* 0x0000000a4b4bac10 */ /* 0x000fc8000fd9e018 */
[----:B------:R-:W-:Y:S02]  /*22380*/  @!P2 IADD3.X R74, R74, UR9, R30, P4, P5 ;  /* 0x000000094a4aac10 */ /* 0x000fe4000a7ea41e */
[----:B------:R-:W-:-:S13]  /*22390*/  ISETP.LT.OR P4, PT, R29, 0x4a, !P0 ;  /* 0x0000004a1d00780c */ /* 0x000fda0004781670 */
[----:B------:R-:W0:Y:S01]  /*223a0*/  @!P4 LDC.64 R32, c[0x0][0x5c0] ;  /* 0x00017000ff20cb82 */ /* 0x000e220000000a00 */
[----:B---3--:R-:W-:-:S04]  /*223b0*/  LOP3.LUT R21, R21, 0xff, RZ, 0xc0, !PT ;  /* 0x000000ff15157812 */ /* 0x008fc800078ec0ff */
[----:B------:R-:W-:-:S05]  /*223c0*/  F2FP.F16.E4M3.UNPACK_B R21, R21 ;  /* 0x00000015ff15723e */ /* 0x000fca00020006ff */
[----:B------:R-:W-:-:S05]  /*223d0*/  HADD2.F32 R21, -RZ, R21.H0_H0 ;  /* 0x20000015ff157230 */ /* 0x000fca0000004100 */
[----:B------:R-:W-:-:S04]  /*223e0*/  FMUL R21, R21, UR42 ;  /* 0x0000002a15157c20 */ /* 0x000fc80008400000 */
[----:B------:R-:W-:Y:S01]  /*223f0*/  FFMA R21, R223, UR43, R21 ;  /* 0x0000002bdf157c23 */ /* 0x000fe20008000015 */
[----:B------:R-:W-:Y:S01]  /*22400*/  @P3 LOP3.LUT R3, R3, 0x80, RZ, 0xfc, !PT ;  /* 0x0000008003033812 */ /* 0x000fe200078efcff */
        /* <DEDUP_REMOVED lines=10> */
[----:B------:R-:W2:Y:S01]  /*224b0*/  @!P4 LDG.E.U8 R21, desc[UR46][R16.64+0x49] ;  /* 0x0000492e1015c981 */ /* 0x000ea2000c1e1100 */
[----:B------:R-:W-:-:S04]  /*224c0*/  LOP3.LUT R3, R3, 0xfffffeff, RZ, 0xc0, !PT ;  /* 0xfffffeff03037812 */ /* 0x000fc800078ec0ff */
[----:B------:R-:W-:Y:S02]  /*224d0*/  @P2 LOP3.LUT R3, R3, 0x100, RZ, 0xfc, !PT ;  /* 0x0000010003032812 */ /* 0x000fe400078efcff */
[----:B------:R-:W-:Y:S02]  /*224e0*/  LOP3.LUT P2, RZ, R20, 0x40000000, RZ, 0xc0, !PT ;  /* 0x4000000014ff7812 */ /* 0x000fe4000784c0ff */
[----:B--2---:R-:W-:-:S04]  /*224f0*/  LOP3.LUT R21, R21, 0xff, RZ, 0xc0, !PT ;  /* 0x000000ff15157812 */ /* 0x004fc800078ec0ff */
[----:B------:R-:W-:-:S05]  /*22500*/  F2FP.F16.E4M3.UNPACK_B R21, R21 ;  /* 0x00000015ff15723e */ /* 0x000fca00020006ff */
[----:B------:R-:W-:-:S05]  /*22510*/  HADD2.F32 R21, -RZ, R21.H0_H0 ;  /* 0x20000015ff157230 */ /* 0x000fca0000004100 */
[----:B------:R-:W-:-:S04]  /*22520*/  FMUL R21, R21, UR42 ;  /* 0x0000002a15157c20 */ /* 0x000fc80008400000 */
[----:B------:R-:W-:Y:S01]  /*22530*/  FFMA R21, R224, UR43, R21 ;  /* 0x0000002be0157c23 */ /* 0x000fe20008000015 */
[----:B------:R-:W-:Y:S01]  /*22540*/  LOP3.LUT P3, RZ, R20, 0x200000, RZ, 0xc0, !PT ;  /* 0x0020000014ff7812 */ /* 0x000fe2000786c0ff */
[----:B------:R-:W-:Y:S01]  /*22550*/  IMAD.U32 R73, RZ, RZ, UR8 ;  /* 0x00000008ff497e24 */ /* 0x000fe2000f8e00ff */
[----:B------:R-:W-:Y:S01]  /*22560*/  ISETP.LT.OR P1, PT, R29, 0x91, !P6 ;  /* 0x000000911d00780c */ /* 0x000fe20007721670 */
[----:B------:R-:W-:Y:S01]  /*22570*/  IMAD.U32 R72, RZ, RZ, UR7 ;  /* 0x00000007ff487e24 */ /* 0x000fe2000f8e00ff */
[----:B------:R-:W-:Y:S01]  /*22580*/  F2FP.SATFINITE.E4M3.F32.PACK_AB_MERGE_C R21, RZ, R21, RZ ;  /* 0x00000015ff15723e */ /* 0x000fe200048070ff */
[----:B------:R-:W2:Y:S04]  /*22590*/  LDL.LU R224, [R1+0x444] ;  /* 0x0004440001e07983 */ /* 0x000ea80000300800 */
[----:B------:R0:W-:Y:S02]  /*225a0*/  @!P4 STG.E.U8 desc[UR46][R22.64+0x49], R21 ;  /* 0x000049151600c986 */ /* 0x0001e4000c10112e */
[----:B0-----:R-:W-:-:S06]  /*225b0*/  PRMT R22, RZ, 0x7610, R22 ;  /* 0x00007610ff167816 */ /* 0x001fcc0000000016 */
[----:B------:R-:W4:Y:S02]  /*225c0*/  @!P2 LDG.E.U8 R22, desc[UR46][R18.64+0x48] ;  /* 0x0000482e1216a981 */ /* 0x000f24000c1e1100 */
[----:B----4-:R-:W-:-:S04]  /*225d0*/  LOP3.LUT R22, R22, 0xff, RZ, 0xc0, !PT ;  /* 0x000000ff16167812 */ /* 0x010fc800078ec0ff */
[----:B------:R-:W-:-:S05]  /*225e0*/  F2FP.F16.E4M3.UNPACK_B R22, R22 ;  /* 0x00000016ff16723e */ /* 0x000fca00020006ff */
[----:B------:R-:W-:-:S05]  /*225f0*/  HADD2.F32 R22, -RZ, R22.H0_H0 ;  /* 0x20000016ff167230 */ /* 0x000fca0000004100 */
[----:B------:R-:W-:-:S04]  /*22600*/  FMUL R22, R22, UR42 ;  /* 0x0000002a16167c20 */ /* 0x000fc80008400000 */
[----:B------:R-:W-:-:S05]  /*22610*/  FFMA R22, R225, UR43, R22 ;  /* 0x0000002be1167c23 */ /* 0x000fca0008000016 */
[----:B------:R-:W-:-:S05]  /*22620*/  F2FP.SATFINITE.E4M3.F32.PACK_AB_MERGE_C R22, RZ, R22, RZ ;  /* 0x00000016ff16723e */ /* 0x000fca00048070ff */
[----:B------:R0:W-:Y:S02]  /*22630*/  @!P2 STG.E.U8 desc[UR46][R202.64+0x48], R22 ;  /* 0x00004816ca00a986 */ /* 0x0001e4000c10112e */
[----:B0-----:R-:W-:-:S06]  /*22640*/  PRMT R22, RZ, 0x7610, R22 ;  /* 0x00007610ff167816 */ /* 0x001fcc0000000016 */
[----:B------:R-:W4:Y:S01]  /*22650*/  @!P3 LDG.E.U8 R22, desc[UR46][R18.64+0x49] ;  /* 0x0000492e1216b981 */ /* 0x000f22000c1e1100 */
[----:B------:R-:W-:-:S04]  /*22660*/  @!P1 IADD3 R73, P5, P6, R73, UR10, R24 ;  /* 0x0000000a49499c10 */ /* 0x000fc8000febe018 */
[----:B------:R-:W-:Y:S02]  /*22670*/  @!P1 IADD3.X R72, R72, UR9, R30, P5, P6 ;  /* 0x0000000948489c10 */ /* 0x000fe4000afec41e */
[----:B------:R-:W-:-:S04]  /*22680*/  ISETP.GE.AND P6, PT, R28, 0x109, PT ;  /* 0x000001091c00780c */ /* 0x000fc80003fc6270 */
[----:B------:R-:W-:Y:S01]  /*22690*/  ISETP.LT.OR P4, PT, R29, 0x92, !P6 ;  /* 0x000000921d00780c */ /* 0x000fe20007781670 */
[----:B------:R-:W-:-:S12]  /*226a0*/  IMAD.U32 R21, RZ, RZ, UR7 ;  /* 0x00000007ff157e24 */ /* 0x000fd8000f8e00ff */
[----:B------:R-:W-:-:S04]  /*226b0*/  @!P4 IADD3 R31, P5, P6, R31, UR10, R24 ;  /* 0x0000000a1f1fcc10 */ /* 0x000fc8000febe018 */
[----:B------:R-:W-:Y:S02]  /*226c0*/  @!P4 IADD3.X R21, R21, UR9, R30, P5, P6 ;  /* 0x000000091515cc10 */ /* 0x000fe4000afec41e */
[----:B------:R-:W-:-:S13]  /*226d0*/  ISETP.LT.OR P5, PT, R29, 0x51, !P0 ;  /* 0x000000511d00780c */ /* 0x000fda00047a1670 */
[----:B------:R-:W0:Y:S01]  /*226e0*/  @!P5 LDC.64 R32, c[0x0][0x5c0] ;  /* 0x00017000ff20db82 */ /* 0x000e220000000a00 */
[----:B------:R-:W-:Y:S01]  /*226f0*/  @!P5 IMAD.MOV.U32 R23, RZ, RZ, R30 ;  /* 0x000000ffff17d224 */ /* 0x000fe200078e001e */
[----:B----4-:R-:W-:-:S04]  /*22700*/  LOP3.LUT R22, R22, 0xff, RZ, 0xc0, !PT ;  /* 0x000000ff16167812 */ /* 0x010fc800078ec0ff */
[----:B------:R-:W-:-:S05]  /*22710*/  F2FP.F16.E4M3.UNPACK_B R22, R22 ;  /* 0x00000016ff16723e */ /* 0x000fca00020006ff */
[----:B------:R-:W-:-:S05]  /*22720*/  HADD2.F32 R22, -RZ, R22.H0_H0 ;  /* 0x20000016ff167230 */ /* 0x000fca0000004100 */
[----:B------:R-:W-:-:S04]  /*22730*/  FMUL R22, R22, UR42 ;  /* 0x0000002a16167c20 */ /* 0x000fc80008400000 */
[----:B---3--:R-:W-:Y:S01]  /*22740*/  FFMA R22, R223, UR43, R22 ;  /* 0x0000002bdf167c23 */ /* 0x008fe20008000016 */
[----:B------:R-:W-:Y:S01]  /*22750*/  @!P5 IMAD R99, R5, 0x180, RZ ;  /* 0x000001800563d824 */ /* 0x000fe200078e02ff */
[----:B------:R-:W3:Y:S03]  /*22760*/  LDL.LU R223, [R1+0x448] ;  /* 0x0004480001df7983 */ /* 0x000ee60000300800 */
[----:B------:R-:W-:Y:S01]  /*22770*/  F2FP.SATFINITE.E4M3.F32.PACK_AB_MERGE_C R22, RZ, R22, RZ ;  /* 0x00000016ff16723e */ /* 0x000fe200048070ff */
[----:B------:R-:W4:Y:S04]  /*22780*/  LDL.LU R225, [R1+0x44c] ;  /* 0x00044c0001e17983 */ /* 0x000f280000300800 */
[----:B------:R1:W-:Y:S02]  /*22790*/  @!P3 STG.E.U8 desc[UR46][R196.64+0x49], R22 ;  /* 0x00004916c400b986 */ /* 0x0003e4000c10112e */
[----:B-1----:R-:W-:-:S04]  /*227a0*/  @!P5 IMAD.MOV.U32 R22, RZ, RZ, R24 ;  /* 0x000000ffff16d224 */ /* 0x002fc800078e0018 */
[----:B------:R-:W-:-:S03]  /*227b0*/  @!P5 IMAD.WIDE.U32 R22, R4, 0x180, R22 ;  /* 0x000001800416d825 */ /* 0x000fc600078e0016 */
[----:B0-----:R-:W-:Y:S02]  /*227c0*/  @!P5 IADD3 R22, P6, R22, R32, RZ ;  /* 0x000000201616d210 */ /* 0x001fe40007fde0ff */
[----:B------:R-:W-:-:S06]  /*227d0*/  PRMT R32, RZ, 0x7610, R32 ;  /* 0x00007610ff207816 */ /* 0x000fcc0000000020 */
[----:B------:R-:W2:Y:S01]  /*227e0*/  @!P5 LDG.E.U8 R32, desc[UR46][R16.64+0x50] ;  /* 0x0000502e1020d981 */ /* 0x000ea2000c1e1100 */
[----:B------:R-:W-:Y:S02]  /*227f0*/  @!P5 IADD3.X R23, R33, R23, R99, P6, !PT ;  /* 0x000000172117d210 */ /* 0x000fe400037fe463 */
[----:B--2---:R-:W-:-:S04]  /*22800*/  LOP3.LUT R32, R32, 0xff, RZ, 0xc0, !PT ;  /* 0x000000ff20207812 */ /* 0x004fc800078ec0ff */
[----:B------:R-:W-:-:S05]  /*22810*/  F2FP.F16.E4M3.UNPACK_B R32, R32 ;  /* 0x00000020ff20723e */ /* 0x000fca00020006ff */
[----:B------:R-:W-:-:S05]  /*22820*/  HADD2.F32 R32, -RZ, R32.H0_H0 ;  /* 0x20000020ff207230 */ /* 0x000fca0000004100 */
[----:B------:R-:W-:-:S04]  /*22830*/  FMUL R32, R32, UR42 ;  /* 0x0000002a20207c20 */ /* 0x000fc80008400000 */
[----:B------:R-:W-:Y:S01]  /*22840*/  FFMA R32, R224, UR43, R32 ;  /* 0x0000002be0207c23 */ /* 0x000fe20008000020 */
[----:B------:R-:W-:Y:S01]  /*22850*/  LOP3.LUT P2, RZ, R20, 0x100000, RZ, 0xc0, !PT ;  /* 0x0010000014ff7812 */ /* 0x000fe2000784c0ff */
[----:B------:R-:W2:Y:S03]  /*22860*/  LDL.LU R224, [R1+0x450] ;  /* 0x0004500001e07983 */ /* 0x000ea60000300800 */
[----:B------:R-:W-:-:S05]  /*22870*/  F2FP.SATFINITE.E4M3.F32.PACK_AB_MERGE_C R32, RZ, R32, RZ ;  /* 0x00000020ff20723e */ /* 0x000fca00048070ff */
[----:B------:R0:W-:Y:S01]  /*22880*/  @!P5 STG.E.U8 desc[UR46][R22.64+0x50], R32 ;  /* 0x000050201600d986 */ /* 0x0001e2000c10112e */
[----:B------:R-:W-:-:S13]  /*22890*/  ISETP.LT.OR P5, PT, R29, 0x52, !P0 ;  /* 0x000000521d00780c */ /* 0x000fda00047a1670 */
[----:B0-----:R-:W0:Y:S01]  /*228a0*/  @!P5 LDC.64 R32, c[0x0][0x5c0] ;  /* 0x00017000ff20db82 */ /* 0x001e220000000a00 */
[----:B------:R-:W-:Y:S02]  /*228b0*/  @!P5 IMAD.MOV.U32 R22, RZ, RZ, R24 ;  /* 0x000000ffff16d224 */ /* 0x000fe400078e0018 */
[----:B------:R-:W-:Y:S02]  /*228c0*/  @!P5 IMAD.MOV.U32 R23, RZ, RZ, R30 ;  /* 0x000000ffff17d224 */ /* 0x000fe400078e001e */
[----:B------:R-:W-:-:S03]  /*228d0*/  @!P5 IMAD.WIDE.U32 R22, R4, 0x180, R22 ;  /* 0x000001800416d825 */ /* 0x000fc600078e0016 */
[----:B0-----:R-:W-:Y:S02]  /*228e0*/  @!P5 IADD3 R22, P6, R22, R32, RZ ;  /* 0x000000201616d210 */ /* 0x001fe40007fde0ff */
[----:B------:R-:W-:-:S06]  /*228f0*/  PRMT R32, RZ, 0x7610, R32 ;  /* 0x00007610ff207816 */ /* 0x000fcc0000000020 */
[----:B------:R-:W3:Y:S01]  /*22900*/  @!P5 LDG.E.U8 R32, desc[UR46][R16.64+0x51] ;  /* 0x0000512e1020d981 */ /* 0x000ee2000c1e1100 */
[----:B------:R-:W-:-:S05]  /*22910*/  @!P5 IMAD R99, R5, 0x180, RZ ;  /* 0x000001800563d824 */ /* 0x000fca00078e02ff */
[----:B------:R-:W-:Y:S02]  /*22920*/  @!P5 IADD3.X R23, R33, R23, R99, P6, !PT ;  /* 0x000000172117d210 */ /* 0x000fe400037fe463 */
[----:B---3--:R-:W-:-:S04]  /*22930*/  LOP3.LUT R32, R32, 0xff, RZ, 0xc0, !PT ;  /* 0x000000ff20207812 */ /* 0x008fc800078ec0ff */
[----:B------:R-:W-:-:S05]  /*22940*/  F2FP.F16.E4M3.UNPACK_B R32, R32 ;  /* 0x00000020ff20723e */ /* 0x000fca00020006ff */
[----:B------:R-:W-:-:S05]  /*22950*/  HADD2.F32 R32, -RZ, R32.H0_H0 ;  /* 0x20000020ff207230 */ /* 0x000fca0000004100 */
[----:B------:R-:W-:-:S04]  /*22960*/  FMUL R32, R32, UR42 ;  /* 0x0000002a20207c20 */ /* 0x000fc80008400000 */
[----:B------:R-:W-:Y:S01]  /*22970*/  FFMA R32, R223, UR43, R32 ;  /* 0x0000002bdf207c23 */ /* 0x000fe20008000020 */
[----:B------:R-:W-:Y:S01]  /*22980*/  LOP3.LUT P3, RZ, R20, 0x4000, RZ, 0xc0, !PT ;  /* 0x0000400014ff7812 */ /* 0x000fe2000786c0ff */
[----:B------:R-:W3:Y:S03]  /*22990*/  LDL.LU R223, [R1+0x454] ;  /* 0x0004540001df7983 */ /* 0x000ee60000300800 */
[----:B------:R-:W-:-:S05]  /*229a0*/  F2FP.SATFINITE.E4M3.F32.PACK_AB_MERGE_C R32, RZ, R32, RZ ;  /* 0x00000020ff20723e */ /* 0x000fca00048070ff */
[----:B------:R0:W-:Y:S02]  /*229b0*/  @!P5 STG.E.U8 desc[UR46][R22.64+0x51], R32 ;  /* 0x000051201600d986 */ /* 0x0001e4000c10112e */
[----:B0-----:R-:W-:-:S06]  /*229c0*/  PRMT R22, RZ, 0x7610, R22 ;  /* 0x00007610ff167816 */ /* 0x001fcc0000000016 */
[----:B------:R-:W4:Y:S02]  /*229d0*/  @!P2 LDG.E.U8 R22, desc[UR46][R18.64+0x50] ;  /* 0x0000502e1216a981 */ /* 0x000f24000c1e1100 */
[----:B----4-:R-:W-:-:S04]  /*229e0*/  LOP3.LUT R22, R22, 0xff, RZ, 0xc0, !PT ;  /* 0x000000ff16167812 */ /* 0x010fc800078ec0ff */
[----:B------:R-:W-:-:S05]  /*229f0*/  F2FP.F16.E4M3.UNPACK_B R22, R22 ;  /* 0x00000016ff16723e */ /* 0x000fca00020006ff */
[----:B------:R-:W-:-:S05]  /*22a00*/  HADD2.F32 R22, -RZ, R22.H0_H0 ;  /* 0x20000016ff167230 */ /* 0x000fca0000004100 */
[----:B------:R-:W-:-:S04]  /*22a10*/  FMUL R22, R22, UR42 ;  /* 0x0000002a16167c20 */ /* 0x000fc80008400000 */
[----:B------:R-:W-:Y:S01]  /*22a20*/  FFMA R22, R225, UR43, R22 ;  /* 0x0000002be1167c23 */ /* 0x000fe20008000016 */
[----:B------:R-:W-:Y:S01]  /*22a30*/  ISETP.LT.OR P5, PT, R29, 0x59, !P0 ;  /* 0x000000591d00780c */ /* 0x000fe200047a1670 */
[----:B------:R-:W4:Y:S03]  /*22a40*/  LDL.LU R225, [R1+0x458] ;  /* 0x0004580001e17983 */ /* 0x000f260000300800 */
[----:B------:R-:W-:-:S05]  /*22a50*/  F2FP.SATFINITE.E4M3.F32.PACK_AB_MERGE_C R22, RZ, R22, RZ ;  /* 0x00000016ff16723e */ /* 0x000fca00048070ff */
[----:B------:R0:W-:Y:S04]  /*22a60*/  @!P2 STG.E.U8 desc[UR46][R200.64+0x50], R22 ;  /* 0x00005016c800a986 */ /* 0x0001e8000c10112e */
[----:B------:R-:W1:Y:S01]  /*22a70*/  @!P5 LDC.64 R32, c[0x0][0x5c0] ;  /* 0x00017000ff20db82 */ /* 0x000e620000000a00 */
[----:B0-----:R-:W-:-:S06]  /*22a80*/  PRMT R22, RZ, 0x7610, R22 ;  /* 0x00007610ff167816 */ /* 0x001fcc0000000016 */
[----:B------:R-:W2:Y:S01]  /*22a90*/  @!P3 LDG.E.U8 R22, desc[UR46][R18.64+0x51] ;  /* 0x0000512e1216b981 */ /* 0x000ea2000c1e1100 */
[----:B------:R-:W-:Y:S01]  /*22aa0*/  @!P5 IMAD.MOV.U32 R23, RZ, RZ, R30 ;  /* 0x000000ffff17d224 */ /* 0x000fe200078e001e */
[----:B--2---:R-:W-:-:S04]  /*22ab0*/  LOP3.LUT R22, R22, 0xff, RZ, 0xc0, !PT ;  /* 0x000000ff16167812 */ /* 0x004fc800078ec0ff */
[----:B------:R-:W-:-:S05]  /*22ac0*/  F2FP.F16.E4M3.UNPACK_B R22, R22 ;  /* 0x00000016ff16723e */ /* 0x000fca00020006ff */
[----:B------:R-:W-:-:S05]  /*22ad0*/  HADD2.F32 R22, -RZ, R22.H0_H0 ;  /* 0x20000016ff167230 */ /* 0x000fca0000004100 */
[----:B------:R-:W-:-:S04]  /*22ae0*/  FMUL R22, R22, UR42 ;  /* 0x0000002a16167c20 */ /* 0x000fc80008400000 */
[----:B------:R-:W-:Y:S01]  /*22af0*/  FFMA R22, R224, UR43, R22 ;  /* 0x0000002be0167c23 */ /* 0x000fe20008000016 */
[----:B------:R-:W-:Y:S01]  /*22b00*/  @!P5 IMAD R99, R5, 0x180, RZ ;  /* 0x000001800563d824 */ /* 0x000fe200078e02ff */
[----:B------:R-:W-:Y:S01]  /*22b10*/  LOP3.LUT P2, RZ, R20, 0x8000, RZ, 0xc0, !PT ;  /* 0x0000800014ff7812 */ /* 0x000fe2000784c0ff */
[----:B------:R-:W2:Y:S02]  /*22b20*/  LDL.LU R224, [R1+0x45c] ;  /* 0x00045c0001e07983 */ /* 0x000ea40000300800 */
[----:B------:R-:W-:-:S05]  /*22b30*/  F2FP.SATFINITE.E4M3.F32.PACK_AB_MERGE_C R22, RZ, R22, RZ ;  /* 0x00000016ff16723e */ /* 0x000fca00048070ff */
[----:B------:R0:W-:Y:S02]  /*22b40*/  @!P3 STG.E.U8 desc[UR46][R190.64+0x51], R22 ;  /* 0x00005116be00b986 */ /* 0x0001e4000c10112e */
[----:B0-----:R-:W-:-:S04]  /*22b50*/  @!P5 IMAD.MOV.U32 R22, RZ, RZ, R24 ;  /* 0x000000ffff16d224 */ /* 0x001fc800078e0018 */
[----:B------:R-:W-:-:S03]  /*22b60*/  @!P5 IMAD.WIDE.U32 R22, R4, 0x180, R22 ;  /* 0x000001800416d825 */ /* 0x000fc600078e0016 */
[----:B-1----:R-:W-:Y:S02]  /*22b70*/  @!P5 IADD3 R22, P6, R22, R32, RZ ;  /* 0x000000201616d210 */ /* 0x002fe40007fde0ff */
[----:B------:R-:W-:-:S06]  /*22b80*/  PRMT R32, RZ, 0x7610, R32 ;  /* 0x00007610ff207816 */ /* 0x000fcc0000000020 */
[----:B------:R-:W3:Y:S01]  /*22b90*/  @!P5 LDG.E.U8 R32, desc[UR46][R16.64+0x58] ;  /* 0x0000582e1020d981 */ /* 0x000ee2000c1e1100 */
        /* <DEDUP_REMOVED lines=17> */
[----:B------:R-:W4:Y:S01]  /*22cb0*/  @!P5 LDG.E.U8 R32, desc[UR46][R16.64+0x59] ;  /* 0x0000592e1020d981 */ /* 0x000f22000c1e1100 */
[----:B------:R-:W-:-:S05]  /*22cc0*/  @!P5 IMAD R99, R5, 0x180, RZ ;  /* 0x000001800563d824 */ /* 0x000fca00078e02ff */
[----:B------:R-:W-:Y:S02]  /*22cd0*/  @!P5 IADD3.X R23, R33, R23, R99, P6, !PT ;  /* 0x000000172117d210 */ /* 0x000fe400037fe463 */
[----:B----4-:R-:W-:-:S04]  /*22ce0*/  LOP3.LUT R32, R32, 0xff, RZ, 0xc0, !PT ;  /* 0x000000ff20207812 */ /* 0x010fc800078ec0ff */
[----:B------:R-:W-:-:S05]  /*22cf0*/  F2FP.F16.E4M3.UNPACK_B R32, R32 ;  /* 0x00000020ff20723e */ /* 0x000fca00020006ff */
[----:B------:R-:W-:-:S05]  /*22d00*/  HADD2.F32 R32, -RZ, R32.H0_H0 ;  /* 0x20000020ff207230 */ /* 0x000fca0000004100 */
[----:B------:R-:W-:-:S04]  /*22d10*/  FMUL R32, R32, UR42 ;  /* 0x0000002a20207c20 */ /* 0x000fc80008400000 */
[----:B------:R-:W-:Y:S02]  /*22d20*/  FFMA R32, R225, UR43, R32 ;  /* 0x0000002be1207c23 */ /* 0x000fe40008000020 */
[----:B------:R-:W4:Y:S03]  /*22d30*/  LDL.LU R225, [R1+0x464] ;  /* 0x0004640001e17983 */ /* 0x000f260000300800 */
        /* <DEDUP_REMOVED lines=8> */
[----:B------:R-:W-:Y:S01]  /*22dc0*/  FFMA R22, R224, UR43, R22 ;  /* 0x0000002be0167c23 */ /* 0x000fe20008000016 */
[----:B------:R-:W-:Y:S01]  /*22dd0*/  PRMT R32, RZ, 0x7610, R32 ;  /* 0x00007610ff207816 */ /* 0x000fe20000000020 */
[----:B------:R-:W2:Y:S03]  /*22de0*/  LDL.LU R224, [R1+0x468] ;  /* 0x0004680001e07983 */ /* 0x000ea60000300800 */
[----:B------:R-:W-:-:S05]  /*22df0*/  F2FP.SATFINITE.E4M3.F32.PACK_AB_MERGE_C R22, RZ, R22, RZ ;  /* 0x00000016ff16723e */ /* 0x000fca00048070ff */
[----:B------:R0:W-:Y:S02]  /*22e00*/  @!P2 STG.E.U8 desc[UR46][R194.64+0x58], R22 ;  /* 0x00005816c200a986 */ /* 0x0001e4000c10112e */
[----:B0-----:R-:W-:-:S06]  /*22e10*/  PRMT R22, RZ, 0x7610, R22 ;  /* 0x00007610ff167816 */ /* 0x001fcc0000000016 */
[----:B------:R-:W3:Y:S01]  /*22e20*/  @!P3 LDG.E.U8 R22, desc[UR46][R18.64+0x59] ;  /* 0x0000592e1216b981 */ /* 0x000ee2000c1e1100 */
[----:B------:R-:W-:-:S04]  /*22e30*/  ISETP.GE.AND P2, PT, R28, 0x1, PT ;  /* 0x000000011c00780c */ /* 0x000fc80003f46270 */
[----:B------:R-:W-:Y:S02]  /*22e40*/  ISETP.LT.OR P5, PT, R29, 0x61, !P2 ;  /* 0x000000611d00780c */ /* 0x000fe400057a1670 */
        /* <DEDUP_REMOVED lines=8> */
[----:B------:R0:W-:Y:S04]  /*22ed0*/  @!P3 STG.E.U8 desc[UR46][R192.64+0x59], R22 ;  /* 0x00005916c000b986 */ /* 0x0001e8000c10112e */
        /* <DEDUP_REMOVED lines=8> */
[----:B------:R-:W-:Y:S01]  /*22f60*/  FFMA R32, R225, UR43, R32 ;  /* 0x0000002be1207c23 */ /* 0x000fe20008000020 */
[----:B------:R-:W-:Y:S01]  /*22f70*/  @P1 LOP3.LUT R3, R3, 0x200, RZ, 0xfc, !PT ;  /* 0x0000020003031812 */ /* 0x000fe200078efcff */
[----:B------:R-:W4:Y:S03]  /*22f80*/  LDL.LU R225, [R1+0x470] ;  /* 0x0004700001e17983 */ /* 0x000f260000300800 */
[----:B------:R-:W-:-:S05]  /*22f90*/  F2FP.SATFINITE.E4M3.F32.PACK_AB_MERGE_C R32, RZ, R32, RZ ;  /* 0x00000020ff20723e */ /* 0x000fca00048070ff */
[----:B------:R0:W-:Y:S01]  /*22fa0*/  @!P5 STG.E.U8 desc[UR46][R22.64+0x60], R32 ;  /* 0x000060201600d986 */ /* 0x0001e2000c10112e */
[----:B------:R-:W-:Y:S02]  /*22fb0*/  ISETP.LT.OR P5, PT, R29, 0x62, !P2 ;  /* 0x000000621d00780c */ /* 0x000fe400057a1670 */
[----:B0-----:R-:W-:-:S11]  /*22fc0*/  PRMT R32, RZ, 0x7610, R32 ;  /* 0x00007610ff207816 */ /* 0x001fd60000000020 */
[----:B------:R-:W0:Y:S01]  /*22fd0*/  @!P5 LDC.64 R22, c[0x0][0x5c0] ;  /* 0x00017000ff16db82 */ /* 0x000e220000000a00 */
[----:B------:R-:W2:Y:S01]  /*22fe0*/  @!P5 LDG.E.U8 R32, desc[UR46][R26.64+0x61] ;  /* 0x0000612e1a20d981 */ /* 0x000ea2000c1e1100 */
[----:B------:R-:W-:-:S04]  /*22ff0*/  LOP3.LUT R3, R3, 0xfffffbff, RZ, 0xc0, !PT ;  /* 0xfffffbff03037812 */ /* 0x000fc800078ec0ff */
[----:B------:R-:W-:-:S04]  /*23000*/  @P4 LOP3.LUT R3, R3, 0x400, RZ, 0xfc, !PT ;  /* 0x0000040003034812 */ /* 0x000fc800078efcff */
[----:B------:R-:W-:Y:S02]  /*23010*/  LOP3.LUT P1, RZ, R3, 0x20, RZ, 0xc0, !PT ;  /* 0x0000002003ff7812 */ /* 0x000fe4000782c0ff */
[----:B0-----:R-:W-:-:S05]  /*23020*/  @!P5 IADD3 R22, P6, R24, R22, RZ ;  /* 0x000000161816d210 */ /* 0x001fca0007fde0ff */
[----:B------:R-:W-:Y:S01]  /*23030*/  @!P5 IMAD.X R23, R30, 0x1, R23, P6 ;  /* 0x000000011e17d824 */ /* 0x000fe200030e0617 */
        /* <DEDUP_REMOVED lines=8> */
[----:B------:R0:W-:Y:S02]  /*230c0*/  @!P5 STG.E.U8 desc[UR46][R22.64+0x61], R32 ;  /* 0x000061201600d986 */ /* 0x0001e4000c10112e */
[----:B0-----:R-:W-:-:S06]  /*230d0*/  PRMT R22, RZ, 0x7610, R22 ;  /* 0x00007610ff167816 */ /* 0x001fcc0000000016 */
[----:B------:R-:W3:Y:S02]  /*230e0*/  @!P1 LDG.E.U8 R22, desc[UR46][R6.64+0x60] ;  /* 0x0000602e06169981 */ /* 0x000ee4000c1e1100 */
[----:B---3--:R-:W-:-:S04]  /*230f0*/  LOP3.LUT R22, R22, 0xff, RZ, 0xc0, !PT ;  /* 0x000000ff16167812 */ /* 0x008fc800078ec0ff */
[----:B------:R-:W-:-:S05]  /*23100*/  F2FP.F16.E4M3.UNPACK_B R22, R22 ;  /* 0x00000016ff16723e */ /* 0x000fca00020006ff */
[----:B------:R-:W-:-:S05]  /*23110*/  HADD2.F32 R22, -RZ, R22.H0_H0 ;  /* 0x20000016ff167230 */ /* 0x000fca0000004100 */
[----:B------:R-:W-:-:S04]  /*23120*/  FMUL R22, R22, UR42 ;  /* 0x0000002a16167c20 */ /* 0x000fc80008400000 */
[----:B------:R-:W-:Y:S01]  /*23130*/  FFMA R22, R223, UR43, R22 ;  /* 0x0000002bdf167c23 */ /* 0x000fe20008000016 */
[----:B------:R-:W-:Y:S01]  /*23140*/  ISETP.LT.OR P5, PT, R29, 0x69, !P2 ;  /* 0x000000691d00780c */ /* 0x000fe200057a1670 */
[----:B------:R-:W3:Y:S03]  /*23150*/  LDL.LU R223, [R1+0x478] ;  /* 0x0004780001df7983 */ /* 0x000ee60000300800 */
[----:B------:R-:W-:-:S05]  /*23160*/  F2FP.SATFINITE.E4M3.F32.PACK_AB_MERGE_C R22, RZ, R22, RZ ;  /* 0x00000016ff16723e */ /* 0x000fca00048070ff */
[----:B------:R0:W-:Y:S02]  /*23170*/  @!P1 STG.E.U8 desc[UR46][R152.64+0x60], R22 ;  /* 0x0000601698009986 */ /* 0x0001e4000c10112e */
[----:B0-----:R-:W-:-:S06]  /*23180*/  PRMT R22, RZ, 0x7610, R22 ;  /* 0x00007610ff167816 */ /* 0x001fcc0000000016 */
[----:B------:R-:W4:Y:S01]  /*23190*/  @!P3 LDG.E.U8 R22, desc[UR46][R6.64+0x61] ;  /* 0x0000612e0616b981 */ /* 0x000f22000c1e1100 */
[----:B------:R-:W-:Y:S02]  /*231a0*/  PRMT R32, RZ, 0x7610, R32 ;  /* 0x00007610ff207816 */ /* 0x000fe40000000020 */
[----:B----4-:R-:W-:-:S04]  /*231b0*/  LOP3.LUT R22, R22, 0xff, RZ, 0xc0, !PT ;  /* 0x000000ff16167812 */ /* 0x010fc800078ec0ff */
[----:B------:R-:W-:-:S05]  /*231c0*/  F2FP.F16.E4M3.UNPACK_B R22, R22 ;  /* 0x00000016ff16723e */ /* 0x000fca00020006ff */
[----:B------:R-:W-:-:S05]  /*231d0*/  HADD2.F32 R22, -RZ, R22.H0_H0 ;  /* 0x20000016ff167230 */ /* 0x000fca0000004100 */
[----:B------:R-:W-:-:S04]  /*231e0*/  FMUL R22, R22, UR42 ;  /* 0x0000002a16167c20 */ /* 0x000fc80008400000 */
[----:B------:R-:W-:Y:S01]  /*231f0*/  FFMA R22, R225, UR43, R22 ;  /* 0x0000002be1167c23 */ /* 0x000fe20008000016 */
[----:B------:R-:W-:Y:S01]  /*23200*/  LOP3.LUT P1, RZ, R3, 0x8, RZ, 0xc0, !PT ;  /* 0x0000000803ff7812 */ /* 0x000fe2000782c0ff */
[----:B------:R-:W4:Y:S03]  /*23210*/  LDL.LU R225, [R1+0x47c] ;  /* 0x00047c0001e17983 */ /* 0x000f260000300800 */
[----:B------:R-:W-:-:S05]  /*23220*/  F2FP.SATFINITE.E4M3.F32.PACK_AB_MERGE_C R22, RZ, R22, RZ ;  /* 0x00000016ff16723e */ /* 0x000fca00048070ff */
[----:B------:R0:W-:Y:S04]  /*23230*/  @!P3 STG.E.U8 desc[UR46][R156.64+0x61], R22 ;  /* 0x000061169c00b986 */ /* 0x0001e8000c10112e */
[----:B------:R-:W2:Y:S01]  /*23240*/  @!P5 LDG.E.U8 R32, desc[UR46][R26.64+0x68] ;  /* 0x0000682e1a20d981 */ /* 0x000ea2000c1e1100 */
[----:B0-----:R-:W0:Y:S02]  /*23250*/  @!P5 LDC.64 R22, c[0x0][0x5c0] ;  /* 0x00017000ff16db82 */ /* 0x001e240000000a00 */
        /* <DEDUP_REMOVED lines=11> */
[----:B------:R-:W-:Y:S02]  /*23310*/  ISETP.LT.OR P5, PT, R29, 0x6a, !P2 ;  /* 0x0000006a1d00780c */ /* 0x000fe400057a1670 */
[----:B0-----:R-:W-:-:S11]  /*23320*/  PRMT R32, RZ, 0x7610, R32 ;  /* 0x00007610ff207816 */ /* 0x001fd60000000020 */
        /* <DEDUP_REMOVED lines=22> */
[----:B------:R0:W-:Y:S02]  /*23490*/  @!P1 STG.E.U8 desc[UR46][R154.64+0x68], R22 ;  /* 0x000068169a009986 */ /* 0x0001e4000c10112e */
[----:B0-----:R-:W-:-:S06]  /*234a0*/  PRMT R22, RZ, 0x7610, R22 ;  /* 0x00007610ff167816 */ /* 0x001fcc0000000016 */
[----:B------:R-:W2:Y:S01]  /*234b0*/  @!P3 LDG.E.U8 R22, desc[UR46][R6.64+0x69] ;  /* 0x0000692e0616b981 */ /* 0x000ea2000c1e1100 */
[----:B------:R-:W-:Y:S02]  /*234c0*/  PRMT R32, RZ, 0x7610, R32 ;  /* 0x00007610ff207816 */ /* 0x000fe40000000020 */
        /* <DEDUP_REMOVED lines=8> */
[----:B------:R0:W-:Y:S04]  /*23550*/  @!P3 STG.E.U8 desc[UR46][R146.64+0x69], R22 ;  /* 0x000069169200b986 */ /* 0x0001e8000c10112e */
[----:B------:R-:W3:Y:S01]  /*23560*/  @!P5 LDG.E.U8 R32, desc[UR46][R26.64+0x70] ;  /* 0x0000702e1a20d981 */ /* 0x000ee2000c1e1100 */
[----:B0-----:R-:W0:Y:S02]  /*23570*/  @!P5 LDC.64 R22, c[0x0][0x5c0] ;  /* 0x00017000ff16db82 */ /* 0x001e240000000a00 */
[----:B0-----:R-:W-:-:S05]  /*23580*/  @!P5 IADD3 R22, P6, R24, R22, RZ ;  /* 0x000000161816d210 */ /* 0x001fca0007fde0ff */
[----:B------:R-:W-:Y:S01]  /*23590*/  @!P5 IMAD.X R23, R30, 0x1, R23, P6 ;  /* 0x000000011e17d824 */ /* 0x000fe200030e0617 */
        /* <DEDUP_REMOVED lines=30> */
[----:B------:R-:W-:Y:S01]  /*23780*/  ISETP.LT.OR P5, PT, R29, 0x79, !P2 ;  /* 0x000000791d00780c */ /* 0x000fe200057a1670 */
[----:B------:R-:W2:Y:S03]  /*23790*/  LDL.LU R224, [R1+0x498] ;  /* 0x0004980001e07983 */ /* 0x000ea60000300800 */
[----:B------:R-:W-:-:S05]  /*237a0*/  F2FP.SATFINITE.E4M3.F32.PACK_AB_MERGE_C R22, RZ, R22, RZ ;  /* 0x00000016ff16723e */ /* 0x000fca00048070ff */
[----:B------:R0:W-:Y:S02]  /*237b0*/  @!P1 STG.E.U8 desc[UR46][R158.64+0x70], R22 ;  /* 0x000070169e009986 */ /* 0x0001e4000c10112e */
[----:B0-----:R-:W-:-:S06]  /*237c0*/  PRMT R22, RZ, 0x7610, R22 ;  /* 0x00007610ff167816 */ /* 0x001fcc0000000016 */
[----:B------:R-:W3:Y:S01]  /*237d0*/  @!P3 LDG.E.U8 R22, desc[UR46][R6.64+0x71] ;  /* 0x0000712e0616b981 */ /* 0x000ee2000c1e1100 */
[----:B------:R-:W-:Y:S02]  /*237e0*/  PRMT R32, RZ, 0x7610, R32 ;  /* 0x00007610ff207816 */ /* 0x000fe40000000020 */
        /* <DEDUP_REMOVED lines=21> */
[----:B------:R0:W-:Y:S01]  /*23940*/  @!P5 STG.E.U8 desc[UR46][R22.64+0x78], R32 ;  /* 0x000078201600d986 */ /* 0x0001e2000c10112e */
[----:B------:R-:W-:Y:S02]  /*23950*/  ISETP.LT.OR P5, PT, R29, 0x7a, !P2 ;  /* 0x0000007a1d00780c */ /* 0x000fe400057a1670 */
[----:B0-----:R-:W-:-:S11]  /*23960*/  PRMT R32, RZ, 0x7610, R32 ;  /* 0x00007610ff207816 */ /* 0x001fd60000000020 */
[----:B------:R-:W0:Y:S01]  /*23970*/  @!P5 LDC.64 R22, c[0x0][0x5c0] ;  /* 0x00017000ff16db82 */ /* 0x000e220000000a00 */
[----:B------:R-:W2:Y:S01]  /*23980*/  @!P5 LDG.E.U8 R32, desc[UR46][R26.64+0x79] ;  /* 0x0000792e1a20d981 */ /* 0x000ea2000c1e1100 */
[----:B0-----:R-:W-:-:S05]  /*23990*/  @!P5 IADD3 R22, P6, R24, R22, RZ ;  /* 0x000000161816d210 */ /* 0x001fca0007fde0ff */
[----:B------:R-:W-:Y:S01]  /*239a0*/  @!P5 IMAD.X R23, R30, 0x1, R23, P6 ;  /* 0x000000011e17d824 */ /* 0x000fe200030e0617 */
[----:B--2---:R-:W-:-:S04]  /*239b0*/  LOP3.LUT R32, R32, 0xff, RZ, 0xc0, !PT ;  /* 0x000000ff20207812 */ /* 0x004fc800078ec0ff */
[----:B------:R-:W-:-:S05]  /*239c0*/  F2FP.F16.E4M3.UNPACK_B R32, R32 ;  /* 0x00000020ff20723e */ /* 0x000fca00020006ff */
[----:B------:R-:W-:-:S05]  /*239d0*/  HADD2.F32 R32, -RZ, R32.H0_H0 ;  /* 0x20000020ff207230 */ /* 0x000fca0000004100 */
[----:B------:R-:W-:-:S04]  /*239e0*/  FMUL R32, R32, UR42 ;  /* 0x0000002a20207c20 */ /* 0x000fc80008400000 */
[----:B------:R-:W-:Y:S02]  /*239f0*/  FFMA R32, R224, UR43, R32 ;  /* 0x0000002be0207c23 */ /* 0x000fe40008000020 */
        /* <DEDUP_REMOVED lines=61> */
[----:B0-----:R-:W-:Y:S01]  /*23dd0*/  PRMT R32, RZ, 0x7610, R32 ;  /* 0x00007610ff207816 */ /* 0x001fe20000000020 */
[----:B------:R-:W0:Y:S05]  /*23de0*/  @!P3 LDC.64 R22, c[0x0][0x5c0] ;  /* 0x00017000ff16bb82 */ /* 0x000e2a0000000a00 */
[----:B------:R-:W2:Y:S01]  /*23df0*/  @!P3 LDG.E.U8 R32, desc[UR46][R10.64+0x61] ;  /* 0x0000612e0a20b981 */ /* 0x000ea2000c1e1100 */
[----:B0-----:R-:W-:-:S05]  /*23e00*/  @!P3 IADD3 R22, P5, R168, R22, RZ ;  /* 0x00000016a816b210 */ /* 0x001fca0007fbe0ff */
[----:B------:R-:W-:Y:S01]  /*23e10*/  @!P3 IMAD.X R23, R169, 0x1, R23, P5 ;  /* 0x00000001a917b824 */ /* 0x000fe200028e0617 */
[----:B------:R-:W-:Y:S02]  /*23e20*/  LOP3.LUT P5, RZ, R20, 0x800, RZ, 0xc0, !PT ;  /* 0x0000080014ff7812 */ /* 0x000fe400078ac0ff */
        /* <DEDUP_REMOVED lines=16> */
[----:B------:R-:W-:Y:S01]  /*23f30*/  PRMT R32, RZ, 0x7610, R32 ;  /* 0x00007610ff207816 */ /* 0x000fe20000000020 */
        /* <DEDUP_REMOVED lines=32> */
[----:B------:R-:W-:Y:S02]  /*24140*/  LOP3.LUT P5, RZ, R20, 0x200, RZ, 0xc0, !PT ;  /* 0x0000020014ff7812 */ /* 0x000fe400078ac0ff */
        /* <DEDUP_REMOVED lines=16> */
[----:B------:R-:W-:Y:S01]  /*24250*/  PRMT R32, RZ, 0x7610, R32 ;  /* 0x00007610ff207816 */ /* 0x000fe20000000020 */
        /* <DEDUP_REMOVED lines=27> */
[----:B0-----:R-:W-:Y:S01]  /*24410*/  PRMT R32, RZ, 0x7610, R32 ;  /* 0x00007610ff207816 */ /* 0x001fe20000000020 */
[----:B------:R-:W0:Y:S05]  /*24420*/  @!P3 LDC.64 R22, c[0x0][0x5c0] ;  /* 0x00017000ff16bb82 */ /* 0x000e2a0000000a00 */
[----:B------:R-:W4:Y:S01]  /*24430*/  @!P3 LDG.E.U8 R32, desc[UR46][R10.64+0x71] ;  /* 0x0000712e0a20b981 */ /* 0x000f22000c1e1100 */
[----:B0-----:R-:W-:-:S05]  /*24440*/  @!P3 IADD3 R22, P5, R180, R22, RZ ;  /* 0x00000016b416b210 */ /* 0x001fca0007fbe0ff */
[----:B------:R-:W-:Y:S01]  /*24450*/  @!P3 IMAD.X R23, R181, 0x1, R23, P5 ;  /* 0x00000001b517b824 */ /* 0x000fe200028e0617 */
[----:B------:R-:W-:Y:S02]  /*24460*/  LOP3.LUT P5, RZ, R20, 0x80, RZ, 0xc0, !PT ;  /* 0x0000008014ff7812 */ /* 0x000fe400078ac0ff */
        /* <DEDUP_REMOVED lines=129> */
[----:B------:R-:W-:Y:S02]  /*24c80*/  F2FP.SATFINITE.E4M3.F32.PACK_AB_MERGE_C R33, RZ, R23, RZ ;  /* 0x00000017ff21723e */ /* 0x000fe400048070ff */
[----:B------:R-:W0:Y:S03]  /*24c90*/  @!P1 LDC.64 R22, c[0x0][0x5c0] ;  /* 0x00017000ff169b82 */ /* 0x000e260000000a00 */
[----:B------:R1:W-:Y:S04]  /*24ca0*/  @!P6 STG.E.U8 desc[UR46][R122.64+0x69], R33 ;  /* 0x000069217a00e986 */ /* 0x0003e8000c10112e */
        /* <DEDUP_REMOVED lines=10> */
[----:B-1----:R-:W-:Y:S02]  /*24d50*/  F2FP.SATFINITE.E4M3.F32.PACK_AB_MERGE_C R33, RZ, R32, RZ ;  /* 0x00000020ff21723e */ /* 0x002fe400048070ff */
[----:B------:R-:W-:-:S03]  /*24d60*/  PRMT R32, RZ, 0x7610, R32 ;  /* 0x00007610ff207816 */ /* 0x000fc60000000020 */
[----:B------:R0:W-:Y:S04]  /*24d70*/  @!P1 STG.E.U8 desc[UR46][R22.64+0x68], R33 ;  /* 0x0000682116009986 */ /* 0x0001e8000c10112e */
[----:B------:R-:W4:Y:S01]  /*24d80*/  @!P3 LDG.E.U8 R32, desc[UR46][R14.64+0x69] ;  /* 0x0000692e0e20b981 */ /* 0x000f22000c1e1100 */
[----:B0-----:R-:W0:Y:S02]  /*24d90*/  @!P3 LDC.64 R22, c[0x0][0x5c0] ;  /* 0x00017000ff16bb82 */ /* 0x001e240000000a00 */
        /* <DEDUP_REMOVED lines=10> */
[----:B------:R-:W-:Y:S02]  /*24e40*/  F2FP.SATFINITE.E4M3.F32.PACK_AB_MERGE_C R33, RZ, R32, RZ ;  /* 0x00000020ff21723e */ /* 0x000fe400048070ff */
[----:B------:R-:W-:-:S03]  /*24e50*/  PRMT R32, RZ, 0x7610, R32 ;  /* 0x00007610ff207816 */ /* 0x000fc60000000020 */
[----:B------:R0:W-:Y:S04]  /*24e60*/  @!P3 STG.E.U8 desc[UR46][R22.64+0x69], R33 ;  /* 0x000069211600b986 */ /* 0x0001e8000c10112e */
[----:B------:R-:W2:Y:S01]  /*24e70*/  @!P5 LDG.E.U8 R32, desc[UR46][R12.64+0x70] ;  /* 0x0000702e0c20d981 */ /* 0x000ea2000c1e1100 */
[----:B0-----:R-:W0:Y:S01]  /*24e80*/  @!P1 LDC.64 R22, c[0x0][0x5c0] ;  /* 0x00017000ff169b82 */ /* 0x001e220000000a00 */
        /* <DEDUP_REMOVED lines=8> */
[----:B------:R-:W-:-:S03]  /*24f10*/  PRMT R32, RZ, 0x7610, R32 ;  /* 0x00007610ff207816 */ /* 0x000fc60000000020 */
[----:B------:R-:W-:Y:S04]  /*24f20*/  @!P5 STG.E.U8 desc[UR46][R118.64+0x70], R83 ;  /* 0x000070537600d986 */ /* 0x000fe8000c10112e */
[----:B------:R-:W3:Y:S02]  /*24f30*/  @!P6 LDG.E.U8 R32, desc[UR46][R12.64+0x71] ;  /* 0x0000712e0c20e981 */ /* 0x000ee4000c1e1100 */
[----:B---3--:R-:W-:-:S04]  /*24f40*/  LOP3.LUT R32, R32, 0xff, RZ, 0xc0, !PT ;  /* 0x000000ff20207812 */ /* 0x008fc800078ec0ff */
[----:B------:R-:W-:-:S05]  /*24f50*/  F2FP.F16.E4M3.UNPACK_B R32, R32 ;  /* 0x00000020ff20723e */ /* 0x000fca00020006ff */
[----:B------:R-:W-:-:S05]  /*24f60*/  HADD2.F32 R32, -RZ, R32.H0_H0 ;  /* 0x20000020ff207230 */ /* 0x000fca0000004100 */
[----:B------:R-:W-:-:S04]  /*24f70*/  FMUL R32, R32, UR42 ;  /* 0x0000002a20207c20 */ /* 0x000fc80008400000 */
[----:B------:R-:W-:Y:S01]  /*24f80*/  FFMA R32, R223, UR43, R32 ;  /* 0x0000002bdf207c23 */ /* 0x000fe20008000020 */
[----:B0-----:R-:W-:Y:S01]  /*24f90*/  @!P1 IADD3 R22, P5, R80, R22, RZ ;  /* 0x0000001650169210 */ /* 0x001fe20007fbe0ff */
[----:B------:R-:W3:Y:S03]  /*24fa0*/  LDL.LU R223, [R1+0x514] ;  /* 0x0005140001df7983 */ /* 0x000ee60000300800 */
[----:B------:R-:W-:Y:S02]  /*24fb0*/  F2FP.SATFINITE.E4M3.F32.PACK_AB_MERGE_C R33, RZ, R32, RZ ;  /* 0x00000020ff21723e */ /* 0x000fe400048070ff */
[----:B------:R-:W-:-:S03]  /*24fc0*/  PRMT R32, RZ, 0x7610, R32 ;  /* 0x00007610ff207816 */ /* 0x000fc60000000020 */
[----:B------:R0:W-:Y:S04]  /*24fd0*/  @!P6 STG.E.U8 desc[UR46][R106.64+0x71], R33 ;  /* 0x000071216a00e986 */ /* 0x0001e8000c10112e */
[----:B------:R-:W4:Y:S01]  /*24fe0*/  @!P1 LDG.E.U8 R32, desc[UR46][R14.64+0x70] ;  /* 0x0000702e0e209981 */ /* 0x000f22000c1e1100 */
        /* <DEDUP_REMOVED lines=8> */
[----:B0-----:R-:W-:Y:S02]  /*25070*/  F2FP.SATFINITE.E4M3.F32.PACK_AB_MERGE_C R33, RZ, R32, RZ ;  /* 0x00000020ff21723e */ /* 0x001fe400048070ff */
[----:B------:R-:W-:-:S03]  /*25080*/  PRMT R32, RZ, 0x7610, R32 ;  /* 0x00007610ff207816 */ /* 0x000fc60000000020 */
[----:B------:R0:W-:Y:S04]  /*25090*/  @!P1 STG.E.U8 desc[UR46][R22.64+0x70], R33 ;  /* 0x0000702116009986 */ /* 0x0001e8000c10112e */
[----:B------:R-:W2:Y:S01]  /*250a0*/  @!P3 LDG.E.U8 R32, desc[UR46][R14.64+0x71] ;  /* 0x0000712e0e20b981 */ /* 0x000ea2000c1e1100 */
[----:B0-----:R-:W0:Y:S02]  /*250b0*/  @!P3 LDC.64 R22, c[0x0][0x5c0] ;  /* 0x00017000ff16bb82 */ /* 0x001e240000000a00 */
        /* <DEDUP_REMOVED lines=12> */
[----:B------:R0:W-:Y:S04]  /*25180*/  @!P3 STG.E.U8 desc[UR46][R22.64+0x71], R33 ;  /* 0x000071211600b986 */ /* 0x0001e8000c10112e */
[----:B------:R-:W3:Y:S01]  /*25190*/  @!P5 LDG.E.U8 R32, desc[UR46][R12.64+0x78] ;  /* 0x0000782e0c20d981 */ /* 0x000ee2000c1e1100 */
[----:B0-----:R-:W0:Y:S01]  /*251a0*/  @!P1 LDC.64 R22, c[0x0][0x5c0] ;  /* 0x00017000ff169b82 */ /* 0x001e220000000a00 */
[----:B---3--:R-:W-:-:S04]  /*251b0*/  LOP3.LUT R32, R32, 0xff, RZ, 0xc0, !PT ;  /* 0x000000ff20207812 */ /* 0x008fc800078ec0ff */
[----:B------:R-:W-:-:S05]  /*251c0*/  F2FP.F16.E4M3.UNPACK_B R32, R32 ;  /* 0x00000020ff20723e */ /* 0x000fca00020006ff */
[----:B------:R-:W-:-:S05]  /*251d0*/  HADD2.F32 R32, -RZ, R32.H0_H0 ;  /* 0x20000020ff207230 */ /* 0x000fca0000004100 */
[----:B------:R-:W-:-:S04]  /*251e0*/  FMUL R32, R32, UR42 ;  /* 0x0000002a20207c20 */ /* 0x000fc80008400000 */
[----:B------:R-:W-:Y:S01]  /*251f0*/  FFMA R32, R223, UR43, R32 ;  /* 0x0000002bdf207c23 */ /* 0x000fe20008000020 */
[----:B------:R-:W-:Y:S01]  /*25200*/  LOP3.LUT P3, RZ, R0, 0x1, RZ, 0xc0, !PT ;  /* 0x0000000100ff7812 */ /* 0x000fe2000786c0ff */
[----:B------:R-:W3:Y:S03]  /*25210*/  LDL.LU R223, [R1+0x520] ;  /* 0x0005200001df7983 */ /* 0x000ee60000300800 */
[----:B------:R-:W-:Y:S02]  /*25220*/  F2FP.SATFINITE.E4M3.F32.PACK_AB_MERGE_C R83, RZ, R32, RZ ;  /* 0x00000020ff53723e */ /* 0x000fe400048070ff */
[----:B------:R-:W-:-:S03]  /*25230*/  PRMT R32, RZ, 0x7610, R32 ;  /* 0x00007610ff207816 */ /* 0x000fc60000000020 */
[----:B------:R-:W-:Y:S04]  /*25240*/  @!P5 STG.E.U8 desc[UR46][R108.64+0x78], R83 ;  /* 0x000078536c00d986 */ /* 0x000fe8000c10112e */
[----:B------:R-:W4:Y:S02]  /*25250*/  @!P6 LDG.E.U8 R32, desc[UR46][R12.64+0x79] ;  /* 0x0000792e0c20e981 */ /* 0x000f24000c1e1100 */
[----:B----4-:R-:W-:-:S04]  /*25260*/  LOP3.LUT R32, R32, 0xff, RZ, 0xc0, !PT ;  /* 0x000000ff20207812 */ /* 0x010fc800078ec0ff */
[----:B------:R-:W-:-:S05]  /*25270*/  F2FP.F16.E4M3.UNPACK_B R32, R32 ;  /* 0x00000020ff20723e */ /* 0x000fca00020006ff */
[----:B------:R-:W-:-:S05]  /*25280*/  HADD2.F32 R32, -RZ, R32.H0_H0 ;  /* 0x20000020ff207230 */ /* 0x000fca0000004100 */
[----:B------:R-:W-:-:S04]  /*25290*/  FMUL R32, R32, UR42 ;  /* 0x0000002a20207c20 */ /* 0x000fc80008400000 */
[----:B------:R-:W-:-:S05]  /*252a0*/  FFMA R32, R225, UR43, R32 ;  /* 0x0000002be1207c23 */ /* 0x000fca0008000020 */
[----:B------:R-:W-:Y:S02]  /*252b0*/  F2FP.SATFINITE.E4M3.F32.PACK_AB_MERGE_C R33, RZ, R32, RZ ;  /* 0x00000020ff21723e */ /* 0x000fe400048070ff */
[----:B------:R-:W-:-:S03]  /*252c0*/  PRMT R32, RZ, 0x7610, R32 ;  /* 0x00007610ff207816 */ /* 0x000fc60000000020 */
[----:B------:R1:W-:Y:S04]  /*252d0*/  @!P6 STG.E.U8 desc[UR46][R88.64+0x79], R33 ;  /* 0x000079215800e986 */ /* 0x0003e8000c10112e */
[----:B------:R-:W4:Y:S01]  /*252e0*/  @!P1 LDG.E.U8 R32, desc[UR46][R14.64+0x78] ;  /* 0x0000782e0e209981 */ /* 0x000f22000c1e1100 */
        /* <DEDUP_REMOVED lines=8> */
[----:B-1----:R-:W-:Y:S02]  /*25370*/  F2FP.SATFINITE.E4M3.F32.PACK_AB_MERGE_C R33, RZ, R32, RZ ;  /* 0x00000020ff21723e */ /* 0x002fe400048070ff */
[----:B------:R-:W-:-:S03]  /*25380*/  PRMT R32, RZ, 0x7610, R32 ;  /* 0x00007610ff207816 */ /* 0x000fc60000000020 */
[----:B------:R0:W-:Y:S04]  /*25390*/  @!P1 STG.E.U8 desc[UR46][R22.64+0x78], R33 ;  /* 0x0000782116009986 */ /* 0x0001e8000c10112e */
[----:B------:R-:W4:Y:S01]  /*253a0*/  @!P3 LDG.E.U8 R32, desc[UR46][R14.64+0x79] ;  /* 0x0000792e0e20b981 */ /* 0x000f22000c1e1100 */
[----:B0-----:R-:W0:Y:S02]  /*253b0*/  @!P3 LDC.64 R22, c[0x0][0x5c0] ;  /* 0x00017000ff16bb82 */ /* 0x001e240000000a00 */
[----:B0-----:R-:W-:-:S05]  /*253c0*/  @!P3 IADD3 R22, P5, R93, R22, RZ ;  /* 0x000000165d16b210 */ /* 0x001fca0007fbe0ff */
[----:B------:R-:W-:Y:S01]  /*253d0*/  @!P3 IMAD.X R23, R94, 0x1, R23, P5 ;  /* 0x000000015e17b824 */ /* 0x000fe200028e0617 */
[----:B------:R-:W-:-:S13]  /*253e0*/  ISETP.LT.OR P5, PT, R29, 0x61, !P0 ;  /* 0x000000611d00780c */ /* 0x000fda00047a1670 */
        /* <DEDUP_REMOVED lines=11> */
[----:B0-----:R-:W0:Y:S01]  /*254a0*/  @!P5 LDC.64 R22, c[0x0][0x5c0] ;  /* 0x00017000ff16db82 */ /* 0x001e220000000a00 */
[----:B------:R-:W-:-:S04]  /*254b0*/  @!P5 IMAD.MOV.U32 R32, RZ, RZ, R24 ;  /* 0x000000ffff20d224 */ /* 0x000fc800078e0018 */
        /* <DEDUP_REMOVED lines=33> */
[----:B------:R0:W-:Y:S04]  /*256d0*/  @!P5 STG.E.U8 desc[UR46][R22.64+0x61], R33 ;  /* 0x000061211600d986 */ /* 0x0001e8000c10112e */
        /* <DEDUP_REMOVED lines=10> */
[----:B------:R-:W-:-:S13]  /*25780*/  ISETP.LT.OR P5, PT, R29, 0x69, !P0 ;  /* 0x000000691d00780c */ /* 0x000fda00047a1670 */
[----:B0-----:R-:W0:Y:S01]  /*25790*/  @!P5 LDC.64 R22, c[0x0][0x5c0] ;  /* 0x00017000ff16db82 */ /* 0x001e220000000a00 */
[----:B------:R-:W-:Y:S01]  /*257a0*/  @!P5 IMAD.MOV.U32 R33, RZ, RZ, R30 ;  /* 0x000000ffff21d224 */ /* 0x000fe200078e001e */
[----:B----4-:R-:W-:-:S04]  /*257b0*/  LOP3.LUT R32, R32, 0xff, RZ, 0xc0, !PT ;  /* 0x000000ff20207812 */ /* 0x010fc800078ec0ff */
[----:B------:R-:W-:-:S05]  /*257c0*/  F2FP.F16.E4M3.UNPACK_B R32, R32 ;  /* 0x00000020ff20723e */ /* 0x000fca00020006ff */
[----:B------:R-:W-:-:S05]  /*257d0*/  HADD2.F32 R32, -RZ, R32.H0_H0 ;  /* 0x20000020ff207230 */ /* 0x000fca0000004100 */
[----:B------:R-:W-:-:S04]  /*257e0*/  FMUL R32, R32, UR42 ;  /* 0x0000002a20207c20 */ /* 0x000fc80008400000 */
[----:B--2---:R-:W-:Y:S01]  /*257f0*/  FFMA R32, R224, UR43, R32 ;  /* 0x0000002be0207c23 */ /* 0x004fe20008000020 */
[----:B------:R-:W-:Y:S01]  /*25800*/  @!P5 IMAD R80, R5, 0x180, RZ ;  /* 0x000001800550d824 */ /* 0x000fe200078e02ff */
[----:B------:R-:W2:Y:S03]  /*25810*/  LDL.LU R224, [R1+0x538] ;  /* 0x0005380001e07983 */ /* 0x000ea60000300800 */
[----:B------:R-:W-:Y:S01]  /*25820*/  F2FP.SATFINITE.E4M3.F32.PACK_AB_MERGE_C R85, RZ, R32, RZ ;  /* 0x00000020ff55723e */ /* 0x000fe200048070ff */
[----:B------:R-:W-:Y:S01]  /*25830*/  @!P5 IMAD.MOV.U32 R32, RZ, RZ, R24 ;  /* 0x000000ffff20d224 */ /* 0x000fe200078e0018 */
[----:B------:R-:W-:Y:S01]  /*25840*/  LOP3.LUT P1, RZ, R20, 0x8000000, RZ, 0xc0, !PT ;  /* 0x0800000014ff7812 */ /* 0x000fe2000782c0ff */
[----:B------:R-:W4:Y:S02]  /*25850*/  LDL.LU R225, [R1+0x53c] ;  /* 0x00053c0001e17983 */ /* 0x000f240000300800 */
[----:B------:R-:W-:-:S03]  /*25860*/  @!P5 IMAD.WIDE.U32 R32, R4, 0x180, R32 ;  /* 0x000001800420d825 */ /* 0x000fc600078e0020 */
[----:B0-----:R-:W-:Y:S02]  /*25870*/  @!P5 IADD3 R22, P6, R32, R22, RZ ;  /* 0x000000162016d210 */ /* 0x001fe40007fde0ff */
[----:B------:R-:W-:Y:S01]  /*25880*/  PRMT R32, RZ, 0x7610, R32 ;  /* 0x00007610ff207816 */ /* 0x000fe20000000020 */
[----:B------:R-:W-:Y:S05]  /*25890*/  @!P3 STG.E.U8 desc[UR46][R218.64+0x61], R85 ;  /* 0x00006155da00b986 */ /* 0x000fea000c10112e */
        /* <DEDUP_REMOVED lines=9> */
[----:B-1----:R-:W-:-:S05]  /*25930*/  F2FP.SATFINITE.E4M3.F32.PACK_AB_MERGE_C R83, RZ, R32, RZ ;  /* 0x00000020ff53723e */ /* 0x002fca00048070ff */
        /* <DEDUP_REMOVED lines=8> */
[----:B------:R-:W2:Y:S01]  /*259c0*/  @!P5 LDG.E.U8 R32, desc[UR46][R16.64+0x69] ;  /* 0x0000692e1020d981 */ /* 0x000ea2000c1e1100 */
[----:B------:R-:W-:-:S05]  /*259d0*/  @!P5 IMAD R80, R5, 0x180, RZ ;  /* 0x000001800550d824 */ /* 0x000fca00078e02ff */
[----:B------:R-:W-:Y:S02]  /*259e0*/  @!P5 IADD3.X R23, R23, R33, R80, P6, !PT ;  /* 0x000000211717d210 */ /* 0x000fe400037fe450 */
[----:B--2---:R-:W-:-:S04]  /*259f0*/  LOP3.LUT R32, R32, 0xff, RZ, 0xc0, !PT ;  /* 0x000000ff20207812 */ /* 0x004fc800078ec0ff */
[----:B------:R-:W-:-:S05]  /*25a00*/  F2FP.F16.E4M3.UNPACK_B R32, R32 ;  /* 0x00000020ff20723e */ /* 0x000fca00020006ff */
[----:B------:R-:W-:-:S05]  /*25a10*/  HADD2.F32 R32, -RZ, R32.H0_H0 ;  /* 0x20000020ff207230 */ /* 0x000fca0000004100 */
[----:B------:R-:W-:-:S04]  /*25a20*/  FMUL R32, R32, UR42 ;  /* 0x0000002a20207c20 */ /* 0x000fc80008400000 */
[----:B------:R-:W-:Y:S02]  /*25a30*/  FFMA R32, R224, UR43, R32 ;  /* 0x0000002be0207c23 */ /* 0x000fe40008000020 */
[----:B------:R-:W2:Y:S03]  /*25a40*/  LDL.LU R224, [R1+0x544] ;  /* 0x0005440001e07983 */ /* 0x000ea60000300800 */
        /* <DEDUP_REMOVED lines=56> */
[----:B------:R-:W-:Y:S02]  /*25dd0*/  FFMA R32, R223, UR43, R32 ;  /* 0x0000002bdf207c23 */ /* 0x000fe40008000020 */
        /* <DEDUP_REMOVED lines=70> */
[----:B------:R-:W-:Y:S02]  /*26240*/  F2FP.SATFINITE.E4M3.F32.PACK_AB_MERGE_C R83, RZ, R32, RZ ;  /* 0x00000020ff53723e */ /* 0x000fe400048070ff */
[----:B------:R-:W-:-:S03]  /*26250*/  PRMT R32, RZ, 0x7610, R32 ;  /* 0x00007610ff207816 */ /* 0x000fc60000000020 */
[----:B------:R-:W-:Y:S04]  /*26260*/  @!P1 STG.E.U8 desc[UR46][R208.64+0x78], R83 ;  /* 0x00007853d0009986 */ /* 0x000fe8000c10112e */
[----:B------:R-:W3:Y:S01]  /*26270*/  @!P3 LDG.E.U8 R32, desc[UR46][R18.64+0x79] ;  /* 0x0000792e1220b981 */ /* 0x000ee2000c1e1100 */
[----:B0-----:R-:W0:Y:S01]  /*26280*/  @!P5 LDC.64 R22, c[0x0][0x5c0] ;  /* 0x00017000ff16db82 */ /* 0x001e220000000a00 */
        /* <DEDUP_REMOVED lines=10> */
[----:B------:R-:W2:Y:S01]  /*26330*/  @!P5 LDG.E.U8 R32, desc[UR46][R26.64+0x80] ;  /* 0x0000802e1a20d981 */ /* 0x000ea2000c1e1100 */
        /* <DEDUP_REMOVED lines=8> */
[----:B0-----:R-:W-:-:S05]  /*263c0*/  F2FP.SATFINITE.E4M3.F32.PACK_AB_MERGE_C R33, RZ, R32, RZ ;  /* 0x00000020ff21723e */ /* 0x001fca00048070ff */
[----:B------:R0:W-:Y:S01]  /*263d0*/  @!P5 STG.E.U8 desc[UR46][R22.64+0x80], R33 ;  /* 0x000080211600d986 */ /* 0x0001e2000c10112e */
[----:B------:R-:W-:Y:S02]  /*263e0*/  ISETP.LT.OR P5, PT, R29, 0x82, !P2 ;  /* 0x000000821d00780c */ /* 0x000fe400057a1670 */
[----:B------:R-:W-:-:S11]  /*263f0*/  PRMT R32, RZ, 0x7610, R32 ;  /* 0x00007610ff207816 */ /* 0x000fd60000000020 */
        /* <DEDUP_REMOVED lines=23> */
[----:B------:R-:W-:Y:S01]  /*26570*/  @!P1 STG.E.U8 desc[UR46][R120.64+0x80], R83 ;  /* 0x0000805378009986 */ /* 0x000fe2000c10112e */
[----:B------:R-:W-:Y:S02]  /*26580*/  LOP3.LUT P1, RZ, R20, 0x2, RZ, 0xc0, !PT ;  /* 0x0000000214ff7812 */ /* 0x000fe4000782c0ff */
[----:B------:R-:W-:Y:S01]  /*26590*/  PRMT R20, RZ, 0x7610, R20 ;  /* 0x00007610ff147816 */ /* 0x000fe20000000014 */
[----:B0-----:R-:W0:Y:S05]  /*265a0*/  @!P5 LDC.64 R22, c[0x0][0x5c0] ;  /* 0x00017000ff16db82 */ /* 0x001e2a0000000a00 */
[----:B------:R-:W2:Y:S02]  /*265b0*/  @!P3 LDG.E.U8 R20, desc[UR46][R6.64+0x81] ;  /* 0x0000812e0614b981 */ /* 0x000ea4000c1e1100 */
[----:B--2---:R-:W-:-:S04]  /*265c0*/  LOP3.LUT R20, R20, 0xff, RZ, 0xc0, !PT ;  /* 0x000000ff14147812 */ /* 0x004fc800078ec0ff */
[----:B------:R-:W-:-:S05]  /*265d0*/  F2FP.F16.E4M3.UNPACK_B R20, R20 ;  /* 0x00000014ff14723e */ /* 0x000fca00020006ff */
[----:B------:R-:W-:-:S05]  /*265e0*/  HADD2.F32 R20, -RZ, R20.H0_H0 ;  /* 0x20000014ff147230 */ /* 0x000fca0000004100 */
[----:B------:R-:W-:-:S04]  /*265f0*/  FMUL R20, R20, UR42 ;  /* 0x0000002a14147c20 */ /* 0x000fc80008400000 */
[----:B------:R-:W-:Y:S01]  /*26600*/  FFMA R20, R224, UR43, R20 ;  /* 0x0000002be0147c23 */ /* 0x000fe20008000014 */
[----:B0-----:R-:W-:Y:S01]  /*26610*/  @!P5 IADD3 R22, P6, R24, R22, RZ ;  /* 0x000000161816d210 */ /* 0x001fe20007fde0ff */
[----:B------:R-:W2:Y:S03]  /*26620*/  LDL.LU R224, [R1+0x57c] ;  /* 0x00057c0001e07983 */ /* 0x000ea60000300800 */
        /* <DEDUP_REMOVED lines=12> */
[----:B0-----:R-:W-:-:S05]  /*266f0*/  F2FP.SATFINITE.E4M3.F32.PACK_AB_MERGE_C R33, RZ, R20, RZ ;  /* 0x00000014ff21723e */ /* 0x001fca00048070ff */
[----:B------:R0:W-:Y:S01]  /*26700*/  @!P5 STG.E.U8 desc[UR46][R22.64+0x88], R33 ;  /* 0x000088211600d986 */ /* 0x0001e2000c10112e */
[----:B------:R-:W-:Y:S02]  /*26710*/  ISETP.LT.OR P5, PT, R29, 0x8a, !P2 ;  /* 0x0000008a1d00780c */ /* 0x000fe400057a1670 */
[----:B------:R-:W-:-:S11]  /*26720*/  PRMT R20, RZ, 0x7610, R20 ;  /* 0x00007610ff147816 */ /* 0x000fd60000000014 */
        /* <DEDUP_REMOVED lines=21> */
[----:B------:R-:W-:Y:S02]  /*26880*/  F2FP.SATFINITE.E4M3.F32.PACK_AB_MERGE_C R83, RZ, R20, RZ ;  /* 0x00000014ff53723e */ /* 0x000fe400048070ff */
[----:B------:R-:W-:-:S03]  /*26890*/  PRMT R20, RZ, 0x7610, R20 ;  /* 0x00007610ff147816 */ /* 0x000fc60000000014 */
[----:B------:R-:W-:Y:S04]  /*268a0*/  @!P1 STG.E.U8 desc[UR46][R110.64+0x88], R83 ;  /* 0x000088536e009986 */ /* 0x000fe8000c10112e */
[----:B------:R-:W4:Y:S01]  /*268b0*/  @!P3 LDG.E.U8 R20, desc[UR46][R6.64+0x89] ;  /* 0x0000892e0614b981 */ /* 0x000f22000c1e1100 */
[----:B0-----:R-:W0:Y:S01]  /*268c0*/  @!P5 LDC.64 R22, c[0x0][0x5c0] ;  /* 0x00017000ff16db82 */ /* 0x001e220000000a00 */
[----:B----4-:R-:W-:-:S04]  /*268d0*/  LOP3.LUT R20, R20, 0xff, RZ, 0xc0, !PT ;  /* 0x000000ff14147812 */ /* 0x010fc800078ec0ff */
[----:B------:R-:W-:-:S05]  /*268e0*/  F2FP.F16.E4M3.UNPACK_B R20, R20 ;  /* 0x00000014ff14723e */ /* 0x000fca00020006ff */
[----:B------:R-:W-:-:S05]  /*268f0*/  HADD2.F32 R20, -RZ, R20.H0_H0 ;  /* 0x20000014ff147230 */ /* 0x000fca0000004100 */
[----:B------:R-:W-:-:S04]  /*26900*/  FMUL R20, R20, UR42 ;  /* 0x0000002a14147c20 */ /* 0x000fc80008400000 */
[----:B------:R-:W-:Y:S01]  /*26910*/  FFMA R20, R225, UR43, R20 ;  /* 0x0000002be1147c23 */ /* 0x000fe20008000014 */
[----:B0-----:R-:W-:Y:S01]  /*26920*/  @!P5 IADD3 R22, P6, R24, R22, RZ ;  /* 0x000000161816d210 */ /* 0x001fe20007fde0ff */
[----:B------:R-:W4:Y:S03]  /*26930*/  LDL.LU R225, [R1+0x58c] ;  /* 0x00058c0001e17983 */ /* 0x000f260000300800 */
[----:B------:R-:W-:Y:S02]  /*26940*/  F2FP.SATFINITE.E4M3.F32.PACK_AB_MERGE_C R33, RZ, R20, RZ ;  /* 0x00000014ff21723e */ /* 0x000fe400048070ff */
[----:B------:R-:W-:-:S03]  /*26950*/  PRMT R20, RZ, 0x7610, R20 ;  /* 0x00007610ff147816 */ /* 0x000fc60000000014 */
[----:B------:R0:W-:Y:S04]  /*26960*/  @!P3 STG.E.U8 desc[UR46][R86.64+0x89], R33 ;  /* 0x000089215600b986 */ /* 0x0001e8000c10112e */
[----:B------:R-:W3:Y:S01]  /*26970*/  @!P5 LDG.E.U8 R20, desc[UR46][R26.64+0x90] ;  /* 0x0000902e1a14d981 */ /* 0x000ee2000c1e1100 */
        /* <DEDUP_REMOVED lines=8> */
[----:B0-----:R-:W-:-:S05]  /*26a00*/  F2FP.SATFINITE.E4M3.F32.PACK_AB_MERGE_C R33, RZ, R20, RZ ;  /* 0x00000014ff21723e */ /* 0x001fca00048070ff */
[----:B------:R0:W-:Y:S01]  /*26a10*/  @!P5 STG.E.U8 desc[UR46][R22.64+0x90], R33 ;  /* 0x000090211600d986 */ /* 0x0001e2000c10112e */
[----:B------:R-:W-:Y:S02]  /*26a20*/  ISETP.LT.OR P5, PT, R29, 0x92, !P2 ;  /* 0x000000921d00780c */ /* 0x000fe400057a1670 */
[----:B------:R-:W-:-:S11]  /*26a30*/  PRMT R20, RZ, 0x7610, R20 ;  /* 0x00007610ff147816 */ /* 0x000fd60000000014 */
        /* <DEDUP_REMOVED lines=83> */
[----:B0-----:R-:W-:Y:S02]  /*26f70*/  F2FP.SATFINITE.E4M3.F32.PACK_AB_MERGE_C R23, RZ, R20, RZ ;  /* 0x00000014ff17723e */ /* 0x001fe400048070ff */
[----:B------:R-:W-:-:S03]  /*26f80*/  PRMT R20, RZ, 0x7610, R20 ;  /* 0x00007610ff147816 */ /* 0x000fc60000000014 */
[----:B------:R0:W-:Y:S04]  /*26f90*/  @!P3 STG.E.U8 desc[UR46][R64.64+0x99], R23 ;  /* 0x000099174000b986 */ /* 0x0001e8000c10112e */
        /* <DEDUP_REMOVED lines=11> */
[----:B------:R-:W3:Y:S01]  /*27050*/  @!P5 LDG.E.U8 R6, desc[UR46][R8.64+0x81] ;  /* 0x0000812e0806d981 */ /* 0x000ee2000c1e1100 */
[----:B------:R-:W-:Y:S01]  /*27060*/  PRMT R20, RZ, 0x7610, R20 ;  /* 0x00007610ff147816 */ /* 0x000fe20000000014 */
[----:B-1----:R-:W1:Y:S01]  /*27070*/  @!P2 LDC.64 R26, c[0x0][0x5c0] ;  /* 0x00017000ff1aab82 */ /* 0x002e620000000a00 */
        /* <DEDUP_REMOVED lines=8> */
[----:B------:R0:W-:Y:S04]  /*27100*/  @!P5 STG.E.U8 desc[UR46][R60.64+0x81], R23 ;  /* 0x000081173c00d986 */ /* 0x0001e8000c10112e */
[----:B------:R-:W4:Y:S01]  /*27110*/  @!P2 LDG.E.U8 R20, desc[UR46][R10.64+0x80] ;  /* 0x0000802e0a14a981 */ /* 0x000f22000c1e1100 */
[----:B-1----:R-:W-:-:S05]  /*27120*/  @!P2 IADD3 R6, P5, R189, R26, RZ ;  /* 0x0000001abd06a210 */ /* 0x002fca0007fbe0ff */
[----:B--2---:R-:W-:Y:S01]  /*27130*/  @!P2 IMAD.X R7, R188, 0x1, R27, P5 ;  /* 0x00000001bc07a824 */ /* 0x004fe200028e061b */
[----:B0-----:R-:W0:Y:S01]  /*27140*/  @!P3 LDC.64 R22, c[0x0][0x5c0] ;  /* 0x00017000ff16bb82 */ /* 0x001e220000000a00 */
[----:B----4-:R-:W-:-:S04]  /*27150*/  LOP3.LUT R20, R20, 0xff, RZ, 0xc0, !PT ;  /* 0x000000ff14147812 */ /* 0x010fc800078ec0ff */
        /* <DEDUP_REMOVED lines=9> */
[----:B------:R-:W4:Y:S01]  /*271f0*/  @!P3 LDG.E.U8 R20, desc[UR46][R10.64+0x81] ;  /* 0x0000812e0a14b981 */ /* 0x000f22000c1e1100 */
[----:B0-----:R-:W-:-:S05]  /*27200*/  @!P3 IADD3 R22, P5, R187, R22, RZ ;  /* 0x00000016bb16b210 */ /* 0x001fca0007fbe0ff */
[----:B------:R-:W-:Y:S01]  /*27210*/  @!P3 IMAD.X R23, R186, 0x1, R23, P5 ;  /* 0x00000001ba17b824 */ /* 0x000fe200028e0617 */
[----:B-1----:R-:W-:Y:S02]  /*27220*/  PRMT R6, RZ, 0x7610, R6 ;  /* 0x00007610ff067816 */ /* 0x002fe40000000006 */
        /* <DEDUP_REMOVED lines=30> */
[----:B------:R-:W0:Y:S03]  /*27410*/  @!P2 LDC.64 R6, c[0x0][0x5c0] ;  /* 0x00017000ff06ab82 */ /* 0x000e260000000a00 */
[----:B------:R1:W-:Y:S04]  /*27420*/  @!P5 STG.E.U8 desc[UR46][R56.64+0x89], R23 ;  /* 0x000089173800d986 */ /* 0x0003e8000c10112e */
[----:B------:R-:W4:Y:S01]  /*27430*/  @!P2 LDG.E.U8 R20, desc[UR46][R10.64+0x88] ;  /* 0x0000882e0a14a981 */ /* 0x000f22000c1e1100 */
[----:B-1----:R-:W1:Y:S01]  /*27440*/  @!P3 LDC.64 R22, c[0x0][0x5c0] ;  /* 0x00017000ff16bb82 */ /* 0x002e620000000a00 */
        /* <DEDUP_REMOVED lines=12> */
[----:B------:R-:W3:Y:S01]  /*27510*/  @!P3 LDG.E.U8 R20, desc[UR46][R10.64+0x89] ;  /* 0x0000892e0a14b981 */ /* 0x000ee2000c1e1100 */
[----:B-1----:R-:W-:-:S05]  /*27520*/  @!P3 IADD3 R22, P5, R167, R22, RZ ;  /* 0x00000016a716b210 */ /* 0x002fca0007fbe0ff */
[----:B------:R-:W-:Y:S01]  /*27530*/  @!P3 IMAD.X R23, R166, 0x1, R23, P5 ;  /* 0x00000001a617b824 */ /* 0x000fe200028e0617 */
[----:B0-----:R-:W-:Y:S02]  /*27540*/  PRMT R6, RZ, 0x7610, R6 ;  /* 0x00007610ff067816 */ /* 0x001fe40000000006 */
        /* <DEDUP_REMOVED lines=33> */
[----:B0-----:R-:W-:-:S05]  /*27760*/  @!P2 IADD3 R116, P5, R116, R22, RZ ;  /* 0x000000167474a210 */ /* 0x001fca0007fbe0ff */
[----:B------:R-:W-:Y:S02]  /*27770*/  @!P2 IMAD.X R117, R105, 0x1, R23, P5 ;  /* 0x000000016975a824 */ /* 0x000fe400028e0617 */
[----:B------:R-:W0:Y:S01]  /*27780*/  @!P3 LDC.64 R22, c[0x0][0x5c0] ;  /* 0x00017000ff16bb82 */ /* 0x000e220000000a00 */
[----:B---3--:R-:W-:-:S04]  /*27790*/  LOP3.LUT R6, R6, 0xff, RZ, 0xc0, !PT ;  /* 0x000000ff06067812 */ /* 0x008fc800078ec0ff */
[----:B------:R-:W-:-:S05]  /*277a0*/  F2FP.F16.E4M3.UNPACK_B R6, R6 ;  /* 0x00000006ff06723e */ /* 0x000fca00020006ff */
[----:B------:R-:W-:-:S05]  /*277b0*/  HADD2.F32 R6, -RZ, R6.H0_H0 ;  /* 0x20000006ff067230 */ /* 0x000fca0000004100 */
[----:B------:R-:W-:-:S04]  /*277c0*/  FMUL R6, R6, UR42 ;  /* 0x0000002a06067c20 */ /* 0x000fc80008400000 */
[----:B------:R-:W-:Y:S01]  /*277d0*/  FFMA R6, R223, UR43, R6 ;  /* 0x0000002bdf067c23 */ /* 0x000fe20008000006 */
[----:B------:R-:W-:Y:S02]  /*277e0*/  LOP3.LUT P6, RZ, R2, 0x100, RZ, 0xc0, !PT ;  /* 0x0000010002ff7812 */ /* 0x000fe400078cc0ff */
[----:B0-----:R-:W-:Y:S01]  /*277f0*/  @!P3 IADD3 R104, P5, R104, R22, RZ ;  /* 0x000000166868b210 */ /* 0x001fe20007fbe0ff */
[----:B------:R-:W3:Y:S01]  /*27800*/  LDL.LU R223, [R1+0x5d8] ;  /* 0x0005d80001df7983 */ /* 0x000ee20000300800 */
[----:B-1----:R-:W-:Y:S02]  /*27810*/  F2FP.SATFINITE.E4M3.F32.PACK_AB_MERGE_C R7, RZ, R6, RZ ;  /* 0x00000006ff07723e */ /* 0x002fe400048070ff */
        /* <DEDUP_REMOVED lines=9> */
[----:B------:R-:W-:Y:S02]  /*278b0*/  LOP3.LUT P5, RZ, R2, 0x80, RZ, 0xc0, !PT ;  /* 0x0000008002ff7812 */ /* 0x000fe400078ac0ff */
[----:B------:R-:W-:Y:S01]  /*278c0*/  LOP3.LUT P2, RZ, R0, 0x8000, RZ, 0xc0, !PT ;  /* 0x0000800000ff7812 */ /* 0x000fe2000784c0ff */
[----:B------:R-:W2:Y:S01]  /*278d0*/  LDL.LU R224, [R1+0x5dc] ;  /* 0x0005dc0001e07983 */ /* 0x000ea20000300800 */
[----:B0-----:R-:W-:Y:S02]  /*278e0*/  F2FP.SATFINITE.E4M3.F32.PACK_AB_MERGE_C R7, RZ, R6, RZ ;  /* 0x00000006ff07723e */ /* 0x001fe400048070ff */
[----:B------:R-:W-:-:S03]  /*278f0*/  PRMT R6, RZ, 0x7610, R6 ;  /* 0x00007610ff067816 */ /* 0x000fc60000000006 */
[----:B------:R0:W-:Y:S04]  /*27900*/  @!P3 STG.E.U8 desc[UR46][R104.64+0x91], R7 ;  /* 0x000091076800b986 */ /* 0x0001e8000c10112e */
[----:B------:R-:W4:Y:S02]  /*27910*/  @!P6 LDG.E.U8 R6, desc[UR46][R8.64+0x98] ;  /* 0x0000982e0806e981 */ /* 0x000f24000c1e1100 */
[----:B------:R-:W1:Y:S01]  /*27920*/  @!P2 LDC.64 R26, c[0x0][0x5c0] ;  /* 0x00017000ff1aab82 */ /* 0x000e620000000a00 */
        /* <DEDUP_REMOVED lines=9> */
[----:B------:R-:W-:Y:S04]  /*279c0*/  @!P6 STG.E.U8 desc[UR46][R50.64+0x98], R23 ;  /* 0x000098173200e986 */ /* 0x000fe8000c10112e */
[----:B------:R3:W2:Y:S02]  /*279d0*/  @!P5 LDG.E.U8 R6, desc[UR46][R8.64+0x99] ;  /* 0x0000992e0806d981 */ /* 0x0006a4000c1e1100 */
[----:B---3--:R-:W3:Y:S01]  /*279e0*/  @!P3 LDC.64 R8, c[0x0][0x5c0] ;  /* 0x00017000ff08bb82 */ /* 0x008ee20000000a00 */
        /* <DEDUP_REMOVED lines=10> */
[----:B------:R-:W3:Y:S01]  /*27a90*/  @!P2 LDG.E.U8 R6, desc[UR46][R10.64+0x98] ;  /* 0x0000982e0a06a981 */ /* 0x000ee2000c1e1100 */
[----:B-1----:R-:W-:-:S05]  /*27aa0*/  @!P2 IADD3 R102, P5, R102, R26, RZ ;  /* 0x0000001a6666a210 */ /* 0x002fca0007fbe0ff */
[----:B------:R-:W-:Y:S01]  /*27ab0*/  @!P2 IMAD.X R103, R101, 0x1, R27, P5 ;  /* 0x000000016567a824 */ /* 0x000fe200028e061b */
[----:B---3--:R-:W-:-:S04]  /*27ac0*/  LOP3.LUT R6, R6, 0xff, RZ, 0xc0, !PT ;  /* 0x000000ff06067812 */ /* 0x008fc800078ec0ff */
[----:B------:R-:W-:-:S05]  /*27ad0*/  F2FP.F16.E4M3.UNPACK_B R6, R6 ;  /* 0x00000006ff06723e */ /* 0x000fca00020006ff */
[----:B------:R-:W-:-:S05]  /*27ae0*/  HADD2.F32 R6, -RZ, R6.H0_H0 ;  /* 0x20000006ff067230 */ /* 0x000fca0000004100 */
[----:B------:R-:W-:-:S04]  /*27af0*/  FMUL R6, R6, UR42 ;  /* 0x0000002a06067c20 */ /* 0x000fc80008400000 */
[----:B------:R-:W-:Y:S01]  /*27b00*/  FFMA R6, R224, UR43, R6 ;  /* 0x0000002be0067c23 */ /* 0x000fe20008000006 */
[----:B------:R-:W-:Y:S01]  /*27b10*/  @!P3 IADD3 R100, P5, R100, R8, RZ ;  /* 0x000000086464b210 */ /* 0x000fe20007fbe0ff */
[----:B------:R-:W3:Y:S03]  /*27b20*/  LDL.LU R224, [R1+0x5e8] ;  /* 0x0005e80001e07983 */ /* 0x000ee60000300800 */
[----:B0-----:R-:W-:Y:S02]  /*27b30*/  F2FP.SATFINITE.E4M3.F32.PACK_AB_MERGE_C R7, RZ, R6, RZ ;  /* 0x00000006ff07723e */ /* 0x001fe400048070ff */
        /* <DEDUP_REMOVED lines=9> */
[----:B------:R-:W-:Y:S02]  /*27bd0*/  LOP3.LUT P5, RZ, R2, 0x20, RZ, 0xc0, !PT ;  /* 0x0000002002ff7812 */ /* 0x000fe400078ac0ff */
[----:B------:R-:W-:Y:S01]  /*27be0*/  LOP3.LUT P2, RZ, R0, 0x20, RZ, 0xc0, !PT ;  /* 0x0000002000ff7812 */ /* 0x000fe2000784c0ff */
[----:B------:R-:W4:Y:S01]  /*27bf0*/  LDL.LU R225, [R1+0x5ec] ;  /* 0x0005ec0001e17983 */ /* 0x000f220000300800 */
[----:B0-----:R-:W-:Y:S02]  /*27c00*/  F2FP.SATFINITE.E4M3.F32.PACK_AB_MERGE_C R7, RZ, R6, RZ ;  /* 0x00000006ff07723e */ /* 0x001fe400048070ff */
[----:B------:R-:W-:-:S03]  /*27c10*/  PRMT R6, RZ, 0x7610, R6 ;  /* 0x00007610ff067816 */ /* 0x000fc60000000006 */
[----:B------:R0:W-:Y:S04]  /*27c20*/  @!P3 STG.E.U8 desc[UR46][R100.64+0x99], R7 ;  /* 0x000099076400b986 */ /* 0x0001e8000c10112e */
[----:B------:R-:W2:Y:S02]  /*27c30*/  @!P6 LDG.E.U8 R6, desc[UR46][R12.64+0x80] ;  /* 0x0000802e0c06e981 */ /* 0x000ea4000c1e1100 */
[----:B------:R-:W1:Y:S01]  /*27c40*/  @!P2 LDC.64 R10, c[0x0][0x5c0] ;  /* 0x00017000ff0aab82 */ /* 0x000e620000000a00 */
[----:B--2---:R-:W-:-:S04]  /*27c50*/  LOP3.LUT R6, R6, 0xff, RZ, 0xc0, !PT ;  /* 0x000000ff06067812 */ /* 0x004fc800078ec0ff */
[----:B------:R-:W-:-:S05]  /*27c60*/  F2FP.F16.E4M3.UNPACK_B R6, R6 ;  /* 0x00000006ff06723e */ /* 0x000fca00020006ff */
[----:B------:R-:W-:-:S05]  /*27c70*/  HADD2.F32 R6, -RZ, R6.H0_H0 ;  /* 0x20000006ff067230 */ /* 0x000fca0000004100 */
[----:B------:R-:W-:-:S04]  /*27c80*/  FMUL R6, R6, UR42 ;  /* 0x0000002a06067c20 */ /* 0x000fc80008400000 */
[----:B------:R-:W-:Y:S01]  /*27c90*/  FFMA R6, R223, UR43, R6 ;  /* 0x0000002bdf067c23 */ /* 0x000fe20008000006 */
[----:B------:R-:W-:Y:S02]  /*27ca0*/  LOP3.LUT P3, RZ, R0, 0x8, RZ, 0xc0, !PT ;  /* 0x0000000800ff7812 */ /* 0x000fe4000786c0ff */
[----:B------:R-:W-:Y:S01]  /*27cb0*/  PRMT R8, RZ, 0x7610, R8 ;  /* 0x00007610ff087816 */ /* 0x000fe20000000008 */
[----:B------:R-:W2:Y:S01]  /*27cc0*/  LDL.LU R223, [R1+0x5f0] ;  /* 0x0005f00001df7983 */ /* 0x000ea20000300800 */
        /* <DEDUP_REMOVED lines=13> */
[----:B-1----:R-:W-:-:S05]  /*27da0*/  @!P2 IADD3 R96, P5, R96, R10, RZ ;  /* 0x0000000a6060a210 */ /* 0x002fca0007fbe0ff */
[----:B------:R-:W-:Y:S01]  /*27db0*/  @!P2 IMAD.X R97, R81, 0x1, R11, P5 ;  /* 0x000000015161a824 */ /* 0x000fe200028e060b */
[----:B------:R-:W-:Y:S02]  /*27dc0*/  LOP3.LUT P5, RZ, R0, 0x20, RZ, 0xc0, !PT ;  /* 0x0000002000ff7812 */ /* 0x000fe400078ac0ff */
[----:B------:R-:W-:-:S11]  /*27dd0*/  PRMT R6, RZ, 0x7610, R6 ;  /* 0x00007610ff067816 */ /* 0x000fd60000000006 */
[----:B------:R-:W4:Y:S02]  /*27de0*/  @!P5 LDG.E.U8 R6, desc[UR46][R14.64+0x80] ;  /* 0x0000802e0e06d981 */ /* 0x000f24000c1e1100 */
[----:B----4-:R-:W-:-:S04]  /*27df0*/  LOP3.LUT R6, R6, 0xff, RZ, 0xc0, !PT ;  /* 0x000000ff06067812 */ /* 0x010fc800078ec0ff */
[----:B------:R-:W-:-:S05]  /*27e00*/  F2FP.F16.E4M3.UNPACK_B R6, R6 ;  /* 0x00000006ff06723e */ /* 0x000fca00020006ff */
[----:B------:R-:W-:-:S05]  /*27e10*/  HADD2.F32 R6, -RZ, R6.H0_H0 ;  /* 0x20000006ff067230 */ /* 0x000fca0000004100 */
[----:B------:R-:W-:-:S04]  /*27e20*/  FMUL R6, R6, UR42 ;  /* 0x0000002a06067c20 */ /* 0x000fc80008400000 */
[----:B------:R-:W-:Y:S02]  /*27e30*/  FFMA R6, R225, UR43, R6 ;  /* 0x0000002be1067c23 */ /* 0x000fe40008000006 */
[----:B------:R-:W4:Y:S03]  /*27e40*/  LDL.LU R225, [R1+0x5f8] ;  /* 0x0005f80001e17983 */ /* 0x000f260000300800 */
[----:B------:R-:W-:Y:S02]  /*27e50*/  F2FP.SATFINITE.E4M3.F32.PACK_AB_MERGE_C R9, RZ, R6, RZ ;  /* 0x00000006ff09723e */ /* 0x000fe400048070ff */
[----:B0-----:R-:W0:Y:S03]  /*27e60*/  @!P3 LDC.64 R6, c[0x0][0x5c0] ;  /* 0x00017000ff06bb82 */ /* 0x001e260000000a00 */
[----:B------:R1:W-:Y:S04]  /*27e70*/  @!P5 STG.E.U8 desc[UR46][R96.64+0x80], R9 ;  /* 0x000080096000d986 */ /* 0x0003e8000c10112e */
[----:B------:R-:W2:Y:S01]  /*27e80*/  @!P3 LDG.E.U8 R8, desc[UR46][R14.64+0x81] ;  /* 0x0000812e0e08b981 */ /* 0x000ea2000c1e1100 */
        /* <DEDUP_REMOVED lines=9> */
[----:B-1----:R-:W-:Y:S02]  /*27f20*/  F2FP.SATFINITE.E4M3.F32.PACK_AB_MERGE_C R9, RZ, R8, RZ ;  /* 0x00000008ff09723e */ /* 0x002fe400048070ff */
        /* <DEDUP_REMOVED lines=8> */
[C---:B------:R-:W-:Y:S02]  /*27fb0*/  LOP3.LUT P3, RZ, R3.reuse, 0x80, RZ, 0xc0, !PT ;  /* 0x0000008003ff7812 */ /* 0x040fe4000786c0ff */
[----:B------:R-:W-:Y:S02]  /*27fc0*/  LOP3.LUT P2, RZ, R3, 0x100, RZ, 0xc0, !PT ;  /* 0x0000010003ff7812 */ /* 0x000fe4000784c0ff */
[----:B------:R-:W-:Y:S01]  /*27fd0*/  PRMT R10, RZ, 0x7610, R10 ;  /* 0x00007610ff0a7816 */ /* 0x000fe2000000000a */
[----:B------:R-:W3:Y:S01]  /*27fe0*/  LDL.LU R224, [R1+0x600] ;  /* 0x0006000001e07983 */ /* 0x000ee20000300800 */
[----:B------:R-:W-:Y:S02]  /*27ff0*/  F2FP.SATFINITE.E4M3.F32.PACK_AB_MERGE_C R11, RZ, R8, RZ ;  /* 0x00000008ff0b723e */ /* 0x000fe400048070ff */
[----:B------:R-:W-:-:S03]  /*28000*/  PRMT R8, RZ, 0x7610, R8 ;  /* 0x00007610ff087816 */ /* 0x000fc60000000008 */
[----:B------:R1:W-:Y:S04]  /*28010*/  @!P6 STG.E.U8 desc[UR46][R42.64+0x88], R11 ;  /* 0x0000880b2a00e986 */ /* 0x0003e8000c10112e */
        /* <DEDUP_REMOVED lines=23> */
[----:B---3--:R-:W0:Y:S03]  /*28190*/  @!P2 LDC.64 R8, c[0x0][0x5c0] ;  /* 0x00017000ff08ab82 */ /* 0x008e260000000a00 */
[----:B------:R1:W-:Y:S04]  /*281a0*/  @!P3 STG.E.U8 desc[UR46][R6.64+0x88], R11 ;  /* 0x0000880b0600b986 */ /* 0x0003e8000c10112e */
[----:B------:R-:W3:Y:S01]  /*281b0*/  @!P2 LDG.E.U8 R10, desc[UR46][R14.64+0x89] ;  /* 0x0000892e0e0aa981 */ /* 0x000ee2000c1e1100 */
[----:B-1----:R-:W-:-:S02]  /*281c0*/  PRMT R6, RZ, 0x7610, R6 ;  /* 0x00007610ff067816 */ /* 0x002fc40000000006 */
        /* <DEDUP_REMOVED lines=11> */
[----:B------:R-:W4:Y:S02]  /*28280*/  @!P6 LDG.E.U8 R6, desc[UR46][R12.64+0x90] ;  /* 0x0000902e0c06e981 */ /* 0x000f24000c1e1100 */
[----:B----4-:R-:W-:-:S04]  /*28290*/  LOP3.LUT R6, R6, 0xff, RZ, 0xc0, !PT ;  /* 0x000000ff06067812 */ /* 0x010fc800078ec0ff */
[----:B------:R-:W-:-:S05]  /*282a0*/  F2FP.F16.E4M3.UNPACK_B R6, R6 ;  /* 0x00000006ff06723e */ /* 0x000fca00020006ff */
[----:B------:R-:W-:-:S05]  /*282b0*/  HADD2.F32 R6, -RZ, R6.H0_H0 ;  /* 0x20000006ff067230 */ /* 0x000fca0000004100 */
[----:B------:R-:W-:-:S04]  /*282c0*/  FMUL R6, R6, UR42 ;  /* 0x0000002a06067c20 */ /* 0x000fc80008400000 */
[----:B------:R-:W-:Y:S01]  /*282d0*/  FFMA R6, R225, UR43, R6 ;  /* 0x0000002be1067c23 */ /* 0x000fe20008000006 */
[----:B------:R-:W-:Y:S02]  /*282e0*/  PRMT R10, RZ, 0x7610, R10 ;  /* 0x00007610ff0a7816 */ /* 0x000fe4000000000a */
[----:B------:R-:W-:Y:S01]  /*282f0*/  LOP3.LUT P4, RZ, R3, 0x400, RZ, 0xc0, !PT ;  /* 0x0000040003ff7812 */ /* 0x000fe2000788c0ff */
[----:B------:R-:W4:Y:S01]  /*28300*/  LDL.LU R225, [R1+0x610] ;  /* 0x0006100001e17983 */ /* 0x000f220000300800 */
[----:B------:R-:W-:Y:S02]  /*28310*/  F2FP.SATFINITE.E4M3.F32.PACK_AB_MERGE_C R11, RZ, R6, RZ ;  /* 0x00000006ff0b723e */ /* 0x000fe400048070ff */
[----:B------:R-:W-:-:S03]  /*28320*/  PRMT R6, RZ, 0x7610, R6 ;  /* 0x00007610ff067816 */ /* 0x000fc60000000006 */
[----:B------:R1:W-:Y:S04]  /*28330*/  @!P6 STG.E.U8 desc[UR46][R38.64+0x90], R11 ;  /* 0x0000900b2600e986 */ /* 0x0003e8000c10112e */
[----:B------:R-:W2:Y:S02]  /*28340*/  @!P5 LDG.E.U8 R6, desc[UR46][R12.64+0x91] ;  /* 0x0000912e0c06d981 */ /* 0x000ea4000c1e1100 */
        /* <DEDUP_REMOVED lines=9> */
[----:B------:R-:W3:Y:S03]  /*283e0*/  @!P1 LDC.64 R6, c[0x0][0x5c0] ;  /* 0x00017000ff069b82 */ /* 0x000ee60000000a00 */
[----:B------:R-:W-:Y:S04]  /*283f0*/  @!P5 STG.E.U8 desc[UR46][R36.64+0x91], R23 ;  /* 0x000091172400d986 */ /* 0x000fe8000c10112e */
[----:B------:R-:W4:Y:S01]  /*28400*/  @!P1 LDG.E.U8 R10, desc[UR46][R14.64+0x90] ;  /* 0x0000902e0e0a9981 */ /* 0x000f22000c1e1100 */
[----:B---3--:R-:W-:-:S05]  /*28410*/  @!P1 IADD3 R6, P2, R73, R6, RZ ;  /* 0x0000000649069210 */ /* 0x008fca0007f5e0ff */
[----:B------:R-:W-:Y:S01]  /*28420*/  @!P1 IMAD.X R7, R72, 0x1, R7, P2 ;  /* 0x0000000148079824 */ /* 0x000fe200010e0607 */
[----:B----4-:R-:W-:-:S04]  /*28430*/  LOP3.LUT R10, R10, 0xff, RZ, 0xc0, !PT ;  /* 0x000000ff0a0a7812 */ /* 0x010fc800078ec0ff */
[----:B------:R-:W-:-:S05]  /*28440*/  F2FP.F16.E4M3.UNPACK_B R10, R10 ;  /* 0x0000000aff0a723e */ /* 0x000fca00020006ff */
[----:B------:R-:W-:-:S05]  /*28450*/  HADD2.F32 R10, -RZ, R10.H0_H0 ;  /* 0x2000000aff0a7230 */ /* 0x000fca0000004100 */
[----:B------:R-:W-:-:S04]  /*28460*/  FMUL R10, R10, UR42 ;  /* 0x0000002a0a0a7c20 */ /* 0x000fc80008400000 */
[----:B------:R-:W-:Y:S01]  /*28470*/  FFMA R10, R224, UR43, R10 ;  /* 0x0000002be00a7c23 */ /* 0x000fe2000800000a */
[----:B0-----:R-:W-:Y:S02]  /*28480*/  @!P4 IADD3 R8, P2, R31, R8, RZ ;  /* 0x000000081f08c210 */ /* 0x001fe40007f5e0ff */
[----:B------:R-:W-:Y:S01]  /*28490*/  ISETP.GE.AND P5, PT, R28, 0x101, PT ;  /* 0x000001011c00780c */ /* 0x000fe20003fa6270 */
[----:B------:R-:W3:Y:S01]  /*284a0*/  LDL.LU R224, [R1+0x618] ;  /* 0x0006180001e07983 */ /* 0x000ee20000300800 */
[----:B-1----:R-:W-:Y:S02]  /*284b0*/  F2FP.SATFINITE.E4M3.F32.PACK_AB_MERGE_C R11, RZ, R10, RZ ;  /* 0x0000000aff0b723e */ /* 0x002fe400048070ff */
        /* <DEDUP_REMOVED lines=13> */
[----:B------:R-:W-:Y:S02]  /*28590*/  ISETP.LT.OR P2, PT, R29, 0x9a, !P5 ;  /* 0x0000009a1d00780c */ /* 0x000fe40006f41670 */
[----:B0-----:R-:W-:-:S11]  /*285a0*/  PRMT R6, RZ, 0x7610, R6 ;  /* 0x00007610ff067816 */ /* 0x001fd60000000006 */
[----:B-1----:R-:W0:Y:S01]  /*285b0*/  @!P2 LDC.64 R8, c[0x0][0x5c0] ;  /* 0x00017000ff08ab82 */ /* 0x002e220000000a00 */
[----:B----4-:R-:W-:-:S04]  /*285c0*/  LOP3.LUT R10, R10, 0xff, RZ, 0xc0, !PT ;  /* 0x000000ff0a0a7812 */ /* 0x010fc800078ec0ff */
[----:B------:R-:W-:-:S05]  /*285d0*/  F2FP.F16.E4M3.UNPACK_B R10, R10 ;  /* 0x0000000aff0a723e */ /* 0x000fca00020006ff */
[----:B------:R-:W-:-:S05]  /*285e0*/  HADD2.F32 R10, -RZ, R10.H0_H0 ;  /* 0x2000000aff0a7230 */ /* 0x000fca0000004100 */
[----:B------:R-:W-:-:S04]  /*285f0*/  FMUL R10, R10, UR42 ;  /* 0x0000002a0a0a7c20 */ /* 0x000fc80008400000 */
[----:B--2---:R-:W-:Y:S02]  /*28600*/  FFMA R10, R223, UR43, R10 ;  /* 0x0000002bdf0a7c23 */ /* 0x004fe4000800000a */
[----:B------:R-:W2:Y:S03]  /*28610*/  LDL.LU R223, [R1+0x61c] ;  /* 0x00061c0001df7983 */ /* 0x000ea60000300800 */
[----:B------:R-:W-:-:S05]  /*28620*/  F2FP.SATFINITE.E4M3.F32.PACK_AB_MERGE_C R11, RZ, R10, RZ ;  /* 0x0000000aff0b723e */ /* 0x000fca00048070ff */
[----:B------:R1:W-:Y:S04]  /*28630*/  @!P6 STG.E.U8 desc[UR46][R34.64+0x98], R11 ;  /* 0x0000980b2200e986 */ /* 0x0003e8000c10112e */
[----:B------:R-:W4:Y:S01]  /*28640*/  @!P2 LDG.E.U8 R6, desc[UR46][R12.64+0x99] ;  /* 0x0000992e0c06a981 */ /* 0x000f22000c1e1100 */
[----:B------:R-:W-:Y:S02]  /*28650*/  ISETP.GE.AND P6, PT, R28, 0x109, PT ;  /* 0x000001091c00780c */ /* 0x000fe40003fc6270 */
[----:B----4-:R-:W-:-:S04]  /*28660*/  LOP3.LUT R6, R6, 0xff, RZ, 0xc0, !PT ;  /* 0x000000ff06067812 */ /* 0x010fc800078ec0ff */
[----:B------:R-:W-:-:S05]  /*28670*/  F2FP.F16.E4M3.UNPACK_B R6, R6 ;  /* 0x00000006ff06723e */ /* 0x000fca00020006ff */
[----:B------:R-:W-:Y:S01]  /*28680*/  HADD2.F32 R7, -RZ, R6.H0_H0 ;  /* 0x20000006ff077230 */ /* 0x000fe20000004100 */
[----:B0-----:R-:W-:-:S04]  /*28690*/  @!P2 IADD3 R6, P1, P3, R24, UR10, R8 ;  /* 0x0000000a1806ac10 */ /* 0x001fc8000fb3e008 */
[----:B------:R-:W-:Y:S01]  /*286a0*/  FMUL R8, R7, UR42 ;  /* 0x0000002a07087c20 */ /* 0x000fe20008400000 */
[----:B------:R-:W-:Y:S02]  /*286b0*/  @!P2 IADD3.X R7, R30, UR9, R9, P1, P3 ;  /* 0x000000091e07ac10 */ /* 0x000fe40008fe6409 */
[C---:B------:R-:W-:Y:S01]  /*286c0*/  ISETP.LT.OR P1, PT, R29.reuse, 0x99, !P6 ;  /* 0x000000991d00780c */ /* 0x040fe20007721670 */
[----:B---3--:R-:W-:Y:S01]  /*286d0*/  FFMA R8, R224, UR43, R8 ;  /* 0x0000002be0087c23 */ /* 0x008fe20008000008 */
[----:B-1----:R-:W-:Y:S02]  /*286e0*/  IMAD.U32 R11, RZ, RZ, UR8 ;  /* 0x00000008ff0b7e24 */ /* 0x002fe4000f8e00ff */
[----:B------:R-:W-:Y:S01]  /*286f0*/  IMAD.U32 R21, RZ, RZ, UR7 ;  /* 0x00000007ff157e24 */ /* 0x000fe2000f8e00ff */
[----:B------:R-:W-:Y:S01]  /*28700*/  ISETP.LT.OR P4, PT, R29, 0x9a, !P6 ;  /* 0x0000009a1d00780c */ /* 0x000fe20007781670 */
[----:B------:R-:W3:Y:S01]  /*28710*/  LDL.LU R224, [R1+0x620] ;  /* 0x0006200001e07983 */ /* 0x000ee20000300800 */
[----:B------:R-:W-:-:S02]  /*28720*/  F2FP.SATFINITE.E4M3.F32.PACK_AB_MERGE_C R9, RZ, R8, RZ ;  /* 0x00000008ff09723e */ /* 0x000fc400048070ff */
[----:B------:R-:W-:-:S03]  /*28730*/  PRMT R8, RZ, 0x7610, R8 ;  /* 0x00007610ff087816 */ /* 0x000fc60000000008 */
[----:B------:R0:W-:Y:S04]  /*28740*/  @!P2 STG.E.U8 desc[UR46][R6.64+0x99], R9 ;  /* 0x000099090600a986 */ /* 0x0001e8000c10112e */
[----:B------:R-:W4:Y:S01]  /*28750*/  @!P1 LDG.E.U8 R8, desc[UR46][R14.64+0x98] ;  /* 0x0000982e0e089981 */ /* 0x000f22000c1e1100 */
[----:B------:R-:W0:Y:S01]  /*28760*/  @!P1 LDC.64 R12, c[0x0][0x5c0] ;  /* 0x00017000ff0c9b82 */ /* 0x000e220000000a00 */
[----:B------:R-:W-:-:S04]  /*28770*/  @!P1 IADD3 R11, P2, P3, R11, UR10, R24 ;  /* 0x0000000a0b0b9c10 */ /* 0x000fc8000fb5e018 */
[----:B------:R-:W-:Y:S02]  /*28780*/  @!P1 IADD3.X R10, R21, UR9, R30, P2, P3 ;  /* 0x00000009150a9c10 */ /* 0x000fe400097e641e */
[----:B0-----:R-:W-:-:S05]  /*28790*/  @!P1 IADD3 R6, P2, R11, R12, RZ ;  /* 0x0000000c0b069210 */ /* 0x001fca0007f5e0ff */
[----:B------:R-:W-:Y:S02]  /*287a0*/  @!P1 IMAD.X R7, R10, 0x1, R13, P2 ;  /* 0x000000010a079824 */ /* 0x000fe400010e060d */
        /* <DEDUP_REMOVED lines=8> */
[----:B------:R-:W-:Y:S02]  /*28830*/  F2FP.SATFINITE.E4M3.F32.PACK_AB_MERGE_C R9, RZ, R8, RZ ;  /* 0x00000008ff09723e */ /* 0x000fe400048070ff */
[----:B------:R-:W-:-:S03]  /*28840*/  PRMT R8, RZ, 0x7610, R8 ;  /* 0x00007610ff087816 */ /* 0x000fc60000000008 */
[----:B------:R0:W-:Y:S04]  /*28850*/  @!P1 STG.E.U8 desc[UR46][R6.64+0x98], R9 ;  /* 0x0000980906009986 */ /* 0x0001e8000c10112e */
[----:B------:R-:W4:Y:S01]  /*28860*/  @!P4 LDG.E.U8 R8, desc[UR46][R14.64+0x99] ;  /* 0x0000992e0e08c981 */ /* 0x000f22000c1e1100 */
[----:B------:R-:W-:Y:S02]  /*28870*/  @!P4 IADD3 R11, P2, P3, R11, UR10, R24 ;  /* 0x0000000a0b0bcc10 */ /* 0x000fe4000fb5e018 */
[----:B------:R-:W-:Y:S02]  /*28880*/  ISETP.LT.OR P1, PT, R29, 0x81, !P0 ;  /* 0x000000811d00780c */ /* 0x000fe40004721670 */
[----:B------:R-:W-:Y:S02]  /*28890*/  @!P4 IADD3.X R10, R21, UR9, R30, P2, P3 ;  /* 0x00000009150acc10 */ /* 0x000fe400097e641e */
[----:B0-----:R-:W-:-:S05]  /*288a0*/  @!P4 IADD3 R6, P2, R11, R12, RZ ;  /* 0x0000000c0b06c210 */ /* 0x001fca0007f5e0ff */
[----:B------:R-:W-:-:S04]  /*288b0*/  @!P4 IMAD.X R7, R10, 0x1, R13, P2 ;  /* 0x000000010a07c824 */ /* 0x000fc800010e060d */
        /* <DEDUP_REMOVED lines=8> */
[----:B------:R-:W-:Y:S02]  /*28940*/  F2FP.SATFINITE.E4M3.F32.PACK_AB_MERGE_C R11, RZ, R8, RZ ;  /* 0x00000008ff0b723e */ /* 0x000fe400048070ff */
[----:B------:R-:W-:-:S03]  /*28950*/  PRMT R8, RZ, 0x7610, R8 ;  /* 0x00007610ff087816 */ /* 0x000fc60000000008 */
[----:B------:R1:W-:Y:S04]  /*28960*/  @!P4 STG.E.U8 desc[UR46][R6.64+0x99], R11 ;  /* 0x0000990b0600c986 */ /* 0x0003e8000c10112e */
[----:B------:R-:W4:Y:S01]  /*28970*/  @!P1 LDG.E.U8 R8, desc[UR46][R16.64+0x80] ;  /* 0x0000802e10089981 */ /* 0x000f22000c1e1100 */
[----:B-1----:R-:W-:Y:S02]  /*28980*/  @!P1 IMAD.MOV.U32 R6, RZ, RZ, R24 ;  /* 0x000000ffff069224 */ /* 0x002fe400078e0018 */
[----:B------:R-:W-:Y:S01]  /*28990*/  @!P1 IMAD.MOV.U32 R7, RZ, RZ, R30 ;  /* 0x000000ffff079224 */ /* 0x000fe200078e001e */
[----:B----4-:R-:W-:-:S04]  /*289a0*/  LOP3.LUT R8, R8, 0xff, RZ, 0xc0, !PT ;  /* 0x000000ff08087812 */ /* 0x010fc800078ec0ff */
[----:B------:R-:W-:-:S05]  /*289b0*/  F2FP.F16.E4M3.UNPACK_B R8, R8 ;  /* 0x00000008ff08723e */ /* 0x000fca00020006ff */
[----:B------:R-:W-:-:S05]  /*289c0*/  HADD2.F32 R8, -RZ, R8.H0_H0 ;  /* 0x20000008ff087230 */ /* 0x000fca0000004100 */
[----:B------:R-:W-:Y:S01]  /*289d0*/  FMUL R10, R8, UR42 ;  /* 0x0000002a080a7c20 */ /* 0x000fe20008400000 */
[----:B------:R-:W-:-:S04]  /*289e0*/  @!P1 IMAD.WIDE.U32 R8, R4, 0x180, R6 ;  /* 0x0000018004089825 */ /* 0x000fc800078e0006 */
[----:B------:R-:W-:Y:S02]  /*289f0*/  @!P1 IMAD R7, R5, 0x180, RZ ;  /* 0x0000018005079824 */ /* 0x000fe400078e02ff */
[----:B--2---:R-:W-:Y:S01]  /*28a00*/  FFMA R10, R223, UR43, R10 ;  /* 0x0000002bdf0a7c23 */ /* 0x004fe2000800000a */
[----:B0-----:R-:W-:Y:S02]  /*28a10*/  @!P1 IADD3 R6, P3, R8, R12, RZ ;  /* 0x0000000c08069210 */ /* 0x001fe40007f7e0ff */
[----:B------:R-:W-:Y:S02]  /*28a20*/  PRMT R8, RZ, 0x7610, R8 ;  /* 0x00007610ff087816 */ /* 0x000fe40000000008 */
[----:B------:R-:W-:Y:S02]  /*28a30*/  ISETP.GE.AND P6, PT, R28, 0x189, PT ;  /* 0x000001891c00780c */ /* 0x000fe40003fc6270 */
[----:B------:R-:W-:Y:S02]  /*28a40*/  F2FP.SATFINITE.E4M3.F32.PACK_AB_MERGE_C R11, RZ, R10, RZ ;  /* 0x0000000aff0b723e */ /* 0x000fe400048070ff */
[----:B------:R-:W-:Y:S01]  /*28a50*/  @!P1 IADD3.X R7, R13, R9, R7, P3, !PT ;  /* 0x000000090d079210 */ /* 0x000fe20001ffe407 */
[----:B------:R-:W2:Y:S01]  /*28a60*/  LDL.LU R223, [R1+0x62c] ;  /* 0x00062c0001df7983 */ /* 0x000ea20000300800 */
[----:B------:R-:W0:Y:S03]  /*28a70*/  @!P2 LDC.64 R12, c[0x0][0x5c0] ;  /* 0x00017000ff0cab82 */ /* 0x000e260000000a00 */
[----:B------:R-:W4:Y:S04]  /*28a80*/  LDL.LU R225, [R1+0x630] ;  /* 0x0006300001e17983 */ /* 0x000f280000300800 */
[----:B------:R1:W-:Y:S04]  /*28a90*/  @!P1 STG.E.U8 desc[UR46][R6.64+0x80], R11 ;  /* 0x0000800b06009986 */ /* 0x0003e8000c10112e */
[----:B------:R-:W3:Y:S01]  /*28aa0*/  @!P2 LDG.E.U8 R8, desc[UR46][R16.64+0x81] ;  /* 0x0000812e1008a981 */ /* 0x000ee2000c1e1100 */
[----:B------:R-:W-:Y:S01]  /*28ab0*/  ISETP.LT.OR P1, PT, R29, 0x81, !P6 ;  /* 0x000000811d00780c */ /* 0x000fe20007721670 */
[----:B-1----:R-:W-:-:S02]  /*28ac0*/  @!P2 IMAD.MOV.U32 R6, RZ, RZ, R24 ;  /* 0x000000ffff06a224 */ /* 0x002fc400078e0018 */
[----:B------:R-:W-:-:S10]  /*28ad0*/  @!P2 IMAD.MOV.U32 R7, RZ, RZ, R30 ;  /* 0x000000ffff07a224 */ /* 0x000fd400078e001e */
[----:B------:R-:W1:Y:S01]  /*28ae0*/  @!P1 LDC.64 R14, c[0x0][0x5c0] ;  /* 0x00017000ff0e9b82 */ /* 0x000e620000000a00 */
[----:B---3--:R-:W-:-:S04]  /*28af0*/  LOP3.LUT R8, R8, 0xff, RZ, 0xc0, !PT ;  /* 0x000000ff08087812 */ /* 0x008fc800078ec0ff */
[----:B------:R-:W-:-:S05]  /*28b00*/  F2FP.F16.E4M3.UNPACK_B R8, R8 ;  /* 0x00000008ff08723e */ /* 0x000fca00020006ff */
[----:B------:R-:W-:-:S05]  /*28b10*/  HADD2.F32 R8, -RZ, R8.H0_H0 ;  /* 0x20000008ff087230 */ /* 0x000fca0000004100 */
[----:B------:R-:W-:Y:S01]  /*28b20*/  FMUL R10, R8, UR42 ;  /* 0x0000002a080a7c20 */ /* 0x000fe20008400000 */
[----:B------:R-:W-:-:S04]  /*28b30*/  @!P2 IMAD.WIDE.U32 R8, R4, 0x180, R6 ;  /* 0x000001800408a825 */ /* 0x000fc800078e0006 */
[----:B------:R-:W-:Y:S02]  /*28b40*/  @!P2 IMAD R7, R5, 0x180, RZ ;  /* 0x000001800507a824 */ /* 0x000fe400078e02ff */
[----:B------:R-:W-:Y:S01]  /*28b50*/  FFMA R10, R224, UR43, R10 ;  /* 0x0000002be00a7c23 */ /* 0x000fe2000800000a */
[----:B0-----:R-:W-:Y:S02]  /*28b60*/  @!P2 IADD3 R6, P3, R8, R12, RZ ;  /* 0x0000000c0806a210 */ /* 0x001fe40007f7e0ff */
[----:B------:R-:W-:Y:S02]  /*28b70*/  PRMT R8, RZ, 0x7610, R8 ;  /* 0x00007610ff087816 */ /* 0x000fe40000000008 */
[----:B------:R-:W-:Y:S02]  /*28b80*/  F2FP.SATFINITE.E4M3.F32.PACK_AB_MERGE_C R11, RZ, R10, RZ ;  /* 0x0000000aff0b723e */ /* 0x000fe400048070ff */
[----:B------:R-:W-:-:S05]  /*28b90*/  @!P2 IADD3.X R7, R13, R9, R7, P3, !PT ;  /* 0x000000090d07a210 */ /* 0x000fca0001ffe407 */
[----:B------:R0:W-:Y:S04]  /*28ba0*/  @!P2 STG.E.U8 desc[UR46][R6.64+0x81], R11 ;  /* 0x0000810b0600a986 */ /* 0x0001e8000c10112e */
[----:B------:R-:W3:Y:S01]  /*28bb0*/  @!P1 LDG.E.U8 R8, desc[UR46][R18.64+0x80] ;  /* 0x0000802e12089981 */ /* 0x000ee2000c1e1100 */
[----:B------:R-:W-:Y:S01]  /*28bc0*/  @!P1 IMAD R13, R5, 0x180, RZ ;  /* 0x00000180050d9824 */ /* 0x000fe200078e02ff */
[----:B------:R-:W-:Y:S01]  /*28bd0*/  ISETP.LT.OR P2, PT, R29, 0x82, !P6 ;  /* 0x000000821d00780c */ /* 0x000fe20007741670 */
[----:B0-----:R-:W-:Y:S02]  /*28be0*/  @!P1 IMAD.MOV.U32 R6, RZ, RZ, R24 ;  /* 0x000000ffff069224 */ /* 0x001fe400078e0018 */
[----:B------:R-:W-:Y:S01]  /*28bf0*/  @!P1 IMAD.MOV.U32 R7, RZ, RZ, R30 ;  /* 0x000000ffff079224 */ /* 0x000fe200078e001e */
[----:B---3--:R-:W-:-:S04]  /*28c00*/  LOP3.LUT R8, R8, 0xff, RZ, 0xc0, !PT ;  /* 0x000000ff08087812 */ /* 0x008fc800078ec0ff */
[----:B------:R-:W-:-:S05]  /*28c10*/  F2FP.F16.E4M3.UNPACK_B R8, R8 ;  /* 0x00000008ff08723e */ /* 0x000fca00020006ff */
[----:B------:R-:W-:Y:S02]  /*28c20*/  HADD2.F32 R10, -RZ, R8.H0_H0 ;  /* 0x20000008ff0a7230 */ /* 0x000fe40000004100 */
[----:B------:R-:W-:-:S04]  /*28c30*/  @!P1 IMAD.WIDE.U32 R8, R4, 0x180, R6 ;  /* 0x0000018004089825 */ /* 0x000fc800078e0006 */
[----:B------:R-:W-:Y:S01]  /*28c40*/  FMUL R10, R10, UR42 ;  /* 0x0000002a0a0a7c20 */ /* 0x000fe20008400000 */
[----:B------:R-:W-:Y:S01]  /*28c50*/  @!P1 IMAD.IADD R6, R9, 0x1, R13 ;  /* 0x0000000109069824 */ /* 0x000fe200078e020d */
[----:B-1----:R-:W-:Y:S02]  /*28c60*/  @!P1 IADD3 R8, P3, P4, R8, UR8, R14 ;  /* 0x0000000808089c10 */ /* 0x002fe4000fc7e00e */
[----:B--2---:R-:W-:Y:S02]  /*28c70*/  FFMA R10, R223, UR43, R10 ;  /* 0x0000002bdf0a7c23 */ /* 0x004fe4000800000a */
[----:B------:R-:W-:Y:S02]  /*28c80*/  @!P1 IADD3.X R9, R6, UR7, R15, P3, P4 ;  /* 0x0000000706099c10 */ /* 0x000fe40009fe840f */
[----:B------:R-:W-:Y:S01]  /*28c90*/  PRMT R6, RZ, 0x7610, R6 ;  /* 0x00007610ff067816 */ /* 0x000fe20000000006 */
[----:B------:R-:W0:Y:S01]  /*28ca0*/  @!P2 LDC.64 R14, c[0x0][0x5c0] ;  /* 0x00017000ff0eab82 */ /* 0x000e220000000a00 */
[----:B------:R-:W-:Y:S01]  /*28cb0*/  F2FP.SATFINITE.E4M3.F32.PACK_AB_MERGE_C R11, RZ, R10, RZ ;  /* 0x0000000aff0b723e */ /* 0x000fe200048070ff */
[----:B------:R-:W-:-:S02]  /*28cc0*/  @!P2 IMAD.MOV.U32 R7, RZ, RZ, R30 ;  /* 0x000000ffff07a224 */ /* 0x000fc400078e001e */
[----:B------:R-:W-:Y:S01]  /*28cd0*/  @!P2 IMAD R13, R5, 0x180, RZ ;  /* 0x00000180050da824 */ /* 0x000fe200078e02ff */
[----:B------:R-:W2:Y:S04]  /*28ce0*/  LDL.LU R223, [R1+0x634] ;  /* 0x0006340001df7983 */ /* 0x000ea80000300800 */
[----:B------:R1:W-:Y:S04]  /*28cf0*/  @!P1 STG.E.U8 desc[UR46][R8.64+0x80], R11 ;  /* 0x0000800b08009986 */ /* 0x0003e8000c10112e */
[----:B------:R-:W3:Y:S01]  /*28d00*/  @!P2 LDG.E.U8 R6, desc[UR46][R18.64+0x81] ;  /* 0x0000812e1206a981 */ /* 0x000ee2000c1e1100 */
[----:B------:R-:W-:-:S03]  /*28d10*/  ISETP.LT.OR P1, PT, R29, 0x89, !P0 ;  /* 0x000000891d00780c */ /* 0x000fc60004721670 */
[----:B------:R-:W2:Y:S01]  /*28d20*/  LDL.LU R224, [R1+0x638] ;  /* 0x0006380001e07983 */ /* 0x000ea20000300800 */
[----:B---3--:R-:W-:-:S04]  /*28d30*/  LOP3.LUT R6, R6, 0xff, RZ, 0xc0, !PT ;  /* 0x000000ff06067812 */ /* 0x008fc800078ec0ff */
[----:B------:R-:W-:-:S05]  /*28d40*/  F2FP.F16.E4M3.UNPACK_B R6, R6 ;  /* 0x00000006ff06723e */ /* 0x000fca00020006ff */
[----:B------:R-:W-:Y:S02]  /*28d50*/  HADD2.F32 R10, -RZ, R6.H0_H0 ;  /* 0x20000006ff0a7230 */ /* 0x000fe40000004100 */
[----:B------:R-:W-:-:S04]  /*28d60*/  @!P2 IMAD.MOV.U32 R6, RZ, RZ, R24 ;  /* 0x000000ffff06a224 */ /* 0x000fc800078e0018 */
[----:B------:R-:W-:-:S04]  /*28d70*/  @!P2 IMAD.WIDE.U32 R6, R4, 0x180, R6 ;  /* 0x000001800406a825 */ /* 0x000fc800078e0006 */
[----:B------:R-:W-:Y:S01]  /*28d80*/  FMUL R10, R10, UR42 ;  /* 0x0000002a0a0a7c20 */ /* 0x000fe20008400000 */
[----:B-1----:R-:W-:Y:S01]  /*28d90*/  @!P2 IMAD.IADD R8, R7, 0x1, R13 ;  /* 0x000000010708a824 */ /* 0x002fe200078e020d */
[----:B0-----:R-:W-:Y:S02]  /*28da0*/  @!P2 IADD3 R6, P3, P4, R6, UR8, R14 ;  /* 0x000000080606ac10 */ /* 0x001fe4000fc7e00e */
[----:B----4-:R-:W-:Y:S01]  /*28db0*/  FFMA R10, R225, UR43, R10 ;  /* 0x0000002be10a7c23 */ /* 0x010fe2000800000a */
[----:B------:R-:W0:Y:S01]  /*28dc0*/  @!P1 LDC.64 R12, c[0x0][0x5c0] ;  /* 0x00017000ff0c9b82 */ /* 0x000e220000000a00 */
[----:B------:R-:W-:Y:S02]  /*28dd0*/  @!P2 IADD3.X R7, R8, UR7, R15, P3, P4 ;  /* 0x000000070807ac10 */ /* 0x000fe40009fe840f */
[----:B------:R-:W-:Y:S02]  /*28de0*/  PRMT R8, RZ, 0x7610, R8 ;  /* 0x00007610ff087816 */ /* 0x000fe40000000008 */
[----:B------:R-:W-:-:S05]  /*28df0*/  F2FP.SATFINITE.E4M3.F32.PACK_AB_MERGE_C R11, RZ, R10, RZ ;  /* 0x0000000aff0b723e */ /* 0x000fca00048070ff */
[----:B------:R1:W-:Y:S04]  /*28e00*/  @!P2 STG.E.U8 desc[UR46][R6.64+0x81], R11 ;  /* 0x0000810b0600a986 */ /* 0x0003e8000c10112e */
[----:B------:R-:W3:Y:S01]  /*28e10*/  @!P1 LDG.E.U8 R8, desc[UR46][R16.64+0x88] ;  /* 0x0000882e10089981 */ /* 0x000ee2000c1e1100 */
[----:B------:R-:W-:Y:S01]  /*28e20*/  ISETP.LT.OR P2, PT, R29, 0x8a, !P0 ;  /* 0x0000008a1d00780c */ /* 0x000fe20004741670 */
[----:B-1----:R-:W-:Y:S02]  /*28e30*/  @!P1 IMAD.MOV.U32 R6, RZ, RZ, R24 ;  /* 0x000000ffff069224 */ /* 0x002fe400078e0018 */
[----:B------:R-:W-:Y:S01]  /*28e40*/  @!P1 IMAD.MOV.U32 R7, RZ, RZ, R30 ;  /* 0x000000ffff079224 */ /* 0x000fe200078e001e */
[----:B---3--:R-:W-:-:S04]  /*28e50*/  LOP3.LUT R8, R8, 0xff, RZ, 0xc0, !PT ;  /* 0x000000ff08087812 */ /* 0x008fc800078ec0ff */
[----:B------:R-:W-:-:S05]  /*28e60*/  F2FP.F16.E4M3.UNPACK_B R8, R8 ;  /* 0x00000008ff08723e */ /* 0x000fca00020006ff */
[----:B------:R-:W-:-:S05]  /*28e70*/  HADD2.F32 R8, -RZ, R8.H0_H0 ;  /* 0x20000008ff087230 */ /* 0x000fca0000004100 */
[----:B------:R-:W-:Y:S01]  /*28e80*/  FMUL R10, R8, UR42 ;  /* 0x0000002a080a7c20 */ /* 0x000fe20008400000 */
[----:B------:R-:W-:-:S04]  /*28e90*/  @!P1 IMAD.WIDE.U32 R8, R4, 0x180, R6 ;  /* 0x0000018004089825 */ /* 0x000fc800078e0006 */
[----:B------:R-:W-:Y:S02]  /*28ea0*/  @!P1 IMAD R7, R5, 0x180, RZ ;  /* 0x0000018005079824 */ /* 0x000fe400078e02ff */
[----:B--2---:R-:W-:Y:S01]  /*28eb0*/  FFMA R10, R223, UR43, R10 ;  /* 0x0000002bdf0a7c23 */ /* 0x004fe2000800000a */
[----:B0-----:R-:W-:Y:S02]  /*28ec0*/  @!P1 IADD3 R6, P3, R8, R12, RZ ;  /* 0x0000000c08069210 */ /* 0x001fe40007f7e0ff */
[----:B------:R-:W-:Y:S01]  /*28ed0*/  PRMT R8, RZ, 0x7610, R8 ;  /* 0x00007610ff087816 */ /* 0x000fe20000000008 */
[----:B------:R-:W2:Y:S01]  /*28ee0*/  LDL.LU R223, [R1+0x63c] ;  /* 0x00063c0001df7983 */ /* 0x000ea20000300800 */
[----:B------:R-:W-:Y:S02]  /*28ef0*/  F2FP.SATFINITE.E4M3.F32.PACK_AB_MERGE_C R11, RZ, R10, RZ ;  /* 0x0000000aff0b723e */ /* 0x000fe400048070ff */
[----:B------:R-:W-:Y:S01]  /*28f00*/  @!P1 IADD3.X R7, R13, R9, R7, P3, !PT ;  /* 0x000000090d079210 */ /* 0x000fe20001ffe407 */
[----:B------:R-:W3:Y:S01]  /*28f10*/  LDL.LU R225, [R1+0x640] ;  /* 0x0006400001e17983 */ /* 0x000ee20000300800 */
[----:B------:R-:W0:Y:S03]  /*28f20*/  @!P2 LDC.64 R12, c[0x0][0x5c0] ;  /* 0x00017000ff0cab82 */ /* 0x000e260000000a00 */
[----:B------:R1:W-:Y:S04]  /*28f30*/  @!P1 STG.E.U8 desc[UR46][R6.64+0x88], R11 ;  /* 0x0000880b06009986 */ /* 0x0003e8000c10112e */
[----:B------:R-:W4:Y:S01]  /*28f40*/  @!P2 LDG.E.U8 R8, desc[UR46][R16.64+0x89] ;  /* 0x0000892e1008a981 */ /* 0x000f22000c1e1100 */
[----:B------:R-:W-:Y:S01]  /*28f50*/  ISETP.LT.OR P1, PT, R29, 0x89, !P6 ;  /* 0x000000891d00780c */ /* 0x000fe20007721670 */
[----:B-1----:R-:W-:-:S02]  /*28f60*/  @!P2 IMAD.MOV.U32 R6, RZ, RZ, R24 ;  /* 0x000000ffff06a224 */ /* 0x002fc400078e0018 */
[----:B------:R-:W-:-:S10]  /*28f70*/  @!P2 IMAD.MOV.U32 R7, RZ, RZ, R30 ;  /* 0x000000ffff07a224 */ /* 0x000fd400078e001e */
[----:B------:R-:W1:Y:S01]  /*28f80*/  @!P1 LDC.64 R14, c[0x0][0x5c0] ;  /* 0x00017000ff0e9b82 */ /* 0x000e620000000a00 */
[----:B----4-:R-:W-:-:S04]  /*28f90*/  LOP3.LUT R8, R8, 0xff, RZ, 0xc0, !PT ;  /* 0x000000ff08087812 */ /* 0x010fc800078ec0ff */
        /* <DEDUP_REMOVED lines=11> */
[----:B------:R-:W4:Y:S01]  /*29050*/  @!P1 LDG.E.U8 R8, desc[UR46][R18.64+0x88] ;  /* 0x0000882e12089981 */ /* 0x000f22000c1e1100 */
[----:B------:R-:W-:Y:S01]  /*29060*/  @!P1 IMAD R13, R5, 0x180, RZ ;  /* 0x00000180050d9824 */ /* 0x000fe200078e02ff */
[----:B------:R-:W-:Y:S01]  /*29070*/  ISETP.LT.OR P2, PT, R29, 0x8a, !P6 ;  /* 0x0000008a1d00780c */ /* 0x000fe20007741670 */
[----:B0-----:R-:W-:Y:S02]  /*29080*/  @!P1 IMAD.MOV.U32 R6, RZ, RZ, R24 ;  /* 0x000000ffff069224 */ /* 0x001fe400078e0018 */
[----:B------:R-:W-:Y:S01]  /*29090*/  @!P1 IMAD.MOV.U32 R7, RZ, RZ, R30 ;  /* 0x000000ffff079224 */ /* 0x000fe200078e001e */
[----:B----4-:R-:W-:-:S04]  /*290a0*/  LOP3.LUT R8, R8, 0xff, RZ, 0xc0, !PT ;  /* 0x000000ff08087812 */ /* 0x010fc800078ec0ff */
        /* <DEDUP_REMOVED lines=15> */
[----:B------:R-:W4:Y:S01]  /*291a0*/  @!P2 LDG.E.U8 R6, desc[UR46][R18.64+0x89] ;  /* 0x0000892e1206a981 */ /* 0x000f22000c1e1100 */
[----:B------:R-:W-:-:S03]  /*291b0*/  ISETP.LT.OR P1, PT, R29, 0x91, !P0 ;  /* 0x000000911d00780c */ /* 0x000fc60004721670 */
[----:B------:R-:W2:Y:S01]  /*291c0*/  LDL.LU R224, [R1+0x648] ;  /* 0x0006480001e07983 */ /* 0x000ea20000300800 */
[----:B----4-:R-:W-:-:S04]  /*291d0*/  LOP3.LUT R6, R6, 0xff, RZ, 0xc0, !PT ;  /* 0x000000ff06067812 */ /* 0x010fc800078ec0ff */
[----:B------:R-:W-:-:S05]  /*291e0*/  F2FP.F16.E4M3.UNPACK_B R6, R6 ;  /* 0x00000006ff06723e */ /* 0x000fca00020006ff */
[----:B------:R-:W-:Y:S02]  /*291f0*/  HADD2.F32 R10, -RZ, R6.H0_H0 ;  /* 0x20000006ff0a7230 */ /* 0x000fe40000004100 */
[----:B------:R-:W-:-:S04]  /*29200*/  @!P2 IMAD.MOV.U32 R6, RZ, RZ, R24 ;  /* 0x000000ffff06a224 */ /* 0x000fc800078e0018 */
[----:B------:R-:W-:-:S04]  /*29210*/  @!P2 IMAD.WIDE.U32 R6, R4, 0x180, R6 ;  /* 0x000001800406a825 */ /* 0x000fc800078e0006 */
[----:B------:R-:W-:Y:S01]  /*29220*/  FMUL R10, R10, UR42 ;  /* 0x0000002a0a0a7c20 */ /* 0x000fe20008400000 */
[----:B-1----:R-:W-:Y:S01]  /*29230*/  @!P2 IMAD.IADD R8, R7, 0x1, R13 ;  /* 0x000000010708a824 */ /* 0x002fe200078e020d */
[----:B0-----:R-:W-:Y:S02]  /*29240*/  @!P2 IADD3 R6, P3, P4, R6, UR8, R14 ;  /* 0x000000080606ac10 */ /* 0x001fe4000fc7e00e */
[----:B---3--:R-:W-:Y:S01]  /*29250*/  FFMA R10, R225, UR43, R10 ;  /* 0x0000002be10a7c23 */ /* 0x008fe2000800000a */
        /* <DEDUP_REMOVED lines=94> */
[----:B------:R-:W-:Y:S02]  /*29840*/  @!P1 IADD3.X R7, R13, R9, R7, P2, !PT ;  /* 0x000000090d079210 */ /* 0x000fe400017fe407 */
[----:B------:R-:W0:Y:S03]  /*29850*/  @!P0 LDC.64 R12, c[0x0][0x5c0] ;  /* 0x00017000ff0c8b82 */ /* 0x000e260000000a00 */
        /* <DEDUP_REMOVED lines=19> */
[----:B------:R-:W-:Y:S02]  /*29990*/  @!P1 IMAD R13, R5, 0x180, RZ ;  /* 0x00000180050d9824 */ /* 0x000fe400078e02ff */
[----:B0-----:R-:W-:Y:S02]  /*299a0*/  @!P1 IMAD.MOV.U32 R6, RZ, RZ, R24 ;  /* 0x000000ffff069224 */ /* 0x001fe400078e0018 */
[----:B------:R-:W-:Y:S01]  /*299b0*/  @!P1 IMAD.MOV.U32 R7, RZ, RZ, R30 ;  /* 0x000000ffff079224 */ /* 0x000fe200078e001e */
[----:B------:R-:W-:Y:S01]  /*299c0*/  BSSY B1, `(.L_x_40) ;  /* 0x0000010000017945 */ /* 0x000fe20003800000 */
        /* <DEDUP_REMOVED lines=8> */
[----:B------:R-:W-:-:S03]  /*29a50*/  @!P1 IADD3.X R9, R12, UR7, R15, P0, P2 ;  /* 0x000000070c099c10 */ /* 0x000fc600087e440f */
[----:B------:R-:W-:-:S05]  /*29a60*/  F2FP.SATFINITE.E4M3.F32.PACK_AB_MERGE_C R7, RZ, R10, RZ ;  /* 0x0000000aff07723e */ /* 0x000fca00048070ff */
[----:B------:R0:W-:Y:S01]  /*29a70*/  @!P1 STG.E.U8 desc[UR46][R8.64+0x98], R7 ;  /* 0x0000980708009986 */ /* 0x0001e2000c10112e */
[----:B------:R-:W-:Y:S02]  /*29a80*/  ISETP.LT.OR P0, PT, R29, 0x9a, !P6 ;  /* 0x0000009a1d00780c */ /* 0x000fe40007701670 */
[----:B------:R-:W-:-:S11]  /*29a90*/  PRMT R6, RZ, 0x7610, R6 ;  /* 0x00007610ff067816 */ /* 0x000fd60000000006 */
[----:B0-----:R-:W-:Y:S05]  /*29aa0*/  @P0 BRA `(.L_x_41) ;  /* 0x0000000000040947 */ /* 0x001fea0003800000 */
[----:B------:R0:W5:Y:S02]  /*29ab0*/  LDG.E.U8 R6, desc[UR46][R18.64+0x99] ;  /* 0x0000992e12067981 */ /* 0x000164000c1e1100 */
.L_x_41:
[----:B------:R-:W-:Y:S05]  /*29ac0*/  BSYNC B1 ;  /* 0x0000000000017941 */ /* 0x000fea0003800000 */
.L_x_40:
[----:B------:R-:W-:Y:S05]  /*29ad0*/  @P0 BRA `(.L_x_42) ;  /* 0x000000fc00c40947 */ /* 0x000fea0003800000 */
[----:B------:R-:W2:Y:S01]  /*29ae0*/  LDL.LU R8, [R1+0x660] ;  /* 0x0006600001087983 */ /* 0x000ea20000300800 */
[----:B-----5:R-:W-:Y:S01]  /*29af0*/  LOP3.LUT R6, R6, 0xff, RZ, 0xc0, !PT ;  /* 0x000000ff06067812 */ /* 0x020fe200078ec0ff */
[----:B------:R-:W-:Y:S01]  /*29b00*/  IMAD.MOV.U32 R25, RZ, RZ, R30 ;  /* 0x000000ffff197224 */ /* 0x000fe200078e001e */
[----:B------:R-:W-:Y:S01]  /*29b10*/  ULDC.64 UR12, c[0x0][0x5c0] ;  /* 0x00017000000c7ab9 */ /* 0x000fe20000000a00 */
[----:B------:R-:W-:Y:S01]  /*29b20*/  IMAD R5, R5, 0x180, RZ ;  /* 0x0000018005057824 */ /* 0x000fe200078e02ff */
[----:B------:R-:W-:Y:S01]  /*29b30*/  F2FP.F16.E4M3.UNPACK_B R6, R6 ;  /* 0x00000006ff06723e */ /* 0x000fe200020006ff */
[----:B------:R-:W-:-:S04]  /*29b40*/  IMAD.WIDE.U32 R24, R4, 0x180, R24 ;  /* 0x0000018004187825 */ /* 0x000fc800078e0018 */
[----:B------:R-:W-:Y:S02]  /*29b50*/  HADD2.F32 R6, -RZ, R6.H0_H0 ;  /* 0x20000006ff067230 */ /* 0x000fe40000004100 */
[----:B------:R-:W-:Y:S02]  /*29b60*/  IMAD.U32 R7, RZ, RZ, UR12 ;  /* 0x0000000cff077e24 */ /* 0x000fe4000f8e00ff */
[----:B------:R-:W-:Y:S02]  /*29b70*/  IMAD.IADD R5, R25, 0x1, R5 ;  /* 0x0000000119057824 */ /* 0x000fe400078e0205 */
[----:B------:R-:W-:Y:S01]  /*29b80*/  FMUL R6, R6, UR42 ;  /* 0x0000002a06067c20 */ /* 0x000fe20008400000 */
[----:B------:R-:W-:Y:S01]  /*29b90*/  IMAD.U32 R4, RZ, RZ, UR13 ;  /* 0x0000000dff047e24 */ /* 0x000fe2000f8e00ff */
[----:B------:R-:W-:-:S04]  /*29ba0*/  IADD3 R24, P0, P1, R24, UR8, R7 ;  /* 0x0000000818187c10 */ /* 0x000fc8000f91e007 */
[----:B------:R-:W-:Y:S01]  /*29bb0*/  IADD3.X R25, R5, UR7, R4, P0, P1 ;  /* 0x0000000705197c10 */ /* 0x000fe200087e2404 */
[----:B--2---:R-:W-:-:S05]  /*29bc0*/  FFMA R6, R8, UR43, R6 ;  /* 0x0000002b08067c23 */ /* 0x004fca0008000006 */
[----:B------:R-:W-:-:S05]  /*29bd0*/  F2FP.SATFINITE.E4M3.F32.PACK_AB_MERGE_C R5, RZ, R6, RZ ;  /* 0x00000006ff05723e */ /* 0x000fca00048070ff */
[----:B------:R1:W-:Y:S01]  /*29be0*/  STG.E.U8 desc[UR46][R24.64+0x99], R5 ;  /* 0x0000990518007986 */ /* 0x0003e2000c10112e */
[----:B------:R-:W-:Y:S05]  /*29bf0*/  BRA `(.L_x_42) ;  /* 0x000000fc007c7947 */ /* 0x000fea0003800000 */
.L_x_39:
[C---:B------:R-:W-:Y:S01]  /*29c00*/  ISETP.GE.AND P4, PT, R28.reuse, 0x1, PT ;  /* 0x000000011c00780c */ /* 0x040fe20003f86270 */
[----:B------:R-:W2:Y:S03]  /*29c10*/  LDL.LU R40, [R1+0x1c0] ;  /* 0x0001c00001287983 */ /* 0x000ea60000300800 */
[----:B------:R-:W-:Y:S01]  /*29c20*/  ISETP.LT.OR P0, PT, R29, 0x1, !P4 ;  /* 0x000000011d00780c */ /* 0x000fe20006701670 */
[----:B------:R-:W-:Y:S01]  /*29c30*/  FMUL R31, R7, UR43 ;  /* 0x0000002b071f7c20 */ /* 0x000fe20008400000 */
[----:B------:R-:W-:Y:S01]  /*29c40*/  ISETP.GE.AND P6, PT, R28, 0x9, PT ;  /* 0x000000091c00780c */ /* 0x000fe20003fc6270 */
[----:B------:R-:W-:Y:S01]  /*29c50*/  FMUL R8, R8, UR43 ;  /* 0x0000002b08087c20 */ /* 0x000fe20008400000 */
[----:B------:R-:W-:Y:S01]  /*29c60*/  FMUL R9, R9, UR43 ;  /* 0x0000002b09097c20 */ /* 0x000fe20008400000 */
[----:B------:R-:W-:Y:S01]  /*29c70*/  FMUL R10, R10, UR43 ;  /* 0x0000002b0a0a7c20 */ /* 0x000fe20008400000 */
[----:B------:R-:W-:Y:S01]  /*29c80*/  FMUL R11, R11, UR43 ;  /* 0x0000002b0b0b7c20 */ /* 0x000fe20008400000 */
[----:B------:R-:W-:Y:S01]  /*29c90*/  FMUL R12, R12, UR43 ;  /* 0x0000002b0c0c7c20 */ /* 0x000fe20008400000 */
[----:B-----5:R-:W-:Y:S01]  /*29ca0*/  LOP3.LUT R0, R0, 0xfffeffff, RZ, 0xc0, !PT ;  /* 0xfffeffff00007812 */ /* 0x020fe200078ec0ff */
[----:B------:R-:W-:Y:S01]  /*29cb0*/  FMUL R13, R13, UR43 ;  /* 0x0000002b0d0d7c20 */ /* 0x000fe20008400000 */
[----:B------:R-:W-:Y:S01]  /*29cc0*/  FMUL R14, R14, UR43 ;  /* 0x0000002b0e0e7c20 */ /* 0x000fe20008400000 */
[----:B------:R-:W-:Y:S01]  /*29cd0*/  LOP3.LUT R3, R3, 0xfff7ffff, RZ, 0xc0, !PT ;  /* 0xfff7ffff03037812 */ /* 0x000fe200078ec0ff */
[----:B------:R-:W-:Y:S01]  /*29ce0*/  FMUL R15, R15, UR43 ;  /* 0x0000002b0f0f7c20 */ /* 0x000fe20008400000 */
[----:B------:R-:W0:Y:S01]  /*29cf0*/  @!P0 LDC.64 R26, c[0x0][0x5c0] ;  /* 0x00017000ff1a8b82 */ /* 0x000e220000000a00 */
[----:B------:R-:W-:Y:S01]  /*29d00*/  F2FP.SATFINITE.E4M3.F32.PACK_AB_MERGE_C R31, RZ, R31, RZ ;  /* 0x0000001fff1f723e */ /* 0x000fe200048070ff */
[----:B------:R-:W-:Y:S01]  /*29d10*/  FMUL R16, R16, UR43 ;  /* 0x0000002b10107c20 */ /* 0x000fe20008400000 */
        /* <DEDUP_REMOVED lines=9> */
[----:B------:R-:W3:Y:S01]  /*29db0*/  LDL.LU R39, [R1+0x1c4] ;  /* 0x0001c40001277983 */ /* 0x000ee20000300800 */
[----:B0-----:R-:W-:Y:S01]  /*29dc0*/  @!P0 IADD3 R6, P1, R24, R26, RZ ;  /* 0x0000001a18068210 */ /* 0x001fe20007f3e0ff */
[----:B------:R-:W-:Y:S01]  /*29dd0*/  FMUL R234, R234, UR43 ;  /* 0x0000002beaea7c20 */ /* 0x000fe20008400000 */
[----:B------:R-:W-:Y:S01]  /*29de0*/  F2FP.SATFINITE.E4M3.F32.PACK_AB_MERGE_C R8, RZ, R8, RZ ;  /* 0x00000008ff08723e */ /* 0x000fe200048070ff */
[----:B------:R-:W-:Y:S01]  /*29df0*/  FMUL R235, R235, UR43 ;  /* 0x0000002bebeb7c20 */ /* 0x000fe20008400000 */
[----:B------:R-:W-:Y:S01]  /*29e00*/  F2FP.SATFINITE.E4M3.F32.PACK_AB_MERGE_C R9, RZ, R9, RZ ;  /* 0x00000009ff09723e */ /* 0x000fe200048070ff */
[----:B------:R-:W-:Y:S01]  /*29e10*/  @!P0 IMAD.X R7, R30, 0x1, R27, P1 ;  /* 0x000000011e078824 */ /* 0x000fe200008e061b */
[----:B------:R-:W-:Y:S01]  /*29e20*/  F2FP.SATFINITE.E4M3.F32.PACK_AB_MERGE_C R10, RZ, R10, RZ ;  /* 0x0000000aff0a723e */ /* 0x000fe200048070ff */
[----:B------:R-:W-:Y:S01]  /*29e30*/  FMUL R236, R236, UR43 ;  /* 0x0000002becec7c20 */ /* 0x000fe20008400000 */
[----:B------:R-:W-:Y:S01]  /*29e40*/  F2FP.SATFINITE.E4M3.F32.PACK_AB_MERGE_C R11, RZ, R11, RZ ;  /* 0x0000000bff0b723e */ /* 0x000fe200048070ff */
[----:B------:R-:W-:Y:S01]  /*29e50*/  FMUL R237, R237, UR43 ;  /* 0x0000002beded7c20 */ /* 0x000fe20008400000 */
[----:B------:R0:W-:Y:S01]  /*29e60*/  @!P0 STG.E.U8 desc[UR46][R6.64], R31 ;  /* 0x0000001f06008986 */ /* 0x0001e2000c10112e */
[----:B------:R-:W-:-:S02]  /*29e70*/  ISETP.LT.OR P0, PT, R29, 0x2, !P4 ;  /* 0x000000021d00780c */ /* 0x000fc40006701670 */
[----:B------:R-:W-:Y:S01]  /*29e80*/  F2FP.SATFINITE.E4M3.F32.PACK_AB_MERGE_C R12, RZ, R12, RZ ;  /* 0x0000000cff0c723e */ /* 0x000fe200048070ff */
[----:B------:R-:W4:Y:S01]  /*29e90*/  LDL.LU R38, [R1+0x1c8] ;  /* 0x0001c80001267983 */ /* 0x000f220000300800 */
[----:B------:R-:W-:Y:S02]  /*29ea0*/  ISETP.LT.OR P5, PT, R29, 0x12, !P6 ;  /* 0x000000121d00780c */ /* 0x000fe400077a1670 */
[----:B------:R-:W-:Y:S02]  /*29eb0*/  @P4 LOP3.LUT R0, R0, 0x10000, RZ, 0xfc, !PT ;  /* 0x0001000000004812 */ /* 0x000fe400078efcff */
[----:B------:R-:W-:Y:S02]  /*29ec0*/  F2FP.SATFINITE.E4M3.F32.PACK_AB_MERGE_C R13, RZ, R13, RZ ;  /* 0x0000000dff0d723e */ /* 0x000fe400048070ff */
[----:B------:R-:W-:Y:S02]  /*29ed0*/  F2FP.SATFINITE.E4M3.F32.PACK_AB_MERGE_C R14, RZ, R14, RZ ;  /* 0x0000000eff0e723e */ /* 0x000fe400048070ff */
[----:B------:R-:W-:Y:S01]  /*29ee0*/  LOP3.LUT R0, R0, 0xffff7fff, RZ, 0xc0, !PT ;  /* 0xffff7fff00007812 */ /* 0x000fe200078ec0ff */
[----:B0-----:R-:W0:Y:S01]  /*29ef0*/  @!P0 LDC.64 R6, c[0x0][0x5c0] ;  /* 0x00017000ff068b82 */ /* 0x001e220000000a00 */
[----:B------:R-:W-:-:S02]  /*29f00*/  F2FP.SATFINITE.E4M3.F32.PACK_AB_MERGE_C R15, RZ, R15, RZ ;  /* 0x0000000fff0f723e */ /* 0x000fc400048070ff */
[----:B------:R-:W-:Y:S02]  /*29f10*/  @P6 LOP3.LUT R0, R0, 0x8000, RZ, 0xfc, !PT ;  /* 0x0000800000006812 */ /* 0x000fe400078efcff */
[----:B------:R-:W-:Y:S02]  /*29f20*/  F2FP.SATFINITE.E4M3.F32.PACK_AB_MERGE_C R16, RZ, R16, RZ ;  /* 0x00000010ff10723e */ /* 0x000fe400048070ff */
[----:B------:R-:W-:Y:S02]  /*29f30*/  F2FP.SATFINITE.E4M3.F32.PACK_AB_MERGE_C R17, RZ, R17, RZ ;  /* 0x00000011ff11723e */ /* 0x000fe400048070ff */
[----:B------:R-:W-:Y:S02]  /*29f40*/  F2FP.SATFINITE.E4M3.F32.PACK_AB_MERGE_C R18, RZ, R18, RZ ;  /* 0x00000012ff12723e */ /* 0x000fe400048070ff */
[----:B------:R-:W-:Y:S02]  /*29f50*/  F2FP.SATFINITE.E4M3.F32.PACK_AB_MERGE_C R19, RZ, R19, RZ ;  /* 0x00000013ff13723e */ /* 0x000fe400048070ff */
[----:B------:R-:W-:-:S02]  /*29f60*/  F2FP.SATFINITE.E4M3.F32.PACK_AB_MERGE_C R20, RZ, R20, RZ ;  /* 0x00000014ff14723e */ /* 0x000fc400048070ff */
[----:B------:R-:W-:Y:S02]  /*29f70*/  F2FP.SATFINITE.E4M3.F32.PACK_AB_MERGE_C R21, RZ, R21, RZ ;  /* 0x00000015ff15723e */ /* 0x000fe400048070ff */
[----:B------:R-:W-:Y:S02]  /*29f80*/  F2FP.SATFINITE.E4M3.F32.PACK_AB_MERGE_C R22, RZ, R22, RZ ;  /* 0x00000016ff16723e */ /* 0x000fe400048070ff */
[----:B------:R-:W-:Y:S02]  /*29f90*/  F2FP.SATFINITE.E4M3.F32.PACK_AB_MERGE_C R23, RZ, R23, RZ ;  /* 0x00000017ff17723e */ /* 0x000fe400048070ff */
[----:B------:R-:W-:Y:S02]  /*29fa0*/  F2FP.SATFINITE.E4M3.F32.PACK_AB_MERGE_C R232, RZ, R232, RZ ;  /* 0x000000e8ffe8723e */ /* 0x000fe400048070ff */
[----:B------:R-:W-:Y:S02]  /*29fb0*/  F2FP.SATFINITE.E4M3.F32.PACK_AB_MERGE_C R233, RZ, R233, RZ ;  /* 0x000000e9ffe9723e */ /* 0x000fe400048070ff */
[----:B0-----:R-:W-:-:S02]  /*29fc0*/  @!P0 IADD3 R6, P1, R24, R6, RZ ;  /* 0x0000000618068210 */ /* 0x001fc40007f3e0ff */
[----:B------:R-:W-:Y:S02]  /*29fd0*/  F2FP.SATFINITE.E4M3.F32.PACK_AB_MERGE_C R234, RZ, R234, RZ ;  /* 0x000000eaffea723e */ /* 0x000fe400048070ff */
[----:B------:R-:W-:Y:S01]  /*29fe0*/  F2FP.SATFINITE.E4M3.F32.PACK_AB_MERGE_C R235, RZ, R235, RZ ;  /* 0x000000ebffeb723e */ /* 0x000fe200048070ff */
[----:B------:R-:W-:Y:S01]  /*29ff0*/  @!P0 IMAD.X R7, R30, 0x1, R7, P1 ;  /* 0x000000011e078824 */ /* 0x000fe200008e0607 */
[C---:B------:R-:W-:Y:S02]  /*2a000*/  ISETP.LT.OR P1, PT, R29.reuse, 0x1, !P6 ;  /* 0x000000011d00780c */ /* 0x040fe40007721670 */
[----:B------:R-:W-:Y:S02]  /*2a010*/  F2FP.SATFINITE.E4M3.F32.PACK_AB_MERGE_C R236, RZ, R236, RZ ;  /* 0x000000ecffec723e */ /* 0x000fe400048070ff */
[----:B------:R0:W-:Y:S01]  /*2a020*/  @!P0 STG.E.U8 desc[UR46][R6.64+0x1], R8 ;  /* 0x0000010806008986 */ /* 0x0001e2000c10112e */
[----:B------:R-:W-:Y:S02]  /*2a030*/  ISETP.LT.OR P0, PT, R29, 0x2, !P6 ;  /* 0x000000021d00780c */ /* 0x000fe40007701670 */
[----:B------:R-:W-:-:S06]  /*2a040*/  F2FP.SATFINITE.E4M3.F32.PACK_AB_MERGE_C R237, RZ, R237, RZ ;  /* 0x000000edffed723e */ /* 0x000fcc00048070ff */
[----:B0-----:R-:W0:Y:S02]  /*2a050*/  @!P1 LDC.64 R6, c[0x0][0x5c0] ;  /* 0x00017000ff069b82 */ /* 0x001e240000000a00 */
[----:B0-----:R-:W-:-:S04]  /*2a060*/  @!P1 IADD3 R6, P2, P3, R24, UR8, R6 ;  /* 0x0000000818069c10 */ /* 0x001fc8000fb5e006 */
[----:B------:R-:W-:-:S05]  /*2a070*/  @!P1 IADD3.X R7, R30, UR7, R7, P2, P3 ;  /* 0x000000071e079c10 */ /* 0x000fca00097e6407 */
[----:B------:R0:W-:Y:S01]  /*2a080*/  @!P1 STG.E.U8 desc[UR46][R6.64], R9 ;  /* 0x0000000906009986 */ /* 0x0001e2000c10112e */
[----:B------:R-:W-:Y:S01]  /*2a090*/  ISETP.LT.OR P1, PT, R29, 0x9, !P4 ;  /* 0x000000091d00780c */ /* 0x000fe20006721670 */
[----:B0-----:R-:W0:Y:S02]  /*2a0a0*/  @!P0 LDC.64 R6, c[0x0][0x5c0] ;  /* 0x00017000ff068b82 */ /* 0x001e240000000a00 */
[----:B0-----:R-:W-:-:S04]  /*2a0b0*/  @!P0 IADD3 R6, P2, P3, R24, UR8, R6 ;  /* 0x0000000818068c10 */ /* 0x001fc8000fb5e006 */
[----:B------:R-:W-:Y:S02]  /*2a0c0*/  @!P0 IADD3.X R7, R30, UR7, R7, P2, P3 ;  /* 0x000000071e078c10 */ /* 0x000fe400097e6407 */
[----:B------:R-:W-:-:S03]  /*2a0d0*/  ISETP.LT.OR P2, PT, R29, 0xa, !P4 ;  /* 0x0000000a1d00780c */ /* 0x000fc60006741670 */
[----:B------:R0:W-:Y:S10]  /*2a0e0*/  @!P0 STG.E.U8 desc[UR46][R6.64+0x1], R10 ;  /* 0x0000010a06008986 */ /* 0x0001f4000c10112e */
[----:B------:R-:W1:Y:S08]  /*2a0f0*/  @!P2 LDC.64 R8, c[0x0][0x5c0] ;  /* 0x00017000ff08ab82 */ /* 0x000e700000000a00 */
[----:B0-----:R-:W0:Y:S02]  /*2a100*/  @!P1 LDC.64 R6, c[0x0][0x5c0] ;  /* 0x00017000ff069b82 */ /* 0x001e240000000a00 */
[----:B0-----:R-:W-:-:S05]  /*2a110*/  @!P1 IADD3 R6, P0, R24, R6, RZ ;  /* 0x0000000618069210 */ /* 0x001fca0007f1e0ff */
[----:B------:R-:W-:Y:S01]  /*2a120*/  @!P1 IMAD.X R7, R30, 0x1, R7, P0 ;  /* 0x000000011e079824 */ /* 0x000fe200000e0607 */
[----:B------:R-:W-:-:S04]  /*2a130*/  ISETP.LT.OR P0, PT, R29, 0xa, !P6 ;  /* 0x0000000a1d00780c */ /* 0x000fc80007701670 */
[----:B------:R1:W-:Y:S01]  /*2a140*/  @!P1 STG.E.U8 desc[UR46][R6.64+0x8], R11 ;  /* 0x0000080b06009986 */ /* 0x0003e2000c10112e */
[----:B------:R-:W-:Y:S02]  /*2a150*/  ISETP.LT.OR P1, PT, R29, 0x9, !P6 ;  /* 0x000000091d00780c */ /* 0x000fe40007721670 */
[----:B-1----:R-:W-:-:S05]  /*2a160*/  @!P2 IADD3 R6, P3, R24, R8, RZ ;  /* 0x000000081806a210 */ /* 0x002fca0007f7e0ff */
[----:B------:R-:W-:-:S06]  /*2a170*/  @!P2 IMAD.X R7, R30, 0x1, R9, P3 ;  /* 0x000000011e07a824 */ /* 0x000fcc00018e0609 */
[----:B------:R-:W0:Y:S01]  /*2a180*/  @!P1 LDC.64 R8, c[0x0][0x5c0] ;  /* 0x00017000ff089b82 */ /* 0x000e220000000a00 */
[----:B------:R1:W-:Y:S07]  /*2a190*/  @!P2 STG.E.U8 desc[UR46][R6.64+0x9], R12 ;  /* 0x0000090c0600a986 */ /* 0x0003ee000c10112e */
[----:B-1----:R-:W1:Y:S01]  /*2a1a0*/  @!P0 LDC.64 R6, c[0x0][0x5c0] ;  /* 0x00017000ff068b82 */ /* 0x002e620000000a00 */
[----:B0-----:R-:W-:-:S04]  /*2a1b0*/  @!P1 IADD3 R10, P2, P3, R24, UR8, R8 ;  /* 0x00000008180a9c10 */ /* 0x001fc8000fb5e008 */
[----:B------:R-:W-:-:S05]  /*2a1c0*/  @!P1 IADD3.X R11, R30, UR7, R9, P2, P3 ;  /* 0x000000071e0b9c10 */ /* 0x000fca00097e6409 */
[----:B------:R0:W-:Y:S01]  /*2a1d0*/  @!P1 STG.E.U8 desc[UR46][R10.64+0x8], R13 ;  /* 0x0000080d0a009986 */ /* 0x0001e2000c10112e */
[----:B-1----:R-:W-:-:S04]  /*2a1e0*/  @!P0 IADD3 R8, P2, P3, R24, UR8, R6 ;  /* 0x0000000818088c10 */ /* 0x002fc8000fb5e006 */
[----:B------:R-:W-:Y:S02]  /*2a1f0*/  @!P0 IADD3.X R9, R30, UR7, R7, P2, P3 ;  /* 0x000000071e098c10 */ /* 0x000fe400097e6407 */
[----:B------:R-:W-:-:S03]  /*2a200*/  ISETP.LT.OR P2, PT, R29, 0x11, !P6 ;  /* 0x000000111d00780c */ /* 0x000fc60007741670 */
[----:B------:R-:W-:Y:S10]  /*2a210*/  @!P0 STG.E.U8 desc[UR46][R8.64+0x9], R14 ;  /* 0x0000090e08008986 */ /* 0x000ff4000c10112e */
[----:B------:R-:W1:Y:S02]  /*2a220*/  @!P2 LDC.64 R6, c[0x0][0x5c0] ;  /* 0x00017000ff06ab82 */ /* 0x000e640000000a00 */
[----:B-1----:R-:W-:-:S04]  /*2a230*/  @!P2 IADD3 R26, P3, P4, R24, UR8, R6 ;  /* 0x00000008181aac10 */ /* 0x002fc8000fc7e006 */
[----:B------:R-:W-:Y:S02]  /*2a240*/  @!P2 IADD3.X R27, R30, UR7, R7, P3, P4 ;  /* 0x000000071e1bac10 */ /* 0x000fe40009fe8407 */
[----:B------:R-:W0:Y:S02]  /*2a250*/  @!P5 LDC.64 R6, c[0x0][0x5c0] ;  /* 0x00017000ff06db82 */ /* 0x000e240000000a00 */
[----:B0-----:R-:W-:-:S04]  /*2a260*/  @!P5 IADD3 R10, P1, P3, R24, UR8, R6 ;  /* 0x00000008180adc10 */ /* 0x001fc8000fb3e006 */
[----:B------:R-:W-:Y:S02]  /*2a270*/  @!P5 IADD3.X R11, R30, UR7, R7, P1, P3 ;  /* 0x000000071e0bdc10 */ /* 0x000fe40008fe6407 */
[----:B------:R-:W-:-:S13]  /*2a280*/  ISETP.LT.OR P3, PT, R29, 0x19, !P6 ;  /* 0x000000191d00780c */ /* 0x000fda0007761670 */
[----:B------:R-:W0:Y:S01]  /*2a290*/  @!P3 LDC.64 R6, c[0x0][0x5c0] ;  /* 0x00017000ff06bb82 */ /* 0x000e220000000a00 */
[----:B------:R-:W-:-:S04]  /*2a2a0*/  @P3 LOP3.LUT R3, R3, 0x80000, RZ, 0xfc, !PT ;  /* 0x0008000003033812 */ /* 0x000fc800078efcff */
[----:B------:R-:W-:Y:S02]  /*2a2b0*/  LOP3.LUT R3, R3, 0xffefffff, RZ, 0xc0, !PT ;  /* 0xffefffff03037812 */ /* 0x000fe400078ec0ff */
[----:B0-----:R-:W-:-:S04]  /*2a2c0*/  @!P3 IADD3 R32, P0, P1, R24, UR8, R6 ;  /* 0x000000081820bc10 */ /* 0x001fc8000f91e006 */
[----:B------:R-:W-:Y:S02]  /*2a2d0*/  @!P3 IADD3.X R33, R30, UR7, R7, P0, P1 ;  /* 0x000000071e21bc10 */ /* 0x000fe400087e2407 */
[C---:B------:R-:W-:Y:S02]  /*2a2e0*/  LOP3.LUT P3, RZ, R0.reuse, 0x10000, RZ, 0xc0, !PT ;  /* 0x0001000000ff7812 */ /* 0x040fe4000786c0ff */
[----:B------:R-:W-:Y:S02]  /*2a2f0*/  LOP3.LUT R0, R0, 0xfffffffd, RZ, 0xc0, !PT ;  /* 0xfffffffd00007812 */ /* 0x000fe400078ec0ff */
[----:B------:R-:W-:-:S09]  /*2a300*/  ISETP.LT.OR P0, PT, R29, 0x11, !P3 ;  /* 0x000000111d00780c */ /* 0x000fd20005f01670 */
[----:B------:R-:W-:-:S04]  /*2a310*/  @P3 LOP3.LUT R3, R3, 0x100000, RZ, 0xfc, !PT ;  /* 0x0010000003033812 */ /* 0x000fc800078efcff */
[----:B------:R-:W0:Y:S02]  /*2a320*/  @!P0 LDC.64 R6, c[0x0][0x5c0] ;  /* 0x00017000ff068b82 */ /* 0x000e240000000a00 */
[----:B0-----:R-:W-:-:S05]  /*2a330*/  @!P0 IADD3 R6, P1, R24, R6, RZ ;  /* 0x0000000618068210 */ /* 0x001fca0007f3e0ff */
[----:B------:R-:W-:-:S05]  /*2a340*/  @!P0 IMAD.X R7, R30, 0x1, R7, P1 ;  /* 0x000000011e078824 */ /* 0x000fca00008e0607 */
[----:B------:R0:W-:Y:S01]  /*2a350*/  @!P0 STG.E.U8 desc[UR46][R6.64+0x10], R15 ;  /* 0x0000100f06008986 */ /* 0x0001e2000c10112e */
[----:B------:R-:W-:-:S13]  /*2a360*/  ISETP.LT.OR P0, PT, R29, 0x12, !P3 ;  /* 0x000000121d00780c */ /* 0x000fda0005f01670 */
[----:B0-----:R-:W0:Y:S02]  /*2a370*/  @!P0 LDC.64 R6, c[0x0][0x5c0] ;  /* 0x00017000ff068b82 */ /* 0x001e240000000a00 */
[----:B0-----:R-:W-:-:S05]  /*2a380*/  @!P0 IADD3 R6, P1, R24, R6, RZ ;  /* 0x0000000618068210 */ /* 0x001fca0007f3e0ff */
[----:B------:R-:W-:Y:S01]  /*2a390*/  @!P0 IMAD.X R7, R30, 0x1, R7, P1 ;  /* 0x000000011e078824 */ /* 0x000fe200008e0607 */
[----:B------:R-:W-:-:S04]  /*2a3a0*/  ISETP.LT.OR P1, PT, R29, 0x1a, !P6 ;  /* 0x0000001a1d00780c */ /* 0x000fc80007721670 */
[----:B------:R0:W-:Y:S04]  /*2a3b0*/  @!P0 STG.E.U8 desc[UR46][R6.64+0x11], R16 ;  /* 0x0000111006008986 */ /* 0x0001e8000c10112e */
[----:B------:R1:W-:Y:S04]  /*2a3c0*/  @!P2 STG.E.U8 desc[UR46][R26.64+0x10], R17 ;  /* 0x000010111a00a986 */ /* 0x0003e8000c10112e */
[----:B------:R-:W-:Y:S01]  /*2a3d0*/  @!P5 STG.E.U8 desc[UR46][R10.64+0x11], R18 ;  /* 0x000011120a00d986 */ /* 0x000fe2000c10112e */
[----:B0-----:R-:W0:Y:S02]  /*2a3e0*/  @!P1 LDC.64 R6, c[0x0][0x5c0] ;  /* 0x00017000ff069b82 */ /* 0x001e240000000a00 */
[----:B0-----:R-:W-:-:S04]  /*2a3f0*/  @!P1 IADD3 R12, P0, P4, R24, UR8, R6 ;  /* 0x00000008180c9c10 */ /* 0x001fc8000fc1e006 */
[----:B------:R-:W-:Y:S02]  /*2a400*/  @!P1 IADD3.X R13, R30, UR7, R7, P0, P4 ;  /* 0x000000071e0d9c10 */ /* 0x000fe400087e8407 */
[----:B------:R-:W-:-:S04]  /*2a410*/  ISETP.GE.AND P0, PT, R28, 0x81, PT ;  /* 0x000000811c00780c */ /* 0x000fc80003f06270 */
[C---:B------:R-:W-:Y:S02]  /*2a420*/  ISETP.LT.OR P4, PT, R29.reuse, 0x1, !P0 ;  /* 0x000000011d00780c */ /* 0x040fe40004781670 */
[----:B------:R-:W-:-:S11]  /*2a430*/  ISETP.LT.OR P2, PT, R29, 0x2, !P0 ;  /* 0x000000021d00780c */ /* 0x000fd60004741670 */
[----:B------:R-:W0:Y:S02]  /*2a440*/  @!P4 LDC.64 R6, c[0x0][0x5c0] ;  /* 0x00017000ff06cb82 */ /* 0x000e240000000a00 */
[----:B0-----:R-:W-:-:S04]  /*2a450*/  @!P4 IADD3 R14, P3, P6, R24, UR6, R6 ;  /* 0x00000006180ecc10 */ /* 0x001fc8000fe7e006 */
        /* <DEDUP_REMOVED lines=9> */
[----:B-1----:R-:W-:Y:S02]  /*2a4f0*/  @!P3 IADD3.X R17, R30, UR5, R7, P5, P6 ;  /* 0x000000051e11bc10 */ /* 0x002fe4000afec407 */
[----:B------:R-:W-:-:S04]  /*2a500*/  LOP3.LUT P3, RZ, R3, 0x100000, RZ, 0xc0, !PT ;  /* 0x0010000003ff7812 */ /* 0x000fc8000786c0ff */
[----:B------:R-:W-:-:S13]  /*2a510*/  ISETP.LT.OR P5, PT, R29, 0x19, !P3 ;  /* 0x000000191d00780c */ /* 0x000fda0005fa1670 */
[----:B------:R-:W0:Y:S02]  /*2a520*/  @!P5 LDC.64 R6, c[0x0][0x5c0] ;  /* 0x00017000ff06db82 */ /* 0x000e240000000a00 */
[----:B0-----:R-:W-:-:S05]  /*2a530*/  @!P5 IADD3 R6, P6, R24, R6, RZ ;  /* 0x000000061806d210 */ /* 0x001fca0007fde0ff */
[----:B------:R-:W-:-:S05]  /*2a540*/  @!P5 IMAD.X R7, R30, 0x1, R7, P6 ;  /* 0x000000011e07d824 */ /* 0x000fca00030e0607 */
[----:B------:R0:W-:Y:S01]  /*2a550*/  @!P5 STG.E.U8 desc[UR46][R6.64+0x18], R19 ;  /* 0x000018130600d986 */ /* 0x0001e2000c10112e */
[C---:B------:R-:W-:Y:S02]  /*2a560*/  ISETP.LT.OR P5, PT, R29.reuse, 0x1a, !P3 ;  /* 0x0000001a1d00780c */ /* 0x040fe40005fa1670 */
[----:B------:R-:W-:-:S11]  /*2a570*/  ISETP.LT.OR P3, PT, R29, 0xa, !P0 ;  /* 0x0000000a1d00780c */ /* 0x000fd60004761670 */
[----:B0-----:R-:W0:Y:S02]  /*2a580*/  @!P5 LDC.64 R6, c[0x0][0x5c0] ;  /* 0x00017000ff06db82 */ /* 0x001e240000000a00 */
[----:B------:R-:W-:-:S04]  /*2a590*/  @P3 LOP3.LUT R0, R0, 0x1, RZ, 0xfc, !PT ;  /* 0x0000000100003812 */ /* 0x000fc800078efcff */
[----:B------:R-:W-:Y:S02]  /*2a5a0*/  LOP3.LUT R0, R0, 0xfffffff7, RZ, 0xc0, !PT ;  /* 0xfffffff700007812 */ /* 0x000fe400078ec0ff */
[----:B0-----:R-:W-:-:S05]  /*2a5b0*/  @!P5 IADD3 R6, P6, R24, R6, RZ ;  /* 0x000000061806d210 */ /* 0x001fca0007fde0ff */
[----:B------:R-:W-:-:S05]  /*2a5c0*/  @!P5 IMAD.X R7, R30, 0x1, R7, P6 ;  /* 0x000000011e07d824 */ /* 0x000fca00030e0607 */
[----:B------:R0:W-:Y:S02]  /*2a5d0*/  @!P5 STG.E.U8 desc[UR46][R6.64+0x19], R20 ;  /* 0x000019140600d986 */ /* 0x0001e4000c10112e */
[----:B0-----:R-:W0:Y:S02]  /*2a5e0*/  @!P3 LDC.64 R6, c[0x0][0x5c0] ;  /* 0x00017000ff06bb82 */ /* 0x001e240000000a00 */
        /* <DEDUP_REMOVED lines=8> */
[----:B------:R-:W-:Y:S02]  /*2a670*/  ISETP.LT.OR P6, PT, R29, 0x12, !P0 ;  /* 0x000000121d00780c */ /* 0x000fe400047c1670 */
[C---:B------:R-:W-:Y:S02]  /*2a680*/  LOP3.LUT P3, RZ, R3.reuse, 0x80000, RZ, 0xc0, !PT ;  /* 0x0008000003ff7812 */ /* 0x040fe4000786c0ff */
[----:B------:R-:W-:-:S04]  /*2a690*/  LOP3.LUT R3, R3, 0xffffff7f, RZ, 0xc0, !PT ;  /* 0xffffff7f03037812 */ /* 0x000fc800078ec0ff */
[----:B------:R-:W-:-:S04]  /*2a6a0*/  @P0 LOP3.LUT R3, R3, 0x80, RZ, 0xfc, !PT ;  /* 0x0000008003030812 */ /* 0x000fc800078efcff */
[----:B------:R-:W-:Y:S01]  /*2a6b0*/  LOP3.LUT R3, R3, 0xfffeffff, RZ, 0xc0, !PT ;  /* 0xfffeffff03037812 */ /* 0x000fe200078ec0ff */
[----:B------:R-:W0:Y:S01]  /*2a6c0*/  @!P6 LDC.64 R6, c[0x0][0x5c0] ;  /* 0x00017000ff06eb82 */ /* 0x000e220000000a00 */
[----:B------:R-:W-:Y:S01]  /*2a6d0*/  @P6 LOP3.LUT R0, R0, 0x4, RZ, 0xfc, !PT ;  /* 0x0000000400006812 */ /* 0x000fe200078efcff */
[----:B------:R-:W-:Y:S03]  /*2a6e0*/  @!P3 STG.E.U8 desc[UR46][R32.64+0x18], R21 ;  /* 0x000018152000b986 */ /* 0x000fe6000c10112e */
[----:B------:R-:W-:Y:S01]  /*2a6f0*/  LOP3.LUT R0, R0, 0xffffffef, RZ, 0xc0, !PT ;  /* 0xffffffef00007812 */ /* 0x000fe200078ec0ff */
[----:B------:R1:W-:Y:S04]  /*2a700*/  @!P1 STG.E.U8 desc[UR46][R12.64+0x19], R22 ;  /* 0x000019160c009986 */ /* 0x0003e8000c10112e */
[----:B------:R-:W-:Y:S04]  /*2a710*/  @!P4 STG.E.U8 desc[UR46][R14.64], R23 ;  /* 0x000000170e00c986 */ /* 0x000fe8000c10112e */
[----:B------:R2:W-:Y:S01]  /*2a720*/  @!P2 STG.E.U8 desc[UR46][R8.64+0x1], R232 ;  /* 0x000001e80800a986 */ /* 0x0005e2000c10112e */
[----:B------:R-:W-:Y:S01]  /*2a730*/  ISETP.GE.AND P2, PT, R28, 0x89, PT ;  /* 0x000000891c00780c */ /* 0x000fe20003f46270 */
[----:B-1----:R-:W-:-:S02]  /*2a740*/  IMAD.U32 R12, RZ, RZ, UR8 ;  /* 0x00000008ff0c7e24 */ /* 0x002fc4000f8e00ff */
[----:B------:R-:W-:Y:S01]  /*2a750*/  IMAD.U32 R13, RZ, RZ, UR7 ;  /* 0x00000007ff0d7e24 */ /* 0x000fe2000f8e00ff */
[----:B0-----:R-:W-:Y:S01]  /*2a760*/  @!P6 IADD3 R32, P3, P5, R24, UR6, R6 ;  /* 0x000000061820ec10 */ /* 0x001fe2000fd7e006 */
[----:B--2---:R-:W-:-:S03]  /*2a770*/  IMAD.U32 R8, RZ, RZ, UR8 ;  /* 0x00000008ff087e24 */ /* 0x004fc6000f8e00ff */
[----:B------:R-:W-:Y:S01]  /*2a780*/  @!P6 IADD3.X R33, R30, UR5, R7, P3, P5 ;  /* 0x000000051e21ec10 */ /* 0x000fe20009fea407 */
[----:B------:R-:W-:Y:S01]  /*2a790*/  IMAD.U32 R9, RZ, RZ, UR7 ;  /* 0x00000007ff097e24 */ /* 0x000fe2000f8e00ff */
[----:B------:R-:W-:-:S13]  /*2a7a0*/  ISETP.LT.OR P6, PT, R29, 0x19, !P0 ;  /* 0x000000191d00780c */ /* 0x000fda00047c1670 */
[----:B------:R-:W0:Y:S01]  /*2a7b0*/  @!P6 LDC.64 R6, c[0x0][0x5c0] ;  /* 0x00017000ff06eb82 */ /* 0x000e220000000a00 */
[----:B------:R-:W-:-:S04]  /*2a7c0*/  @P6 LOP3.LUT R0, R0, 0x10, RZ, 0xfc, !PT ;  /* 0x0000001000006812 */ /* 0x000fc800078efcff */
[----:B------:R-:W-:Y:S02]  /*2a7d0*/  LOP3.LUT R0, R0, 0xffffffdf, RZ, 0xc0, !PT ;  /* 0xffffffdf00007812 */ /* 0x000fe400078ec0ff */
[----:B0-----:R-:W-:-:S04]  /*2a7e0*/  @!P6 IADD3 R34, P1, P3, R24, UR6, R6 ;  /* 0x000000061822ec10 */ /* 0x001fc8000fb3e006 */
[----:B------:R-:W-:Y:S02]  /*2a7f0*/  @!P6 IADD3.X R35, R30, UR5, R7, P1, P3 ;  /* 0x000000051e23ec10 */ /* 0x000fe40008fe6407 */
[----:B------:R-:W-:-:S13]  /*2a800*/  ISETP.LT.OR P1, PT, R29, 0x1a, !P0 ;  /* 0x0000001a1d00780c */ /* 0x000fda0004721670 */
[----:B------:R-:W-:-:S04]  /*2a810*/  @P1 LOP3.LUT R0, R0, 0x20, RZ, 0xfc, !PT ;  /* 0x0000002000001812 */ /* 0x000fc800078efcff */
[C---:B------:R-:W-:Y:S02]  /*2a820*/  LOP3.LUT P0, RZ, R0.reuse, 0x20, RZ, 0xc0, !PT ;  /* 0x0000002000ff7812 */ /* 0x040fe4000780c0ff */
[----:B------:R-:W-:-:S11]  /*2a830*/  LOP3.LUT R0, R0, 0xffffbfff, RZ, 0xc0, !PT ;  /* 0xffffbfff00007812 */ /* 0x000fd600078ec0ff */
[----:B------:R-:W0:Y:S01]  /*2a840*/  @!P0 LDC.64 R6, c[0x0][0x5c0] ;  /* 0x00017000ff068b82 */ /* 0x000e220000000a00 */
[----:B------:R-:W-:-:S04]  /*2a850*/  @P0 LOP3.LUT R3, R3, 0x10000, RZ, 0xfc, !PT ;  /* 0x0001000003030812 */ /* 0x000fc800078efcff */
[----:B------:R-:W-:Y:S02]  /*2a860*/  LOP3.LUT R3, R3, 0xfffbffff, RZ, 0xc0, !PT ;  /* 0xfffbffff03037812 */ /* 0x000fe400078ec0ff */
[----:B0-----:R-:W-:-:S04]  /*2a870*/  @!P0 IADD3 R26, P1, P3, R24, UR6, R6 ;  /* 0x00000006181a8c10 */ /* 0x001fc8000fb3e006 */
[----:B------:R-:W-:Y:S02]  /*2a880*/  @!P0 IADD3.X R27, R30, UR5, R7, P1, P3 ;  /* 0x000000051e1b8c10 */ /* 0x000fe40008fe6407 */
[----:B------:R-:W-:-:S04]  /*2a890*/  ISETP.GE.AND P1, PT, R28, 0x101, PT ;  /* 0x000001011c00780c */ /* 0x000fc80003f26270 */
[----:B------:R-:W-:-:S13]  /*2a8a0*/  ISETP.LT.OR P5, PT, R29, 0x1, !P1 ;  /* 0x000000011d00780c */ /* 0x000fda0004fa1670 */
[----:B------:R-:W0:Y:S01]  /*2a8b0*/  @!P5 LDC.64 R6, c[0x0][0x5c0] ;  /* 0x00017000ff06db82 */ /* 0x000e220000000a00 */
[----:B------:R-:W-:-:S04]  /*2a8c0*/  @P5 LOP3.LUT R0, R0, 0x4000, RZ, 0xfc, !PT ;  /* 0x0000400000005812 */ /* 0x000fc800078efcff */
[C---:B------:R-:W-:Y:S02]  /*2a8d0*/  LOP3.LUT P0, RZ, R0.reuse, 0x1, RZ, 0xc0, !PT ;  /* 0x0000000100ff7812 */ /* 0x040fe4000780c0ff */
[----:B------:R-:W-:-:S11]  /*2a8e0*/  LOP3.LUT R0, R0, 0xffffdfff, RZ, 0xc0, !PT ;  /* 0xffffdfff00007812 */ /* 0x000fd600078ec0ff */
[----:B------:R-:W-:Y:S02]  /*2a8f0*/  @P0 LOP3.LUT R3, R3, 0x40000, RZ, 0xfc, !PT ;  /* 0x0004000003030812 */ /* 0x000fe400078efcff */
[----:B------:R-:W-:Y:S02]  /*2a900*/  ISETP.LT.OR P0, PT, R29, 0x2, !P1 ;  /* 0x000000021d00780c */ /* 0x000fe40004f01670 */
[----:B0-----:R-:W-:-:S04]  /*2a910*/  @!P5 IADD3 R22, P3, P4, R24, UR10, R6 ;  /* 0x0000000a1816dc10 */ /* 0x001fc8000fc7e006 */
[----:B------:R-:W-:Y:S02]  /*2a920*/  @!P5 IADD3.X R23, R30, UR9, R7, P3, P4 ;  /* 0x000000091e17dc10 */ /* 0x000fe40009fe8407 */
[----:B------:R-:W-:-:S05]  /*2a930*/  ISETP.LT.OR P4, PT, R29, 0x1, !P2 ;  /* 0x000000011d00780c */ /* 0x000fca0005781670 */
[----:B------:R-:W-:-:S08]  /*2a940*/  @P0 LOP3.LUT R0, R0, 0x2000, RZ, 0xfc, !PT ;  /* 0x0000200000000812 */ /* 0x000fd000078efcff */
[----:B------:R-:W0:Y:S01]  /*2a950*/  @!P4 LDC.64 R6, c[0x0][0x5c0] ;  /* 0x00017000ff06cb82 */ /* 0x000e220000000a00 */
[----:B------:R-:W-:-:S04]  /*2a960*/  @!P4 IADD3 R8, P3, P5, R8, UR6, R24 ;  /* 0x000000060808cc10 */ /* 0x000fc8000fd7e018 */
[----:B------:R-:W-:Y:S02]  /*2a970*/  @!P4 IADD3.X R9, R9, UR5, R30, P3, P5 ;  /* 0x000000050909cc10 */ /* 0x000fe40009fea41e */
[----:B0-----:R-:W-:-:S05]  /*2a980*/  @!P4 IADD3 R6, P3, R8, R6, RZ ;  /* 0x000000060806c210 */ /* 0x001fca0007f7e0ff */
[----:B------:R-:W-:Y:S01]  /*2a990*/  @!P4 IMAD.X R7, R9, 0x1, R7, P3 ;  /* 0x000000010907c824 */ /* 0x000fe200018e0607 */
[----:B------:R-:W-:-:S04]  /*2a9a0*/  ISETP.LT.OR P3, PT, R29, 0x2, !P2 ;  /* 0x000000021d00780c */ /* 0x000fc80005761670 */
[----:B------:R0:W-:Y:S09]  /*2a9b0*/  @!P4 STG.E.U8 desc[UR46][R6.64], R233 ;  /* 0x000000e90600c986 */ /* 0x0001f2000c10112e */
[----:B------:R-:W-:Y:S01]  /*2a9c0*/  @!P3 IADD3 R12, P5, P6, R12, UR6, R24 ;  /* 0x000000060c0cbc10 */ /* 0x000fe2000febe018 */
[----:B------:R-:W1:Y:S03]  /*2a9d0*/  @!P3 LDC.64 R8, c[0x0][0x5c0] ;  /* 0x00017000ff08bb82 */ /* 0x000e660000000a00 */
[----:B------:R-:W-:-:S05]  /*2a9e0*/  @!P3 IADD3.X R13, R13, UR5, R30, P5, P6 ;  /* 0x000000050d0dbc10 */ /* 0x000fca000afec41e */
[----:B0-----:R-:W0:Y:S01]  /*2a9f0*/  @!P0 LDC.64 R6, c[0x0][0x5c0] ;  /* 0x00017000ff068b82 */ /* 0x001e220000000a00 */
[----:B-1----:R-:W-:-:S05]  /*2aa00*/  @!P3 IADD3 R8, P4, R12, R8, RZ ;  /* 0x000000080c08b210 */ /* 0x002fca0007f9e0ff */
[----:B------:R-:W-:Y:S01]  /*2aa10*/  @!P3 IMAD.X R9, R13, 0x1, R9, P4 ;  /* 0x000000010d09b824 */ /* 0x000fe200020e0609 */
[----:B0-----:R-:W-:-:S04]  /*2aa20*/  @!P0 IADD3 R18, P5, P6, R24, UR10, R6 ;  /* 0x0000000a18128c10 */ /* 0x001fc8000febe006 */
[----:B------:R0:W-:Y:S01]  /*2aa30*/  @!P3 STG.E.U8 desc[UR46][R8.64+0x1], R234 ;  /* 0x000001ea0800b986 */ /* 0x0001e2000c10112e */
[----:B------:R-:W-:Y:S02]  /*2aa40*/  @!P0 IADD3.X R19, R30, UR9, R7, P5, P6 ;  /* 0x000000091e138c10 */ /* 0x000fe4000afec407 */
[----:B------:R-:W-:Y:S02]  /*2aa50*/  ISETP.LT.OR P5, PT, R29, 0x9, !P1 ;  /* 0x000000091d00780c */ /* 0x000fe40004fa1670 */
[C---:B------:R-:W-:Y:S02]  /*2aa60*/  LOP3.LUT P6, RZ, R0.reuse, 0x2, RZ, 0xc0, !PT ;  /* 0x0000000200ff7812 */ /* 0x040fe400078cc0ff */
[----:B------:R-:W-:Y:S02]  /*2aa70*/  LOP3.LUT R0, R0, 0xffffefff, RZ, 0xc0, !PT ;  /* 0xffffefff00007812 */ /* 0x000fe400078ec0ff */
[C---:B------:R-:W-:Y:S01]  /*2aa80*/  LOP3.LUT P0, RZ, R3.reuse, 0x40000, RZ, 0xc0, !PT ;  /* 0x0004000003ff7812 */ /* 0x040fe2000780c0ff */
[----:B0-----:R-:W-:Y:S01]  /*2aa90*/  IMAD.U32 R8, RZ, RZ, UR8 ;  /* 0x00000008ff087e24 */ /* 0x001fe2000f8e00ff */
[----:B------:R-:W-:Y:S01]  /*2aaa0*/  LOP3.LUT R3, R3, 0xfffdffff, RZ, 0xc0, !PT ;  /* 0xfffdffff03037812 */ /* 0x000fe200078ec0ff */
[----:B------:R-:W-:-:S04]  /*2aab0*/  IMAD.U32 R9, RZ, RZ, UR7 ;  /* 0x00000007ff097e24 */ /* 0x000fc8000f8e00ff */
[----:B------:R-:W0:Y:S01]  /*2aac0*/  @!P5 LDC.64 R6, c[0x0][0x5c0] ;  /* 0x00017000ff06db82 */ /* 0x000e220000000a00 */
[----:B------:R-:W-:Y:S01]  /*2aad0*/  @P5 LOP3.LUT R0, R0, 0x1000, RZ, 0xfc, !PT ;  /* 0x0000100000005812 */ /* 0x000fe200078efcff */
[----:B------:R1:W-:Y:S03]  /*2aae0*/  @!P6 STG.E.U8 desc[UR46][R16.64+0x8], R235 ;  /* 0x000008eb1000e986 */ /* 0x0003e6000c10112e */
[----:B------:R-:W-:Y:S01]  /*2aaf0*/  LOP3.LUT R0, R0, 0xfffff7ff, RZ, 0xc0, !PT ;  /* 0xfffff7ff00007812 */ /* 0x000fe200078ec0ff */
[----:B------:R2:W-:Y:S01]  /*2ab00*/  @!P0 STG.E.U8 desc[UR46][R10.64+0x9], R236 ;  /* 0x000009ec0a008986 */ /* 0x0005e2000c10112e */
[----:B-1----:R-:W-:Y:S02]  /*2ab10*/  IMAD.U32 R16, RZ, RZ, UR7 ;  /* 0x00000007ff107e24 */ /* 0x002fe4000f8e00ff */
[----:B--2---:R-:W-:Y:S01]  /*2ab20*/  IMAD.U32 R10, RZ, RZ, UR8 ;  /* 0x00000008ff0a7e24 */ /* 0x004fe2000f8e00ff */
        /* <DEDUP_REMOVED lines=26> */
[----:B------:R-:W1:Y:S01]  /*2acd0*/  @!P3 LDC.64 R8, c[0x0][0x5c0] ;  /* 0x00017000ff08bb82 */ /* 0x000e620000000a00 */
[----:B------:R-:W-:-:S04]  /*2ace0*/  @!P3 IADD3 R10, P5, P6, R10, UR6, R24 ;  /* 0x000000060a0abc10 */ /* 0x000fc8000febe018 */
[----:B------:R-:W-:-:S03]  /*2acf0*/  @!P3 IADD3.X R16, R16, UR5, R30, P5, P6 ;  /* 0x000000051010bc10 */ /* 0x000fc6000afec41e */
[----:B0-----:R-:W0:Y:S01]  /*2ad00*/  @!P0 LDC.64 R6, c[0x0][0x5c0] ;  /* 0x00017000ff068b82 */ /* 0x001e220000000a00 */
[----:B-1----:R-:W-:-:S05]  /*2ad10*/  @!P3 IADD3 R8, P4, R10, R8, RZ ;  /* 0x000000080a08b210 */ /* 0x002fca0007f9e0ff */
[----:B------:R-:W-:Y:S01]  /*2ad20*/  @!P3 IMAD.X R9, R16, 0x1, R9, P4 ;  /* 0x000000011009b824 */ /* 0x000fe200020e0609 */
[----:B0-----:R-:W-:Y:S01]  /*2ad30*/  @!P0 IADD3 R10, P5, P6, R24, UR10, R6 ;  /* 0x0000000a180a8c10 */ /* 0x001fe2000febe006 */
[----:B------:R-:W-:Y:S02]  /*2ad40*/  FMUL R6, R40, UR43 ;  /* 0x0000002b28067c20 */ /* 0x000fe40008400000 */
[----:B------:R-:W2:Y:S01]  /*2ad50*/  LDL.LU R40, [R1+0x1cc] ;  /* 0x0001cc0001287983 */ /* 0x000ea20000300800 */
[----:B------:R-:W-:Y:S02]  /*2ad60*/  @!P0 IADD3.X R11, R30, UR9, R7, P5, P6 ;  /* 0x000000091e0b8c10 */ /* 0x000fe4000afec407 */
[----:B------:R-:W-:Y:S02]  /*2ad70*/  ISETP.LT.OR P5, PT, R29, 0x19, !P1 ;  /* 0x000000191d00780c */ /* 0x000fe40004fa1670 */
[----:B------:R-:W-:Y:S02]  /*2ad80*/  F2FP.SATFINITE.E4M3.F32.PACK_AB_MERGE_C R6, RZ, R6, RZ ;  /* 0x00000006ff06723e */ /* 0x000fe400048070ff */
[----:B------:R-:W-:-:S02]  /*2ad90*/  LOP3.LUT P6, RZ, R0, 0x8, RZ, 0xc0, !PT ;  /* 0x0000000800ff7812 */ /* 0x000fc400078cc0ff */
[----:B------:R-:W-:Y:S01]  /*2ada0*/  LOP3.LUT P0, RZ, R3, 0x20000, RZ, 0xc0, !PT ;  /* 0x0002000003ff7812 */ /* 0x000fe2000780c0ff */
[----:B------:R0:W-:Y:S06]  /*2adb0*/  @!P3 STG.E.U8 desc[UR46][R8.64+0x9], R6 ;  /* 0x000009060800b986 */ /* 0x0001ec000c10112e */
[----:B0-----:R-:W0:Y:S01]  /*2adc0*/  @!P5 LDC.64 R6, c[0x0][0x5c0] ;  /* 0x00017000ff06db82 */ /* 0x001e220000000a00 */
[----:B------:R-:W-:-:S04]  /*2add0*/  LOP3.LUT R0, R0, 0xfffffeff, RZ, 0xc0, !PT ;  /* 0xfffffeff00007812 */ /* 0x000fc800078ec0ff */
[----:B------:R-:W-:-:S04]  /*2ade0*/  @P5 LOP3.LUT R0, R0, 0x100, RZ, 0xfc, !PT ;  /* 0x0000010000005812 */ /* 0x000fc800078efcff */
[----:B------:R-:W-:Y:S02]  /*2adf0*/  LOP3.LUT R0, R0, 0xffffff7f, RZ, 0xc0, !PT ;  /* 0xffffff7f00007812 */ /* 0x000fe400078ec0ff */
[----:B0-----:R-:W-:-:S04]  /*2ae00*/  @!P5 IADD3 R8, P3, P4, R24, UR10, R6 ;  /* 0x0000000a1808dc10 */ /* 0x001fc8000fc7e006 */
[----:B------:R-:W-:Y:S02]  /*2ae10*/  @!P5 IADD3.X R9, R30, UR9, R7, P3, P4 ;  /* 0x000000091e09dc10 */ /* 0x000fe40009fe8407 */
[----:B------:R-:W-:Y:S02]  /*2ae20*/  ISETP.LT.OR P3, PT, R29, 0x1a, !P1 ;  /* 0x0000001a1d00780c */ /* 0x000fe40004f61670 */
[----:B------:R-:W-:-:S04]  /*2ae30*/  LOP3.LUT R3, R3, 0xfffffeff, RZ, 0xc0, !PT ;  /* 0xfffffeff03037812 */ /* 0x000fc800078ec0ff */
[----:B------:R-:W-:-:S07]  /*2ae40*/  @P1 LOP3.LUT R3, R3, 0x100, RZ, 0xfc, !PT ;  /* 0x0000010003031812 */ /* 0x000fce00078efcff */
[----:B------:R-:W-:-:S04]  /*2ae50*/  @P3 LOP3.LUT R0, R0, 0x80, RZ, 0xfc, !PT ;  /* 0x0000008000003812 */ /* 0x000fc800078efcff */
[----:B------:R-:W-:-:S13]  /*2ae60*/  LOP3.LUT P1, RZ, R0, 0x80, RZ, 0xc0, !PT ;  /* 0x0000008000ff7812 */ /* 0x000fda000782c0ff */
[----:B------:R-:W0:Y:S02]  /*2ae70*/  @!P1 LDC.64 R6, c[0x0][0x5c0] ;  /* 0x00017000ff069b82 */ /* 0x000e240000000a00 */
[----:B0-----:R-:W-:Y:S01]  /*2ae80*/  @!P1 IADD3 R16, P3, P4, R24, UR10, R6 ;  /* 0x0000000a18109c10 */ /* 0x001fe2000fc7e006 */
[----:B---3--:R-:W-:Y:S02]  /*2ae90*/  FMUL R6, R39, UR43 ;  /* 0x0000002b27067c20 */ /* 0x008fe40008400000 */
[----:B------:R-:W3:Y:S04]  /*2aea0*/  LDL.LU R39, [R1+0x1d0] ;  /* 0x0001d00001277983 */ /* 0x000ee80000300800 */
[----:B------:R-:W3:Y:S04]  /*2aeb0*/  LDL.LU R42, [R1+0x1d4] ;  /* 0x0001d400012a7983 */ /* 0x000ee80000300800 */
[----:B------:R-:W3:Y:S04]  /*2aec0*/  LDL.LU R41, [R1+0x1d8] ;  /* 0x0001d80001297983 */ /* 0x000ee80000300800 */
[----:B------:R-:W3:Y:S04]  /*2aed0*/  LDL.LU R44, [R1+0x1dc] ;  /* 0x0001dc00012c7983 */ /* 0x000ee80000300800 */
[----:B------:R-:W3:Y:S04]  /*2aee0*/  LDL.LU R43, [R1+0x1e0] ;  /* 0x0001e000012b7983 */ /* 0x000ee80000300800 */
[----:B------:R-:W3:Y:S04]  /*2aef0*/  LDL.LU R47, [R1+0x1e4] ;  /* 0x0001e400012f7983 */ /* 0x000ee80000300800 */
[----:B------:R-:W3:Y:S01]  /*2af00*/  LDL.LU R46, [R1+0x1e8] ;  /* 0x0001e800012e7983 */ /* 0x000ee20000300800 */
[----:B------:R-:W-:-:S02]  /*2af10*/  F2FP.SATFINITE.E4M3.F32.PACK_AB_MERGE_C R6, RZ, R6, RZ ;  /* 0x00000006ff06723e */ /* 0x000fc400048070ff */
[----:B------:R-:W-:Y:S01]  /*2af20*/  @!P1 IADD3.X R17, R30, UR9, R7, P3, P4 ;  /* 0x000000091e119c10 */ /* 0x000fe20009fe8407 */
[----:B------:R-:W3:Y:S01]  /*2af30*/  LDL.LU R45, [R1+0x1ec] ;  /* 0x0001ec00012d7983 */ /* 0x000ee20000300800 */
[----:B------:R-:W-:-:S03]  /*2af40*/  ISETP.LT.OR P4, PT, R29, 0x11, !P2 ;  /* 0x000000111d00780c */ /* 0x000fc60005781670 */
[----:B------:R4:W-:Y:S01]  /*2af50*/  @!P6 STG.E.U8 desc[UR46][R36.64+0x10], R6 ;  /* 0x000010062400e986 */ /* 0x0009e2000c10112e */
[----:B------:R-:W-:Y:S01]  /*2af60*/  IMAD.U32 R31, RZ, RZ, UR8 ;  /* 0x00000008ff1f7e24 */ /* 0x000fe2000f8e00ff */
[----:B------:R-:W-:Y:S02]  /*2af70*/  LOP3.LUT R3, R3, 0xfffffdff, RZ, 0xc0, !PT ;  /* 0xfffffdff03037812 */ /* 0x000fe400078ec0ff */
[----:B------:R-:W3:Y:S01]  /*2af80*/  LDL.LU R49, [R1+0x1f0] ;  /* 0x0001f00001317983 */ /* 0x000ee20000300800 */
[----:B----4-:R-:W-:Y:S01]  /*2af90*/  FMUL R6, R38, UR43 ;  /* 0x0000002b26067c20 */ /* 0x010fe20008400000 */
[----:B------:R-:W-:-:S04]  /*2afa0*/  IMAD.U32 R36, RZ, RZ, UR7 ;  /* 0x00000007ff247e24 */ /* 0x000fc8000f8e00ff */
[----:B------:R-:W-:Y:S01]  /*2afb0*/  @!P4 IADD3 R31, P3, P5, R31, UR6, R24 ;  /* 0x000000061f1fcc10 */ /* 0x000fe2000fd7e018 */
[----:B------:R-:W-:Y:S01]  /*2afc0*/  IMAD.U32 R37, RZ, RZ, UR7 ;  /* 0x00000007ff257e24 */ /* 0x000fe2000f8e00ff */
[----:B------:R-:W-:Y:S01]  /*2afd0*/  @P1 LOP3.LUT R3, R3, 0x200, RZ, 0xfc, !PT ;  /* 0x0000020003031812 */ /* 0x000fe200078efcff */
[----:B------:R-:W4:Y:S01]  /*2afe0*/  LDL.LU R48, [R1+0x1f4] ;  /* 0x0001f40001307983 */ /* 0x000f220000300800 */
[----:B------:R-:W-:-:S05]  /*2aff0*/  F2FP.SATFINITE.E4M3.F32.PACK_AB_MERGE_C R6, RZ, R6, RZ ;  /* 0x00000006ff06723e */ /* 0x000fca00048070ff */
[----:B------:R0:W-:Y:S01]  /*2b000*/  @!P0 STG.E.U8 desc[UR46][R32.64+0x11], R6 ;  /* 0x0000110620008986 */ /* 0x0001e2000c10112e */
[----:B------:R-:W-:Y:S02]  /*2b010*/  @!P4 IADD3.X R36, R36, UR5, R30, P3, P5 ;  /* 0x000000052424cc10 */ /* 0x000fe40009fea41e */
[----:B------:R-:W-:Y:S01]  /*2b020*/  ISETP.LT.OR P3, PT, R29, 0x12, !P2 ;  /* 0x000000121d00780c */ /* 0x000fe20005761670 */
[----:B0-----:R-:W0:Y:S01]  /*2b030*/  @!P4 LDC.64 R6, c[0x0][0x5c0] ;  /* 0x00017000ff06cb82 */ /* 0x001e220000000a00 */
[----:B------:R-:W-:Y:S02]  /*2b040*/  IMAD.U32 R32, RZ, RZ, UR8 ;  /* 0x00000008ff207e24 */ /* 0x000fe4000f8e00ff */
[----:B------:R-:W-:-:S09]  /*2b050*/  IMAD.U32 R33, RZ, RZ, UR7 ;  /* 0x00000007ff217e24 */ /* 0x000fd2000f8e00ff */
[----:B------:R-:W-:-:S04]  /*2b060*/  @!P3 IADD3 R32, P5, P6, R32, UR6, R24 ;  /* 0x000000062020bc10 */ /* 0x000fc8000febe018 */
[----:B------:R-:W-:Y:S02]  /*2b070*/  @!P3 IADD3.X R33, R33, UR5, R30, P5, P6 ;  /* 0x000000052121bc10 */ /* 0x000fe4000afec41e */
[----:B------:R-:W-:Y:S02]  /*2b080*/  ISETP.LT.OR P6, PT, R29, 0x19, !P2 ;  /* 0x000000191d00780c */ /* 0x000fe400057c1670 */
[----:B0-----:R-:W-:-:S05]  /*2b090*/  @!P4 IADD3 R6, P5, R31, R6, RZ ;  /* 0x000000061f06c210 */ /* 0x001fca0007fbe0ff */
[----:B------:R-:W-:Y:S02]  /*2b0a0*/  @!P4 IMAD.X R7, R36, 0x1, R7, P5 ;  /* 0x000000012407c824 */ /* 0x000fe400028e0607 */
[----:B------:R-:W-:Y:S02]  /*2b0b0*/  IMAD.U32 R36, RZ, RZ, UR8 ;  /* 0x00000008ff247e24 */ /* 0x000fe4000f8e00ff */
[----:B------:R-:W-:-:S03]  /*2b0c0*/  IMAD.U32 R38, RZ, RZ, UR7 ;  /* 0x00000007ff267e24 */ /* 0x000fc6000f8e00ff */
[----:B------:R-:W-:-:S04]  /*2b0d0*/  @!P6 IADD3 R36, P0, P5, R36, UR6, R24 ;  /* 0x000000062424ec10 */ /* 0x000fc8000fd1e018 */
[----:B------:R-:W-:Y:S02]  /*2b0e0*/  @!P6 IADD3.X R38, R38, UR5, R30, P0, P5 ;  /* 0x000000052626ec10 */ /* 0x000fe400087ea41e */
[----:B------:R-:W-:Y:S02]  /*2b0f0*/  ISETP.LT.OR P5, PT, R29, 0x1a, !P2 ;  /* 0x0000001a1d00780c */ /* 0x000fe400057a1670 */
[----:B------:R-:W-:-:S04]  /*2b100*/  LOP3.LUT R3, R3, 0xfffffbff, RZ, 0xc0, !PT ;  /* 0xfffffbff03037812 */ /* 0x000fc800078ec0ff */
[----:B------:R-:W-:Y:S01]  /*2b110*/  @P2 LOP3.LUT R3, R3, 0x400, RZ, 0xfc, !PT ;  /* 0x0000040003032812 */ /* 0x000fe200078efcff */
[----:B--2---:R-:W-:-:S05]  /*2b120*/  FMUL R31, R40, UR43 ;  /* 0x0000002b281f7c20 */ /* 0x004fca0008400000 */
[----:B------:R-:W-:-:S05]  /*2b130*/  F2FP.SATFINITE.E4M3.F32.PACK_AB_MERGE_C R31, RZ, R31, RZ ;  /* 0x0000001fff1f723e */ /* 0x000fca00048070ff */
[----:B------:R0:W-:Y:S02]  /*2b140*/  @!P4 STG.E.U8 desc[UR46][R6.64+0x10], R31 ;  /* 0x0000101f0600c986 */ /* 0x0001e4000c10112e */
[----:B0-----:R-:W0:Y:S01]  /*2b150*/  @!P3 LDC.64 R6, c[0x0][0x5c0] ;  /* 0x00017000ff06bb82 */ /* 0x001e220000000a00 */
[----:B------:R-:W-:Y:S01]  /*2b160*/  IMAD.U32 R31, RZ, RZ, UR8 ;  /* 0x00000008ff1f7e24 */ /* 0x000fe2000f8e00ff */
[----:B0-----:R-:W-:-:S04]  /*2b170*/  @!P3 IADD3 R6, P0, R32, R6, RZ ;  /* 0x000000062006b210 */ /* 0x001fc80007f1e0ff */
[----:B------:R-:W-:Y:S01]  /*2b180*/  @!P5 IADD3 R32, P2, P4, R31, UR6, R24 ;  /* 0x000000061f20dc10 */ /* 0x000fe2000fc5e018 */
[----:B------:R-:W-:-:S03]  /*2b190*/  @!P3 IMAD.X R7, R33, 0x1, R7, P0 ;  /* 0x000000012107b824 */ /* 0x000fc600000e0607 */
[----:B------:R-:W-:Y:S01]  /*2b1a0*/  @!P5 IADD3.X R37, R37, UR5, R30, P2, P4 ;  /* 0x000000052525dc10 */ /* 0x000fe200097e841e */
[----:B------:R-:W-:Y:S01]  /*2b1b0*/  IMAD.U32 R33, RZ, RZ, UR7 ;  /* 0x00000007ff217e24 */ /* 0x000fe2000f8e00ff */
[----:B------:R-:W-:Y:S01]  /*2b1c0*/  LOP3.LUT P1, RZ, R0, 0x10, RZ, 0xc0, !PT ;  /* 0x0000001000ff7812 */ /* 0x000fe2000782c0ff */
[----:B------:R-:W-:Y:S02]  /*2b1d0*/  IMAD.U32 R40, RZ, RZ, UR7 ;  /* 0x00000007ff287e24 */ /* 0x000fe4000f8e00ff */
[----:B---3--:R-:W-:-:S05]  /*2b1e0*/  FMUL R31, R39, UR43 ;  /* 0x0000002b271f7c20 */ /* 0x008fca0008400000 */
[----:B------:R-:W-:-:S05]  /*2b1f0*/  F2FP.SATFINITE.E4M3.F32.PACK_AB_MERGE_C R31, RZ, R31, RZ ;  /* 0x0000001fff1f723e */ /* 0x000fca00048070ff */
[----:B------:R0:W-:Y:S01]  /*2b200*/  @!P3 STG.E.U8 desc[UR46][R6.64+0x11], R31 ;  /* 0x0000111f0600b986 */ /* 0x0001e2000c10112e */
[----:B------:R-:W-:-:S04]  /*2b210*/  ISETP.GE.AND P3, PT, R28, 0x109, PT ;  /* 0x000001091c00780c */ /* 0x000fc80003f66270 */
[----:B------:R-:W-:Y:S01]  /*2b220*/  ISETP.LT.OR P2, PT, R29, 0x1, !P3 ;  /* 0x000000011d00780c */ /* 0x000fe20005f41670 */
[----:B0-----:R-:W-:-:S12]  /*2b230*/  IMAD.U32 R31, RZ, RZ, UR8 ;  /* 0x00000008ff1f7e24 */ /* 0x001fd8000f8e00ff */
[----:B------:R-:W-:-:S04]  /*2b240*/  @!P2 IADD3 R31, P0, P4, R31, UR10, R24 ;  /* 0x0000000a1f1fac10 */ /* 0x000fc8000fc1e018 */
[----:B------:R-:W-:Y:S02]  /*2b250*/  @!P2 IADD3.X R33, R33, UR9, R30, P0, P4 ;  /* 0x000000092121ac10 */ /* 0x000fe400087e841e */
[----:B------:R-:W-:Y:S01]  /*2b260*/  ISETP.LT.OR P0, PT, R29, 0x2, !P3 ;  /* 0x000000021d00780c */ /* 0x000fe20005f01670 */
[----:B------:R-:W-:Y:S02]  /*2b270*/  IMAD.U32 R39, RZ, RZ, UR8 ;  /* 0x00000008ff277e24 */ /* 0x000fe4000f8e00ff */
[----:B------:R-:W-:-:S05]  /*2b280*/  FMUL R6, R42, UR43 ;  /* 0x0000002b2a067c20 */ /* 0x000fca0008400000 */
[----:B------:R-:W-:-:S05]  /*2b290*/  F2FP.SATFINITE.E4M3.F32.PACK_AB_MERGE_C R6, RZ, R6, RZ ;  /* 0x00000006ff06723e */ /* 0x000fca00048070ff */
[----:B------:R-:W-:Y:S01]  /*2b2a0*/  @!P0 IADD3 R39, P2, P4, R39, UR10, R24 ;  /* 0x0000000a27278c10 */ /* 0x000fe2000fc5e018 */
[----:B------:R0:W-:Y:S03]  /*2b2b0*/  @!P1 STG.E.U8 desc[UR46][R34.64+0x18], R6 ;  /* 0x0000180622009986 */ /* 0x0001e6000c10112e */
[----:B------:R-:W-:Y:S02]  /*2b2c0*/  @!P0 IADD3.X R40, R40, UR9, R30, P2, P4 ;  /* 0x0000000928288c10 */ /* 0x000fe400097e841e */
[----:B------:R-:W-:Y:S02]  /*2b2d0*/  LOP3.LUT P0, RZ, R3, 0x10000, RZ, 0xc0, !PT ;  /* 0x0001000003ff7812 */ /* 0x000fe4000780c0ff */
[----:B------:R-:W-:Y:S01]  /*2b2e0*/  ISETP.LT.OR P2, PT, R29, 0x9, !P3 ;  /* 0x000000091d00780c */ /* 0x000fe20005f41670 */
[----:B0-----:R-:W-:Y:S01]  /*2b2f0*/  FMUL R6, R41, UR43 ;  /* 0x0000002b29067c20 */ /* 0x001fe20008400000 */
[----:B------:R-:W-:-:S04]  /*2b300*/  IMAD.U32 R34, RZ, RZ, UR8 ;  /* 0x00000008ff227e24 */ /* 0x000fc8000f8e00ff */
[----:B------:R-:W-:Y:S01]  /*2b310*/  F2FP.SATFINITE.E4M3.F32.PACK_AB_MERGE_C R6, RZ, R6, RZ ;  /* 0x00000006ff06723e */ /* 0x000fe200048070ff */
[----:B------:R-:W-:-:S06]  /*2b320*/  IMAD.U32 R35, RZ, RZ, UR7 ;  /* 0x00000007ff237e24 */ /* 0x000fcc000f8e00ff */
[----:B------:R-:W-:Y:S01]  /*2b330*/  @!P2 IADD3 R34, P1, P4, R34, UR10, R24 ;  /* 0x0000000a2222ac10 */ /* 0x000fe2000fc3e018 */
[----:B------:R0:W-:Y:S03]  /*2b340*/  @!P0 STG.E.U8 desc[UR46][R26.64+0x19], R6 ;  /* 0x000019061a008986 */ /* 0x0001e6000c10112e */
[----:B------:R-:W-:Y:S02]  /*2b350*/  @!P2 IADD3.X R35, R35, UR9, R30, P1, P4 ;  /* 0x000000092323ac10 */ /* 0x000fe40008fe841e */
[----:B------:R-:W-:Y:S01]  /*2b360*/  ISETP.LT.OR P1, PT, R29, 0xa, !P3 ;  /* 0x0000000a1d00780c */ /* 0x000fe20005f21670 */
[----:B0-----:R-:W0:Y:S01]  /*2b370*/  @!P6 LDC.64 R6, c[0x0][0x5c0] ;  /* 0x00017000ff06eb82 */ /* 0x001e220000000a00 */
[----:B------:R-:W-:Y:S02]  /*2b380*/  IMAD.U32 R27, RZ, RZ, UR8 ;  /* 0x00000008ff1b7e24 */ /* 0x000fe4000f8e00ff */
[----:B------:R-:W-:-:S09]  /*2b390*/  IMAD.U32 R41, RZ, RZ, UR7 ;  /* 0x00000007ff297e24 */ /* 0x000fd2000f8e00ff */
[----:B------:R-:W-:Y:S01]  /*2b3a0*/  @!P1 IADD3 R27, P0, P4, R27, UR10, R24 ;  /* 0x0000000a1b1b9c10 */ /* 0x000fe2000fc1e018 */
[----:B------:R-:W-:-:S03]  /*2b3b0*/  FMUL R26, R44, UR43 ;  /* 0x0000002b2c1a7c20 */ /* 0x000fc60008400000 */
[----:B------:R-:W-:Y:S02]  /*2b3c0*/  @!P1 IADD3.X R41, R41, UR9, R30, P0, P4 ;  /* 0x0000000929299c10 */ /* 0x000fe400087e841e */
[----:B------:R-:W-:Y:S02]  /*2b3d0*/  F2FP.SATFINITE.E4M3.F32.PACK_AB_MERGE_C R26, RZ, R26, RZ ;  /* 0x0000001aff1a723e */ /* 0x000fe400048070ff */
[----:B0-----:R-:W-:-:S05]  /*2b3e0*/  @!P6 IADD3 R6, P4, R36, R6, RZ ;  /* 0x000000062406e210 */ /* 0x001fca0007f9e0ff */
[----:B------:R-:W-:Y:S01]  /*2b3f0*/  @!P6 IMAD.X R7, R38, 0x1, R7, P4 ;  /* 0x000000012607e824 */ /* 0x000fe200020e0607 */
[----:B------:R-:W-:-:S04]  /*2b400*/  LOP3.LUT P2, RZ, R0, 0x4000, RZ, 0xc0, !PT ;  /* 0x0000400000ff7812 */ /* 0x000fc8000784c0ff */
[----:B------:R0:W-:Y:S01]  /*2b410*/  @!P6 STG.E.U8 desc[UR46][R6.64+0x18], R26 ;  /* 0x0000181a0600e986 */ /* 0x0001e2000c10112e */
[----:B------:R-:W-:Y:S01]  /*2b420*/  ISETP.LT.OR P4, PT, R29, 0x11, !P3 ;  /* 0x000000111d00780c */ /* 0x000fe20005f81670 */
[----:B0-----:R-:W0:Y:S01]  /*2b430*/  @!P5 LDC.64 R6, c[0x0][0x5c0] ;  /* 0x00017000ff06db82 */ /* 0x001e220000000a00 */
[----:B------:R-:W-:Y:S02]  /*2b440*/  LOP3.LUT R3, R3, 0xffff7fff, RZ, 0xc0, !PT ;  /* 0xffff7fff03037812 */ /* 0x000fe400078ec0ff */
[----:B------:R-:W-:Y:S01]  /*2b450*/  ISETP.LT.OR P6, PT, R29, 0x12, !P3 ;  /* 0x000000121d00780c */ /* 0x000fe20005fc1670 */
[----:B------:R-:W-:-:S03]  /*2b460*/  IMAD.U32 R36, RZ, RZ, UR8 ;  /* 0x00000008ff247e24 */ /* 0x000fc6000f8e00ff */
[----:B------:R-:W-:Y:S01]  /*2b470*/  @P2 LOP3.LUT R3, R3, 0x8000, RZ, 0xfc, !PT ;  /* 0x0000800003032812 */ /* 0x000fe200078efcff */
[----:B------:R-:W-:Y:S02]  /*2b480*/  IMAD.U32 R42, RZ, RZ, UR7 ;  /* 0x00000007ff2a7e24 */ /* 0x000fe4000f8e00ff */
[----:B------:R-:W-:Y:S02]  /*2b490*/  IMAD.U32 R26, RZ, RZ, UR8 ;  /* 0x00000008ff1a7e24 */ /* 0x000fe4000f8e00ff */
[----:B------:R-:W-:Y:S02]  /*2b4a0*/  @!P4 IADD3 R36, P0, P1, R36, UR10, R24 ;  /* 0x0000000a2424cc10 */ /* 0x000fe4000f91e018 */
[----:B------:R-:W-:Y:S02]  /*2b4b0*/  LOP3.LUT R3, R3, 0xfffff7ff, RZ, 0xc0, !PT ;  /* 0xfffff7ff03037812 */ /* 0x000fe400078ec0ff */
[----:B------:R-:W-:Y:S02]  /*2b4c0*/  @!P4 IADD3.X R42, R42, UR9, R30, P0, P1 ;  /* 0x000000092a2acc10 */ /* 0x000fe400087e241e */
[----:B------:R-:W-:-:S02]  /*2b4d0*/  @P4 LOP3.LUT R3, R3, 0x800, RZ, 0xfc, !PT ;  /* 0x0000080003034812 */ /* 0x000fc400078efcff */
[----:B0-----:R-:W-:Y:S02]  /*2b4e0*/  @!P5 IADD3 R6, P0, R32, R6, RZ ;  /* 0x000000062006d210 */ /* 0x001fe40007f1e0ff */
[----:B------:R-:W-:Y:S01]  /*2b4f0*/  @!P6 IADD3 R32, P4, P2, R26, UR10, R24 ;  /* 0x0000000a1a20ec10 */ /* 0x000fe2000fa9e018 */
[----:B------:R-:W-:Y:S02]  /*2b500*/  FMUL R26, R43, UR43 ;  /* 0x0000002b2b1a7c20 */ /* 0x000fe40008400000 */
[----:B------:R-:W-:-:S03]  /*2b510*/  @!P5 IMAD.X R7, R37, 0x1, R7, P0 ;  /* 0x000000012507d824 */ /* 0x000fc600000e0607 */
[----:B------:R-:W-:Y:S01]  /*2b520*/  F2FP.SATFINITE.E4M3.F32.PACK_AB_MERGE_C R26, RZ, R26, RZ ;  /* 0x0000001aff1a723e */ /* 0x000fe200048070ff */
[----:B------:R-:W-:-:S04]  /*2b530*/  IMAD.U32 R38, RZ, RZ, UR7 ;  /* 0x00000007ff267e24 */ /* 0x000fc8000f8e00ff */
[----:B------:R0:W-:Y:S01]  /*2b540*/  @!P5 STG.E.U8 desc[UR46][R6.64+0x19], R26 ;  /* 0x0000191a0600d986 */ /* 0x0001e2000c10112e */
[----:B------:R-:W-:Y:S02]  /*2b550*/  @!P6 IADD3.X R38, R38, UR9, R30, P4, P2 ;  /* 0x000000092626ec10 */ /* 0x000fe4000a7e441e */
[----:B------:R-:W-:Y:S01]  /*2b560*/  LOP3.LUT P2, RZ, R3, 0x8000, RZ, 0xc0, !PT ;  /* 0x0000800003ff7812 */ /* 0x000fe2000784c0ff */
[----:B0-----:R-:W-:Y:S02]  /*2b570*/  FMUL R6, R47, UR43 ;  /* 0x0000002b2f067c20 */ /* 0x001fe40008400000 */
[----:B------:R-:W2:Y:S03]  /*2b580*/  LDL.LU R47, [R1+0x1f8] ;  /* 0x0001f800012f7983 */ /* 0x000ea60000300800 */
[----:B------:R-:W-:-:S07]  /*2b590*/  F2FP.SATFINITE.E4M3.F32.PACK_AB_MERGE_C R6, RZ, R6, RZ ;  /* 0x00000006ff06723e */ /* 0x000fce00048070ff */
[----:B------:R0:W-:Y:S02]  /*2b5a0*/  @!P2 STG.E.U8 desc[UR46][R22.64], R6 ;  /* 0x000000061600a986 */ /* 0x0001e4000c10112e */
[----:B0-----:R-:W-:Y:S02]  /*2b5b0*/  FMUL R6, R46, UR43 ;  /* 0x0000002b2e067c20 */ /* 0x001fe40008400000 */
[----:B------:R-:W3:Y:S01]  /*2b5c0*/  LDL.LU R46, [R1+0x1fc] ;  /* 0x0001fc00012e7983 */ /* 0x000ee20000300800 */
[----:B------:R-:W-:-:S03]  /*2b5d0*/  LOP3.LUT P1, RZ, R0, 0x2000, RZ, 0xc0, !PT ;  /* 0x0000200000ff7812 */ /* 0x000fc6000782c0ff */
[----:B------:R-:W3:Y:S01]  /*2b5e0*/  LDL.LU R50, [R1+0x200] ;  /* 0x0002000001327983 */ /* 0x000ee20000300800 */
[----:B------:R-:W-:-:S09]  /*2b5f0*/  F2FP.SATFINITE.E4M3.F32.PACK_AB_MERGE_C R6, RZ, R6, RZ ;  /* 0x00000006ff06723e */ /* 0x000fd200048070ff */
[----:B------:R0:W-:Y:S02]  /*2b600*/  @!P1 STG.E.U8 desc[UR46][R18.64+0x1], R6 ;  /* 0x0000010612009986 */ /* 0x0001e4000c10112e */
[----:B0-----:R-:W-:Y:S02]  /*2b610*/  FMUL R18, R45, UR43 ;  /* 0x0000002b2d127c20 */ /* 0x001fe40008400000 */
[----:B------:R-:W3:Y:S01]  /*2b620*/  LDL.LU R45, [R1+0x204] ;  /* 0x00020400012d7983 */ /* 0x000ee20000300800 */
[----:B------:R-:W-:Y:S02]  /*2b630*/  ISETP.LT.OR P5, PT, R29, 0x19, !P3 ;  /* 0x000000191d00780c */ /* 0x000fe40005fa1670 */
[----:B------:R-:W-:Y:S01]  /*2b640*/  LOP3.LUT R3, R3, 0xffffefff, RZ, 0xc0, !PT ;  /* 0xffffefff03037812 */ /* 0x000fe200078ec0ff */
[----:B------:R-:W-:-:S03]  /*2b650*/  IMAD.U32 R26, RZ, RZ, UR8 ;  /* 0x00000008ff1a7e24 */ /* 0x000fc6000f8e00ff */
[----:B------:R-:W-:Y:S02]  /*2b660*/  @P6 LOP3.LUT R3, R3, 0x1000, RZ, 0xfc, !PT ;  /* 0x0000100003036812 */ /* 0x000fe400078efcff */
[----:B------:R-:W-:Y:S01]  /*2b670*/  LOP3.LUT P6, RZ, R0, 0x1000, RZ, 0xc0, !PT ;  /* 0x0000100000ff7812 */ /* 0x000fe200078cc0ff */
[----:B------:R-:W-:-:S04]  /*2b680*/  IMAD.U32 R37, RZ, RZ, UR7 ;  /* 0x00000007ff257e24 */ /* 0x000fc8000f8e00ff */
[----:B------:R-:W-:Y:S02]  /*2b690*/  @!P5 IADD3 R26, P0, P4, R26, UR10, R24 ;  /* 0x0000000a1a1adc10 */ /* 0x000fe4000fc1e018 */
[----:B------:R-:W-:Y:S02]  /*2b6a0*/  LOP3.LUT R3, R3, 0xffffdfff, RZ, 0xc0, !PT ;  /* 0xffffdfff03037812 */ /* 0x000fe400078ec0ff */
[----:B------:R-:W-:Y:S02]  /*2b6b0*/  @!P5 IADD3.X R37, R37, UR9, R30, P0, P4 ;  /* 0x000000092525dc10 */ /* 0x000fe400087e841e */
[----:B------:R-:W-:Y:S02]  /*2b6c0*/  ISETP.LT.OR P0, PT, R29, 0x1a, !P3 ;  /* 0x0000001a1d00780c */ /* 0x000fe40005f01670 */
[----:B------:R-:W-:Y:S01]  /*2b6d0*/  @P6 LOP3.LUT R3, R3, 0x2000, RZ, 0xfc, !PT ;  /* 0x0000200003036812 */ /* 0x000fe200078efcff */
[----:B------:R-:W-:-:S03]  /*2b6e0*/  IMAD.U32 R43, RZ, RZ, UR8 ;  /* 0x00000008ff2b7e24 */ /* 0x000fc6000f8e00ff */
[----:B------:R-:W-:Y:S01]  /*2b6f0*/  LOP3.LUT R3, R3, 0xffffbfff, RZ, 0xc0, !PT ;  /* 0xffffbfff03037812 */ /* 0x000fe200078ec0ff */
[----:B------:R-:W-:-:S03]  /*2b700*/  IMAD.U32 R44, RZ, RZ, UR7 ;  /* 0x00000007ff2c7e24 */ /* 0x000fc6000f8e00ff */
[----:B------:R-:W-:-:S03]  /*2b710*/  @P5 LOP3.LUT R3, R3, 0x4000, RZ, 0xfc, !PT ;  /* 0x0000400003035812 */ /* 0x000fc600078efcff */
[----:B------:R-:W-:-:S04]  /*2b720*/  @!P0 IADD3 R43, P6, P5, R43, UR10, R24 ;  /* 0x0000000a2b2b8c10 */ /* 0x000fc8000fdde018 */
[----:B------:R-:W-:Y:S02]  /*2b730*/  @!P0 IADD3.X R44, R44, UR9, R30, P6, P5 ;  /* 0x000000092c2c8c10 */ /* 0x000fe4000b7ea41e */
[----:B------:R-:W-:-:S13]  /*2b740*/  ISETP.LT.OR P5, PT, R29, 0x1, !P3 ;  /* 0x000000011d00780c */ /* 0x000fda0005fa1670 */
[----:B------:R-:W0:Y:S01]  /*2b750*/  @!P5 LDC.64 R6, c[0x0][0x5c0] ;  /* 0x00017000ff06db82 */ /* 0x000e220000000a00 */
[----:B------:R-:W-:Y:S02]  /*2b760*/  ISETP.LT.OR P6, PT, R29, 0x2, !P3 ;  /* 0x000000021d00780c */ /* 0x000fe40005fc1670 */
[----:B------:R-:W-:Y:S02]  /*2b770*/  F2FP.SATFINITE.E4M3.F32.PACK_AB_MERGE_C R18, RZ, R18, RZ ;  /* 0x00000012ff12723e */ /* 0x000fe400048070ff */
[----:B0-----:R-:W-:-:S05]  /*2b780*/  @!P5 IADD3 R6, P1, R31, R6, RZ ;  /* 0x000000061f06d210 */ /* 0x001fca0007f3e0ff */
[----:B------:R-:W-:-:S05]  /*2b790*/  @!P5 IMAD.X R7, R33, 0x1, R7, P1 ;  /* 0x000000012107d824 */ /* 0x000fca00008e0607 */
[----:B------:R0:W-:Y:S02]  /*2b7a0*/  @!P5 STG.E.U8 desc[UR46][R6.64], R18 ;  /* 0x000000120600d986 */ /* 0x0001e4000c10112e */
[----:B0-----:R-:W0:Y:S01]  /*2b7b0*/  @!P6 LDC.64 R6, c[0x0][0x5c0] ;  /* 0x00017000ff06eb82 */ /* 0x001e220000000a00 */
[----:B------:R-:W-:Y:S02]  /*2b7c0*/  FMUL R18, R49, UR43 ;  /* 0x0000002b31127c20 */ /* 0x000fe40008400000 */
[----:B------:R-:W3:Y:S03]  /*2b7d0*/  LDL.LU R49, [R1+0x208] ;  /* 0x0002080001317983 */ /* 0x000ee60000300800 */
[----:B------:R-:W-:Y:S02]  /*2b7e0*/  F2FP.SATFINITE.E4M3.F32.PACK_AB_MERGE_C R18, RZ, R18, RZ ;  /* 0x00000012ff12723e */ /* 0x000fe400048070ff */
[----:B0-----:R-:W-:-:S05]  /*2b7f0*/  @!P6 IADD3 R6, P5, R39, R6, RZ ;  /* 0x000000062706e210 */ /* 0x001fca0007fbe0ff */
[----:B------:R-:W-:-:S05]  /*2b800*/  @!P6 IMAD.X R7, R40, 0x1, R7, P5 ;  /* 0x000000012807e824 */ /* 0x000fca00028e0607 */
[----:B------:R4:W-:Y:S01]  /*2b810*/  @!P6 STG.E.U8 desc[UR46][R6.64+0x1], R18 ;  /* 0x000001120600e986 */ /* 0x0009e2000c10112e */
[----:B------:R-:W-:Y:S01]  /*2b820*/  LOP3.LUT P6, RZ, R3, 0x2000, RZ, 0xc0, !PT ;  /* 0x0000200003ff7812 */ /* 0x000fe200078cc0ff */
[----:B----4-:R-:W-:Y:S02]  /*2b830*/  FMUL R6, R48, UR43 ;  /* 0x0000002b30067c20 */ /* 0x010fe40008400000 */
[----:B------:R-:W4:Y:S03]  /*2b840*/  LDL.LU R48, [R1+0x20c] ;  /* 0x00020c0001307983 */ /* 0x000f260000300800 */
[----:B------:R-:W-:Y:S02]  /*2b850*/  F2FP.SATFINITE.E4M3.F32.PACK_AB_MERGE_C R6, RZ, R6, RZ ;  /* 0x00000006ff06723e */ /* 0x000fe400048070ff */
[----:B------:R-:W-:-:S05]  /*2b860*/  LOP3.LUT P4, RZ, R0, 0x800, RZ, 0xc0, !PT ;  /* 0x0000080000ff7812 */ /* 0x000fca000788c0ff */
[----:B------:R2:W-:Y:S01]  /*2b870*/  @!P6 STG.E.U8 desc[UR46][R14.64+0x8], R6 ;  /* 0x000008060e00e986 */ /* 0x0005e2000c10112e */
[----:B------:R-:W-:Y:S01]  /*2b880*/  ISETP.LT.OR P6, PT, R29, 0x9, !P3 ;  /* 0x000000091d00780c */ /* 0x000fe20005fc1670 */
[----:B--2---:R-:W-:Y:S02]  /*2b890*/  FMUL R6, R47, UR43 ;  /* 0x0000002b2f067c20 */ /* 0x004fe40008400000 */
[----:B------:R-:W2:Y:S03]  /*2b8a0*/  LDL.LU R47, [R1+0x210] ;  /* 0x00021000012f7983 */ /* 0x000ea60000300800 */
[----:B------:R-:W-:-:S05]  /*2b8b0*/  F2FP.SATFINITE.E4M3.F32.PACK_AB_MERGE_C R6, RZ, R6, RZ ;  /* 0x00000006ff06723e */ /* 0x000fca00048070ff */
[----:B------:R0:W-:Y:S02]  /*2b8c0*/  @!P4 STG.E.U8 desc[UR46][R12.64+0x9], R6 ;  /* 0x000009060c00c986 */ /* 0x0001e4000c10112e */
[----:B0-----:R-:W0:Y:S01]  /*2b8d0*/  @!P6 LDC.64 R6, c[0x0][0x5c0] ;  /* 0x00017000ff06eb82 */ /* 0x001e220000000a00 */
[----:B---3--:R-:W-:Y:S02]  /*2b8e0*/  FMUL R12, R46, UR43 ;  /* 0x0000002b2e0c7c20 */ /* 0x008fe40008400000 */
[----:B------:R-:W3:Y:S03]  /*2b8f0*/  LDL.LU R46, [R1+0x214] ;  /* 0x00021400012e7983 */ /* 0x000ee60000300800 */
[----:B------:R-:W-:Y:S02]  /*2b900*/  F2FP.SATFINITE.E4M3.F32.PACK_AB_MERGE_C R12, RZ, R12, RZ ;  /* 0x0000000cff0c723e */ /* 0x000fe400048070ff */
[----:B0-----:R-:W-:-:S05]  /*2b910*/  @!P6 IADD3 R6, P4, R34, R6, RZ ;  /* 0x000000062206e210 */ /* 0x001fca0007f9e0ff */
[----:B------:R-:W-:Y:S01]  /*2b920*/  @!P6 IMAD.X R7, R35, 0x1, R7, P4 ;  /* 0x000000012307e824 */ /* 0x000fe200020e0607 */
[----:B------:R-:W-:-:S04]  /*2b930*/  ISETP.LT.OR P4, PT, R29, 0xa, !P3 ;  /* 0x0000000a1d00780c */ /* 0x000fc80005f81670 */
[----:B------:R0:W-:Y:S09]  /*2b940*/  @!P6 STG.E.U8 desc[UR46][R6.64+0x8], R12 ;  /* 0x0000080c0600e986 */ /* 0x0001f2000c10112e */
[----:B0-----:R-:W0:Y:S01]  /*2b950*/  @!P4 LDC.64 R6, c[0x0][0x5c0] ;  /* 0x00017000ff06cb82 */ /* 0x001e220000000a00 */
[----:B------:R-:W-:-:S05]  /*2b960*/  FMUL R12, R50, UR43 ;  /* 0x0000002b320c7c20 */ /* 0x000fca0008400000 */
[----:B------:R-:W-:Y:S02]  /*2b970*/  F2FP.SATFINITE.E4M3.F32.PACK_AB_MERGE_C R12, RZ, R12, RZ ;  /* 0x0000000cff0c723e */ /* 0x000fe400048070ff */
[----:B0-----:R-:W-:-:S05]  /*2b980*/  @!P4 IADD3 R6, P6, R27, R6, RZ ;  /* 0x000000061b06c210 */ /* 0x001fca0007fde0ff */
[----:B------:R-:W-:-:S05]  /*2b990*/  @!P4 IMAD.X R7, R41, 0x1, R7, P6 ;  /* 0x000000012907c824 */ /* 0x000fca00030e0607 */
[----:B------:R0:W-:Y:S02]  /*2b9a0*/  @!P4 STG.E.U8 desc[UR46][R6.64+0x9], R12 ;  /* 0x0000090c0600c986 */ /* 0x0001e4000c10112e */
[----:B0-----:R-:W-:Y:S02]  /*2b9b0*/  FMUL R6, R45, UR43 ;  /* 0x0000002b2d067c20 */ /* 0x001fe40008400000 */
[----:B------:R-:W3:Y:S01]  /*2b9c0*/  LDL.LU R45, [R1+0x218] ;  /* 0x00021800012d7983 */ /* 0x000ee20000300800 */
[C---:B------:R-:W-:Y:S02]  /*2b9d0*/  LOP3.LUT P2, RZ, R0.reuse, 0x400, RZ, 0xc0, !PT ;  /* 0x0000040000ff7812 */ /* 0x040fe4000784c0ff */
[----:B------:R-:W-:Y:S01]  /*2b9e0*/  F2FP.SATFINITE.E4M3.F32.PACK_AB_MERGE_C R6, RZ, R6, RZ ;  /* 0x00000006ff06723e */ /* 0x000fe200048070ff */
[----:B------:R-:W3:Y:S01]  /*2b9f0*/  LDL.LU R50, [R1+0x21c] ;  /* 0x00021c0001327983 */ /* 0x000ee20000300800 */
[----:B------:R-:W-:Y:S02]  /*2ba00*/  LOP3.LUT P1, RZ, R0, 0x200, RZ, 0xc0, !PT ;  /* 0x0000020000ff7812 */ /* 0x000fe4000782c0ff */
[----:B------:R-:W-:-:S07]  /*2ba10*/  LOP3.LUT P4, RZ, R3, 0x800, RZ, 0xc0, !PT ;  /* 0x0000080003ff7812 */ /* 0x000fce000788c0ff */
[----:B------:R0:W-:Y:S02]  /*2ba20*/  @!P2 STG.E.U8 desc[UR46][R20.64+0x10], R6 ;  /* 0x000010061400a986 */ /* 0x0001e4000c10112e */
[----:B0-----:R-:W-:Y:S01]  /*2ba30*/  FMUL R6, R49, UR43 ;  /* 0x0000002b31067c20 */ /* 0x001fe20008400000 */
[----:B------:R-:W-:Y:S01]  /*2ba40*/  LOP3.LUT P6, RZ, R3, 0x1000, RZ, 0xc0, !PT ;  /* 0x0000100003ff7812 */ /* 0x000fe200078cc0ff */
[----:B------:R-:W3:Y:S03]  /*2ba50*/  LDL.LU R49, [R1+0x220] ;  /* 0x0002200001317983 */ /* 0x000ee60000300800 */
[----:B------:R-:W-:-:S05]  /*2ba60*/  F2FP.SATFINITE.E4M3.F32.PACK_AB_MERGE_C R6, RZ, R6, RZ ;  /* 0x00000006ff06723e */ /* 0x000fca00048070ff */
[----:B------:R0:W-:Y:S02]  /*2ba70*/  @!P1 STG.E.U8 desc[UR46][R10.64+0x11], R6 ;  /* 0x000011060a009986 */ /* 0x0001e4000c10112e */
[----:B0-----:R-:W0:Y:S01]  /*2ba80*/  @!P4 LDC.64 R6, c[0x0][0x5c0] ;  /* 0x00017000ff06cb82 */ /* 0x001e220000000a00 */
[----:B----4-:R-:W-:Y:S01]  /*2ba90*/  FMUL R10, R48, UR43 ;  /* 0x0000002b300a7c20 */ /* 0x010fe20008400000 */
[----:B0-----:R-:W-:Y:S01]  /*2baa0*/  @!P4 IADD3 R6, P1, R36, R6, RZ ;  /* 0x000000062406c210 */ /* 0x001fe20007f3e0ff */
[----:B------:R-:W4:Y:S03]  /*2bab0*/  LDL.LU R48, [R1+0x224] ;  /* 0x0002240001307983 */ /* 0x000f260000300800 */
[----:B------:R-:W-:Y:S01]  /*2bac0*/  F2FP.SATFINITE.E4M3.F32.PACK_AB_MERGE_C R10, RZ, R10, RZ ;  /* 0x0000000aff0a723e */ /* 0x000fe200048070ff */
[----:B------:R-:W-:-:S05]  /*2bad0*/  @!P4 IMAD.X R7, R42, 0x1, R7, P1 ;  /* 0x000000012a07c824 */ /* 0x000fca00008e0607 */
[----:B------:R0:W-:Y:S02]  /*2bae0*/  @!P4 STG.E.U8 desc[UR46][R6.64+0x10], R10 ;  /* 0x0000100a0600c986 */ /* 0x0001e4000c10112e */
[----:B0-----:R-:W0:Y:S01]  /*2baf0*/  @!P6 LDC.64 R6, c[0x0][0x5c0] ;  /* 0x00017000ff06eb82 */ /* 0x001e220000000a00 */
[----:B------:R-:W-:Y:S02]  /*2bb00*/  LOP3.LUT P5, RZ, R3, 0x4000, RZ, 0xc0, !PT ;  /* 0x0000400003ff7812 */ /* 0x000fe400078ac0ff */
[----:B0-----:R-:W-:-:S05]  /*2bb10*/  @!P6 IADD3 R6, P4, R32, R6, RZ ;  /* 0x000000062006e210 */ /* 0x001fca0007f9e0ff */
[----:B------:R-:W-:Y:S01]  /*2bb20*/  @!P6 IMAD.X R7, R38, 0x1, R7, P4 ;  /* 0x000000012607e824 */ /* 0x000fe200020e0607 */
[----:B------:R-:W-:Y:S01]  /*2bb30*/  LOP3.LUT P4, RZ, R0, 0x100, RZ, 0xc0, !PT ;  /* 0x0000010000ff7812 */ /* 0x000fe2000788c0ff */
[----:B--2---:R-:W-:Y:S02]  /*2bb40*/  FMUL R10, R47, UR43 ;  /* 0x0000002b2f0a7c20 */ /* 0x004fe40008400000 */
[----:B------:R-:W2:Y:S03]  /*2bb50*/  LDL.LU R47, [R1+0x228] ;  /* 0x00022800012f7983 */ /* 0x000ea60000300800 */
[----:B------:R-:W-:-:S05]  /*2bb60*/  F2FP.SATFINITE.E4M3.F32.PACK_AB_MERGE_C R10, RZ, R10, RZ ;  /* 0x0000000aff0a723e */ /* 0x000fca00048070ff */
[----:B------:R3:W-:Y:S02]  /*2bb70*/  @!P6 STG.E.U8 desc[UR46][R6.64+0x11], R10 ;  /* 0x0000110a0600e986 */ /* 0x0007e4000c10112e */
[----:B---3--:R-:W-:Y:S02]  /*2bb80*/  FMUL R6, R46, UR43 ;  /* 0x0000002b2e067c20 */ /* 0x008fe40008400000 */
[----:B------:R-:W3:Y:S03]  /*2bb90*/  LDL.LU R46, [R1+0x22c] ;  /* 0x00022c00012e7983 */ /* 0x000ee60000300800 */
[----:B------:R-:W-:-:S05]  /*2bba0*/  F2FP.SATFINITE.E4M3.F32.PACK_AB_MERGE_C R6, RZ, R6, RZ ;  /* 0x00000006ff06723e */ /* 0x000fca00048070ff */
[----:B------:R0:W-:Y:S02]  /*2bbb0*/  @!P4 STG.E.U8 desc[UR46][R8.64+0x18], R6 ;  /* 0x000018060800c986 */ /* 0x0001e4000c10112e */
[----:B0-----:R-:W0:Y:S02]  /*2bbc0*/  @!P5 LDC.64 R6, c[0x0][0x5c0] ;  /* 0x00017000ff06db82 */ /* 0x001e240000000a00 */
[----:B0-----:R-:W-:-:S05]  /*2bbd0*/  @!P5 IADD3 R12, P4, R26, R6, RZ ;  /* 0x000000061a0cd210 */ /* 0x001fca0007f9e0ff */
[----:B------:R-:W-:Y:S02]  /*2bbe0*/  @!P5 IMAD.X R13, R37, 0x1, R7, P4 ;  /* 0x00000001250dd824 */ /* 0x000fe400020e0607 */
[----:B------:R-:W0:Y:S02]  /*2bbf0*/  @!P0 LDC.64 R6, c[0x0][0x5c0] ;  /* 0x00017000ff068b82 */ /* 0x000e240000000a00 */
[----:B0-----:R-:W-:Y:S01]  /*2bc00*/  @!P0 IADD3 R14, P4, R43, R6, RZ ;  /* 0x000000062b0e8210 */ /* 0x001fe20007f9e0ff */
[----:B------:R-:W-:Y:S02]  /*2bc10*/  FMUL R6, R45, UR43 ;  /* 0x0000002b2d067c20 */ /* 0x000fe40008400000 */
[----:B------:R-:W3:Y:S02]  /*2bc20*/  LDL.LU R45, [R1+0x230] ;  /* 0x00023000012d7983 */ /* 0x000ee40000300800 */
[----:B------:R-:W-:Y:S01]  /*2bc30*/  @!P0 IMAD.X R15, R44, 0x1, R7, P4 ;  /* 0x000000012c0f8824 */ /* 0x000fe200020e0607 */
[----:B------:R-:W-:-:S02]  /*2bc40*/  ISETP.GE.AND P4, PT, R28, 0x181, PT ;  /* 0x000001811c00780c */ /* 0x000fc40003f86270 */
[----:B------:R-:W-:Y:S02]  /*2bc50*/  LOP3.LUT P1, RZ, R3, 0x200, RZ, 0xc0, !PT ;  /* 0x0000020003ff7812 */ /* 0x000fe4000782c0ff */
[----:B------:R-:W-:Y:S02]  /*2bc60*/  ISETP.LT.OR P6, PT, R29, 0x1, !P4 ;  /* 0x000000011d00780c */ /* 0x000fe400067c1670 */
[----:B------:R-:W-:-:S09]  /*2bc70*/  F2FP.SATFINITE.E4M3.F32.PACK_AB_MERGE_C R6, RZ, R6, RZ ;  /* 0x00000006ff06723e */ /* 0x000fd200048070ff */
[----:B------:R0:W-:Y:S02]  /*2bc80*/  @!P1 STG.E.U8 desc[UR46][R16.64+0x19], R6 ;  /* 0x0000190610009986 */ /* 0x0001e4000c10112e */
[----:B0-----:R-:W0:Y:S01]  /*2bc90*/  @!P6 LDC.64 R6, c[0x0][0x5c0] ;  /* 0x00017000ff06eb82 */ /* 0x001e220000000a00 */
[----:B------:R-:W-:Y:S02]  /*2bca0*/  @!P6 IMAD.MOV.U32 R8, RZ, RZ, R24 ;  /* 0x000000ffff08e224 */ /* 0x000fe400078e0018 */
[----:B------:R-:W-:Y:S02]  /*2bcb0*/  @!P6 IMAD.MOV.U32 R9, RZ, RZ, R30 ;  /* 0x000000ffff09e224 */ /* 0x000fe400078e001e */
[----:B------:R-:W-:-:S03]  /*2bcc0*/  @!P6 IMAD.WIDE.U32 R8, R4, 0x180, R8 ;  /* 0x000001800408e825 */ /* 0x000fc600078e0008 */
[----:B0-----:R-:W-:Y:S01]  /*2bcd0*/  @!P6 IADD3 R10, P1, R8, R6, RZ ;  /* 0x00000006080ae210 */ /* 0x001fe20007f3e0ff */
[----:B------:R-:W-:-:S05]  /*2bce0*/  FMUL R6, R50, UR43 ;  /* 0x0000002b32067c20 */ /* 0x000fca0008400000 */
[----:B------:R-:W-:-:S05]  /*2bcf0*/  F2FP.SATFINITE.E4M3.F32.PACK_AB_MERGE_C R6, RZ, R6, RZ ;  /* 0x00000006ff06723e */ /* 0x000fca00048070ff */
[----:B------:R0:W-:Y:S01]  /*2bd00*/  @!P5 STG.E.U8 desc[UR46][R12.64+0x18], R6 ;  /* 0x000018060c00d986 */ /* 0x0001e2000c10112e */
[----:B------:R-:W-:Y:S01]  /*2bd10*/  ISETP.LT.OR P5, PT, R29, 0x2, !P4 ;  /* 0x000000021d00780c */ /* 0x000fe200067a1670 */
[----:B------:R-:W-:-:S05]  /*2bd20*/  @!P6 IMAD R11, R5, 0x180, RZ ;  /* 0x00000180050be824 */ /* 0x000fca00078e02ff */
[----:B------:R-:W-:-:S07]  /*2bd30*/  @!P6 IADD3.X R11, R7, R9, R11, P1, !PT ;  /* 0x00000009070be210 */ /* 0x000fce0000ffe40b */
[----:B------:R-:W1:Y:S01]  /*2bd40*/  @!P5 LDC.64 R8, c[0x0][0x5c0] ;  /* 0x00017000ff08db82 */ /* 0x000e620000000a00 */
[----:B0-----:R-:W-:Y:S02]  /*2bd50*/  @!P5 IMAD.MOV.U32 R6, RZ, RZ, R24 ;  /* 0x000000ffff06d224 */ /* 0x001fe400078e0018 */
[----:B------:R-:W-:Y:S02]  /*2bd60*/  @!P5 IMAD.MOV.U32 R7, RZ, RZ, R30 ;  /* 0x000000ffff07d224 */ /* 0x000fe400078e001e */
[----:B------:R-:W-:-:S03]  /*2bd70*/  @!P5 IMAD.WIDE.U32 R6, R4, 0x180, R6 ;  /* 0x000001800406d825 */ /* 0x000fc600078e0006 */
[----:B-1----:R-:W-:Y:S01]  /*2bd80*/  @!P5 IADD3 R6, P1, R6, R8, RZ ;  /* 0x000000080606d210 */ /* 0x002fe20007f3e0ff */
[----:B------:R-:W-:-:S05]  /*2bd90*/  FMUL R8, R49, UR43 ;  /* 0x0000002b31087c20 */ /* 0x000fca0008400000 */
[----:B------:R-:W-:-:S05]  /*2bda0*/  F2FP.SATFINITE.E4M3.F32.PACK_AB_MERGE_C R8, RZ, R8, RZ ;  /* 0x00000008ff08723e */ /* 0x000fca00048070ff */
[----:B------:R4:W-:Y:S01]  /*2bdb0*/  @!P0 STG.E.U8 desc[UR46][R14.64+0x19], R8 ;  /* 0x000019080e008986 */ /* 0x0009e2000c10112e */
[----:B------:R-:W-:Y:S02]  /*2bdc0*/  @!P5 IMAD R12, R5, 0x180, RZ ;  /* 0x00000180050cd824 */ /* 0x000fe400078e02ff */
[----:B----4-:R-:W-:-:S05]  /*2bdd0*/  FMUL R8, R48, UR43 ;  /* 0x0000002b30087c20 */ /* 0x010fca0008400000 */
[----:B------:R-:W-:-:S05]  /*2bde0*/  F2FP.SATFINITE.E4M3.F32.PACK_AB_MERGE_C R8, RZ, R8, RZ ;  /* 0x00000008ff08723e */ /* 0x000fca00048070ff */
[----:B------:R2:W-:Y:S01]  /*2bdf0*/  @!P6 STG.E.U8 desc[UR46][R10.64], R8 ;  /* 0x000000080a00e986 */ /* 0x0005e2000c10112e */
[----:B------:R-:W-:Y:S02]  /*2be00*/  @!P5 IADD3.X R7, R9, R7, R12, P1, !PT ;  /* 0x000000070907d210 */ /* 0x000fe40000ffe40c */
[----:B------:R-:W-:Y:S01]  /*2be10*/  ISETP.GE.AND P6, PT, R28, 0x189, PT ;  /* 0x000001891c00780c */ /* 0x000fe20003fc6270 */
[----:B------:R-:W-:Y:S01]  /*2be20*/  BSSY B1, `(.L_x_43) ;  /* 0x000001a000017945 */ /* 0x000fe20003800000 */
[----:B------:R-:W-:Y:S02]  /*2be30*/  LOP3.LUT R0, R0, 0xfffbffff, RZ, 0xc0, !PT ;  /* 0xfffbffff00007812 */ /* 0x000fe400078ec0ff */
[C---:B------:R-:W-:Y:S02]  /*2be40*/  LOP3.LUT P2, RZ, R3.reuse, 0x400, RZ, 0xc0, !PT ;  /* 0x0000040003ff7812 */ /* 0x040fe4000784c0ff */
[C---:B------:R-:W-:Y:S02]  /*2be50*/  LOP3.LUT P1, RZ, R3.reuse, 0x100, RZ, 0xc0, !PT ;  /* 0x0000010003ff7812 */ /* 0x040fe4000782c0ff */
[----:B------:R-:W-:-:S05]  /*2be60*/  LOP3.LUT P0, RZ, R3, 0x80, RZ, 0xc0, !PT ;  /* 0x0000008003ff7812 */ /* 0x000fca000780c0ff */
[----:B------:R-:W-:Y:S01]  /*2be70*/  @P6 LOP3.LUT R0, R0, 0x40000, RZ, 0xfc, !PT ;  /* 0x0004000000006812 */ /* 0x000fe200078efcff */
[----:B--2---:R-:W-:-:S05]  /*2be80*/  FMUL R8, R47, UR43 ;  /* 0x0000002b2f087c20 */ /* 0x004fca0008400000 */
[----:B------:R-:W-:-:S05]  /*2be90*/  F2FP.SATFINITE.E4M3.F32.PACK_AB_MERGE_C R8, RZ, R8, RZ ;  /* 0x00000008ff08723e */ /* 0x000fca00048070ff */
[----:B------:R3:W-:Y:S01]  /*2bea0*/  @!P5 STG.E.U8 desc[UR46][R6.64+0x1], R8 ;  /* 0x000001080600d986 */ /* 0x0007e2000c10112e */
[----:B------:R-:W-:Y:S01]  /*2beb0*/  ISETP.LT.OR P5, PT, R29, 0x1, !P6 ;  /* 0x000000011d00780c */ /* 0x000fe200077a1670 */
[----:B---3--:R-:W-:-:S05]  /*2bec0*/  FMUL R7, R46, UR43 ;  /* 0x0000002b2e077c20 */ /* 0x008fca0008400000 */
[----:B------:R-:W-:Y:S01]  /*2bed0*/  F2FP.SATFINITE.E4M3.F32.PACK_AB_MERGE_C R11, RZ, R7, RZ ;  /* 0x00000007ff0b723e */ /* 0x000fe200048070ff */
[----:B------:R-:W-:-:S05]  /*2bee0*/  FMUL R6, R45, UR43 ;  /* 0x0000002b2d067c20 */ /* 0x000fca0008400000 */
[----:B------:R-:W-:Y:S01]  /*2bef0*/  F2FP.SATFINITE.E4M3.F32.PACK_AB_MERGE_C R10, RZ, R6, RZ ;  /* 0x00000006ff0a723e */ /* 0x000fe200048070ff */
[----:B------:R-:W-:Y:S06]  /*2bf00*/  @P5 BRA `(.L_x_44) ;  /* 0x00000000002c5947 */ /* 0x000fec0003800000 */
[----:B------:R-:W-:Y:S01]  /*2bf10*/  IMAD.MOV.U32 R6, RZ, RZ, R24 ;  /* 0x000000ffff067224 */ /* 0x000fe200078e0018 */
[----:B------:R-:W-:Y:S01]  /*2bf20*/  ULDC.64 UR12, c[0x0][0x5c0] ;  /* 0x00017000000c7ab9 */ /* 0x000fe20000000a00 */
[----:B------:R-:W-:Y:S02]  /*2bf30*/  IMAD.MOV.U32 R7, RZ, RZ, R30 ;  /* 0x000000ffff077224 */ /* 0x000fe400078e001e */
[----:B------:R-:W-:Y:S02]  /*2bf40*/  IMAD R9, R5, 0x180, RZ ;  /* 0x0000018005097824 */ /* 0x000fe400078e02ff */
[----:B------:R-:W-:-:S04]  /*2bf50*/  IMAD.WIDE.U32 R6, R4, 0x180, R6 ;  /* 0x0000018004067825 */ /* 0x000fc800078e0006 */
[----:B------:R-:W-:Y:S02]  /*2bf60*/  IMAD.U32 R8, RZ, RZ, UR12 ;  /* 0x0000000cff087e24 */ /* 0x000fe4000f8e00ff */
[----:B------:R-:W-:Y:S02]  /*2bf70*/  IMAD.IADD R9, R7, 0x1, R9 ;  /* 0x0000000107097824 */ /* 0x000fe400078e0209 */
[----:B------:R-:W-:Y:S01]  /*2bf80*/  IMAD.U32 R7, RZ, RZ, UR13 ;  /* 0x0000000dff077e24 */ /* 0x000fe2000f8e00ff */
[----:B------:R-:W-:-:S04]  /*2bf90*/  IADD3 R6, P5, P6, R6, UR8, R8 ;  /* 0x0000000806067c10 */ /* 0x000fc8000febe008 */
[----:B------:R-:W-:-:S05]  /*2bfa0*/  IADD3.X R7, R9, UR7, R7, P5, P6 ;  /* 0x0000000709077c10 */ /* 0x000fca000afec407 */
[----:B------:R0:W-:Y:S04]  /*2bfb0*/  STG.E.U8 desc[UR46][R6.64], R11 ;  /* 0x0000000b06007986 */ /* 0x0001e8000c10112e */
.L_x_44:
[----:B------:R-:W-:Y:S05]  /*2bfc0*/  BSYNC B1 ;  /* 0x0000000000017941 */ /* 0x000fea0003800000 */
.L_x_43:
[----:B------:R-:W-:Y:S01]  /*2bfd0*/  LOP3.LUT P5, RZ, R0, 0x40000, RZ, 0xc0, !PT ;  /* 0x0004000000ff7812 */ /* 0x000fe200078ac0ff */
[----:B------:R-:W-:Y:S03]  /*2bfe0*/  BSSY B1, `(.L_x_45) ;  /* 0x000000e000017945 */ /* 0x000fe60003800000 */
[----:B------:R-:W-:-:S13]  /*2bff0*/  ISETP.LT.OR P5, PT, R29, 0x2, !P5 ;  /* 0x000000021d00780c */ /* 0x000fda0006fa1670 */
[----:B------:R-:W-:Y:S05]  /*2c000*/  @P5 BRA `(.L_x_46) ;  /* 0x00000000002c5947 */ /* 0x000fea0003800000 */
[----:B0-----:R-:W-:Y:S01]  /*2c010*/  IMAD.MOV.U32 R6, RZ, RZ, R24 ;  /* 0x000000ffff067224 */ /* 0x001fe200078e0018 */
        /* <DEDUP_REMOVED lines=10> */
.L_x_46:
[----:B------:R-:W-:Y:S05]  /*2c0c0*/  BSYNC B1 ;  /* 0x0000000000017941 */ /* 0x000fea0003800000 */
.L_x_45:
[----:B------:R-:W2:Y:S04]  /*2c0d0*/  LDL.LU R16, [R1+0x234] ;  /* 0x0002340001107983 */ /* 0x000ea80000300800 */
[----:B------:R-:W3:Y:S04]  /*2c0e0*/  LDL.LU R15, [R1+0x238] ;  /* 0x00023800010f7983 */ /* 0x000ee80000300800 */
[----:B------:R-:W4:Y:S04]  /*2c0f0*/  LDL.LU R14, [R1+0x23c] ;  /* 0x00023c00010e7983 */ /* 0x000f280000300800 */
[----:B------:R-:W5:Y:S01]  /*2c100*/  LDL.LU R13, [R1+0x240] ;  /* 0x00024000010d7983 */ /* 0x000f620000300800 */
[----:B------:R-:W-:Y:S01]  /*2c110*/  ISETP.LT.OR P6, PT, R29, 0x9, !P4 ;  /* 0x000000091d00780c */ /* 0x000fe200067c1670 */
[----:B------:R-:W-:Y:S01]  /*2c120*/  BSSY B1, `(.L_x_47) ;  /* 0x000002b000017945 */ /* 0x000fe20003800000 */
[----:B------:R-:W-:-:S04]  /*2c130*/  LOP3.LUT R3, R3, 0xffffff7f, RZ, 0xc0, !PT ;  /* 0xffffff7f03037812 */ /* 0x000fc800078ec0ff */
[----:B------:R-:W-:-:S07]  /*2c140*/  @P0 LOP3.LUT R3, R3, 0x80, RZ, 0xfc, !PT ;  /* 0x0000008003030812 */ /* 0x000fce00078efcff */
[----:B01----:R-:W0:Y:S01]  /*2c150*/  @!P6 LDC.64 R6, c[0x0][0x5c0] ;  /* 0x00017000ff06eb82 */ /* 0x003e220000000a00 */
[----:B------:R-:W-:Y:S02]  /*2c160*/  @!P6 IMAD.MOV.U32 R8, RZ, RZ, R24 ;  /* 0x000000ffff08e224 */ /* 0x000fe400078e0018 */
[----:B------:R-:W-:Y:S02]  /*2c170*/  @!P6 IMAD.MOV.U32 R9, RZ, RZ, R30 ;  /* 0x000000ffff09e224 */ /* 0x000fe400078e001e */
[----:B------:R-:W-:Y:S02]  /*2c180*/  @!P6 IMAD R11, R5, 0x180, RZ ;  /* 0x00000180050be824 */ /* 0x000fe400078e02ff */
[----:B------:R-:W-:-:S03]  /*2c190*/  @!P6 IMAD.WIDE.U32 R8, R4, 0x180, R8 ;  /* 0x000001800408e825 */ /* 0x000fc600078e0008 */
[----:B0-----:R-:W-:-:S04]  /*2c1a0*/  @!P6 IADD3 R10, P5, R8, R6, RZ ;  /* 0x00000006080ae210 */ /* 0x001fc80007fbe0ff */
[----:B------:R-:W-:Y:S02]  /*2c1b0*/  @!P6 IADD3.X R11, R7, R9, R11, P5, !PT ;  /* 0x00000009070be210 */ /* 0x000fe40002ffe40b */
[----:B------:R-:W-:-:S13]  /*2c1c0*/  ISETP.LT.OR P5, PT, R29, 0xa, !P4 ;  /* 0x0000000a1d00780c */ /* 0x000fda00067a1670 */
[----:B------:R-:W0:Y:S01]  /*2c1d0*/  @!P5 LDC.64 R8, c[0x0][0x5c0] ;  /* 0x00017000ff08db82 */ /* 0x000e220000000a00 */
[----:B------:R-:W-:Y:S02]  /*2c1e0*/  @!P5 IMAD.MOV.U32 R6, RZ, RZ, R24 ;  /* 0x000000ffff06d224 */ /* 0x000fe400078e0018 */
[----:B------:R-:W-:Y:S02]  /*2c1f0*/  @!P5 IMAD.MOV.U32 R7, RZ, RZ, R30 ;  /* 0x000000ffff07d224 */ /* 0x000fe400078e001e */
[----:B------:R-:W-:Y:S02]  /*2c200*/  @!P5 IMAD R12, R5, 0x180, RZ ;  /* 0x00000180050cd824 */ /* 0x000fe400078e02ff */
[----:B------:R-:W-:-:S03]  /*2c210*/  @!P5 IMAD.WIDE.U32 R6, R4, 0x180, R6 ;  /* 0x000001800406d825 */ /* 0x000fc600078e0006 */
[----:B0-----:R-:W-:-:S04]  /*2c220*/  @!P5 IADD3 R6, P0, R6, R8, RZ ;  /* 0x000000080606d210 */ /* 0x001fc80007f1e0ff */
[----:B------:R-:W-:Y:S02]  /*2c230*/  @!P5 IADD3.X R7, R9, R7, R12, P0, !PT ;  /* 0x000000070907d210 */ /* 0x000fe400007fe40c */
[----:B------:R-:W-:Y:S01]  /*2c240*/  LOP3.LUT P0, RZ, R3, 0x80, RZ, 0xc0, !PT ;  /* 0x0000008003ff7812 */ /* 0x000fe2000780c0ff */
[----:B--2---:R-:W-:-:S05]  /*2c250*/  FMUL R8, R16, UR43 ;  /* 0x0000002b10087c20 */ /* 0x004fca0008400000 */
[----:B------:R-:W-:-:S05]  /*2c260*/  F2FP.SATFINITE.E4M3.F32.PACK_AB_MERGE_C R8, RZ, R8, RZ ;  /* 0x00000008ff08723e */ /* 0x000fca00048070ff */
[----:B------:R3:W-:Y:S01]  /*2c270*/  @!P6 STG.E.U8 desc[UR46][R10.64+0x8], R8 ;  /* 0x000008080a00e986 */ /* 0x0007e2000c10112e */
[----:B------:R-:W-:Y:S01]  /*2c280*/  LOP3.LUT P6, RZ, R0, 0x40000, RZ, 0xc0, !PT ;  /* 0x0004000000ff7812 */ /* 0x000fe200078cc0ff */
[----:B---3--:R-:W-:-:S05]  /*2c290*/  FMUL R8, R15, UR43 ;  /* 0x0000002b0f087c20 */ /* 0x008fca0008400000 */
[----:B------:R-:W-:-:S05]  /*2c2a0*/  F2FP.SATFINITE.E4M3.F32.PACK_AB_MERGE_C R8, RZ, R8, RZ ;  /* 0x00000008ff08723e */ /* 0x000fca00048070ff */
[----:B------:R4:W-:Y:S01]  /*2c2b0*/  @!P5 STG.E.U8 desc[UR46][R6.64+0x9], R8 ;  /* 0x000009080600d986 */ /* 0x0009e2000c10112e */
[----:B------:R-:W-:Y:S01]  /*2c2c0*/  ISETP.LT.OR P5, PT, R29, 0x9, !P6 ;  /* 0x000000091d00780c */ /* 0x000fe200077a1670 */
[----:B----4-:R-:W-:Y:S01]  /*2c2d0*/  FMUL R7, R14, UR43 ;  /* 0x0000002b0e077c20 */ /* 0x010fe20008400000 */
[----:B-----5:R-:W-:-:S04]  /*2c2e0*/  FMUL R6, R13, UR43 ;  /* 0x0000002b0d067c20 */ /* 0x020fc80008400000 */
[----:B------:R-:W-:Y:S02]  /*2c2f0*/  F2FP.SATFINITE.E4M3.F32.PACK_AB_MERGE_C R11, RZ, R7, RZ ;  /* 0x00000007ff0b723e */ /* 0x000fe400048070ff */
[----:B------:R-:W-:-:S05]  /*2c300*/  F2FP.SATFINITE.E4M3.F32.PACK_AB_MERGE_C R10, RZ, R6, RZ ;  /* 0x00000006ff0a723e */ /* 0x000fca00048070ff */
[----:B------:R-:W-:Y:S05]  /*2c310*/  @P5 BRA `(.L_x_48) ;  /* 0x00000000002c5947 */ /* 0x000fea0003800000 */
        /* <DEDUP_REMOVED lines=11> */
.L_x_48:
[----:B------:R-:W-:Y:S05]  /*2c3d0*/  BSYNC B1 ;  /* 0x0000000000017941 */ /* 0x000fea0003800000 */
.L_x_47:
        /* <DEDUP_REMOVED lines=15> */
.L_x_50:
[----:B------:R-:W-:Y:S05]  /*2c4d0*/  BSYNC B1 ;  /* 0x0000000000017941 */ /* 0x000fea0003800000 */
.L_x_49:
        /* <DEDUP_REMOVED lines=48> */
.L_x_52:
[----:B------:R-:W-:Y:S05]  /*2c7e0*/  BSYNC B1 ;  /* 0x0000000000017941 */ /* 0x000fea0003800000 */
.L_x_51:
        /* <DEDUP_REMOVED lines=15> */
.L_x_54:
[----:B------:R-:W-:Y:S05]  /*2c8e0*/  BSYNC B1 ;  /* 0x0000000000017941 */ /* 0x000fea0003800000 */
.L_x_53:
        /* <DEDUP_REMOVED lines=48> */
.L_x_56:
[----:B------:R-:W-:Y:S05]  /*2cbf0*/  BSYNC B1 ;  /* 0x0000000000017941 */ /* 0x000fea0003800000 */
.L_x_55:
        /* <DEDUP_REMOVED lines=15> */
.L_x_58:
[----:B------:R-:W-:Y:S05]  /*2ccf0*/  BSYNC B1 ;  /* 0x0000000000017941 */ /* 0x000fea0003800000 */
.L_x_57:
[----:B------:R-:W-:Y:S01]  /*2cd00*/  LOP3.LUT R3, R3, 0xffdfffff, RZ, 0xc0, !PT ;  /* 0xffdfffff03037812 */ /* 0x000fe200078ec0ff */
[----:B------:R-:W2:Y:S03]  /*2cd10*/  LDL.LU R28, [R1+0x264] ;  /* 0x00026400011c7983 */ /* 0x000ea60000300800 */
[----:B------:R-:W-:Y:S01]  /*2cd20*/  @P3 LOP3.LUT R3, R3, 0x200000, RZ, 0xfc, !PT ;  /* 0x0020000003033812 */ /* 0x000fe200078efcff */
[----:B------:R-:W3:Y:S03]  /*2cd30*/  LDL.LU R76, [R1+0x268] ;  /* 0x00026800014c7983 */ /* 0x000ee60000300800 */
[----:B------:R-:W-:Y:S01]  /*2cd40*/  LOP3.LUT R3, R3, 0xfffffdff, RZ, 0xc0, !PT ;  /* 0xfffffdff03037812 */ /* 0x000fe200078ec0ff */
[----:B------:R-:W4:Y:S01]  /*2cd50*/  LDL.LU R78, [R1+0x26c] ;  /* 0x00026c00014e7983 */ /* 0x000f220000300800 */
[----:B------:R-:W-:Y:S01]  /*2cd60*/  LOP3.LUT R2, R2, 0xffffffbf, RZ, 0xc0, !PT ;  /* 0xffffffbf02027812 */ /* 0x000fe200078ec0ff */
[----:B------:R-:W-:Y:S01]  /*2cd70*/  IMAD.U32 R31, RZ, RZ, UR8 ;  /* 0x00000008ff1f7e24 */ /* 0x000fe2000f8e00ff */
[----:B------:R-:W-:Y:S01]  /*2cd80*/  @P4 LOP3.LUT R3, R3, 0x200, RZ, 0xfc, !PT ;  /* 0x0000020003034812 */ /* 0x000fe200078efcff */
[----:B------:R-:W-:Y:S01]  /*2cd90*/  IMAD.U32 R62, RZ, RZ, UR7 ;  /* 0x00000007ff3e7e24 */ /* 0x000fe2000f8e00ff */
[C---:B------:R-:W-:Y:S01]  /*2cda0*/  LOP3.LUT P4, RZ, R0.reuse, 0x8000, RZ, 0xc0, !PT ;  /* 0x0000800000ff7812 */ /* 0x040fe2000788c0ff */
[----:B------:R-:W-:Y:S01]  /*2cdb0*/  IMAD.U32 R63, RZ, RZ, UR8 ;  /* 0x00000008ff3f7e24 */ /* 0x000fe2000f8e00ff */
[----:B------:R-:W-:Y:S01]  /*2cdc0*/  LOP3.LUT R0, R0, 0xfffffffe, RZ, 0xc0, !PT ;  /* 0xfffffffe00007812 */ /* 0x000fe200078ec0ff */
[----:B------:R-:W-:Y:S01]  /*2cdd0*/  IMAD.U32 R64, RZ, RZ, UR7 ;  /* 0x00000007ff407e24 */ /* 0x000fe2000f8e00ff */
[----:B------:R-:W-:Y:S01]  /*2cde0*/  ISETP.LT.OR P3, PT, R29, 0x21, !P4 ;  /* 0x000000211d00780c */ /* 0x000fe20006761670 */
[----:B------:R-:W-:Y:S01]  /*2cdf0*/  IMAD.U32 R65, RZ, RZ, UR8 ;  /* 0x00000008ff417e24 */ /* 0x000fe2000f8e00ff */
[----:B------:R-:W5:Y:S01]  /*2ce00*/  LDL.LU R80, [R1+0x270] ;  /* 0x0002700001507983 */ /* 0x000f620000300800 */
[----:B------:R-:W-:-:S02]  /*2ce10*/  IMAD.U32 R66, RZ, RZ, UR7 ;  /* 0x00000007ff427e24 */ /* 0x000fc4000f8e00ff */
[----:B------:R-:W-:Y:S01]  /*2ce20*/  IMAD.U32 R67, RZ, RZ, UR8 ;  /* 0x00000008ff437e24 */ /* 0x000fe2000f8e00ff */
[----:B------:R-:W5:Y:S01]  /*2ce30*/  LDL.LU R79, [R1+0x274] ;  /* 0x00027400014f7983 */ /* 0x000f620000300800 */
[----:B------:R-:W-:Y:S02]  /*2ce40*/  IMAD.U32 R68, RZ, RZ, UR7 ;  /* 0x00000007ff447e24 */ /* 0x000fe4000f8e00ff */
[----:B------:R-:W-:Y:S02]  /*2ce50*/  IMAD.U32 R69, RZ, RZ, UR8 ;  /* 0x00000008ff457e24 */ /* 0x000fe4000f8e00ff */
[----:B------:R-:W-:Y:S02]  /*2ce60*/  IMAD.U32 R70, RZ, RZ, UR7 ;  /* 0x00000007ff467e24 */ /* 0x000fe4000f8e00ff */
[----:B01----:R-:W0:Y:S01]  /*2ce70*/  @!P3 LDC.64 R6, c[0x0][0x5c0] ;  /* 0x00017000ff06bb82 */ /* 0x003e220000000a00 */
[----:B------:R-:W-:Y:S01]  /*2ce80*/  @P3 LOP3.LUT R0, R0, 0x1, RZ, 0xfc, !PT ;  /* 0x0000000100003812 */ /* 0x000fe200078efcff */
[----:B------:R-:W-:-:S02]  /*2ce90*/  IMAD.U32 R71, RZ, RZ, UR8 ;  /* 0x00000008ff477e24 */ /* 0x000fc4000f8e00ff */
[----:B------:R-:W-:Y:S01]  /*2cea0*/  IMAD.U32 R72, RZ, RZ, UR7 ;  /* 0x00000007ff487e24 */ /* 0x000fe2000f8e00ff */
[----:B------:R-:W-:Y:S01]  /*2ceb0*/  LOP3.LUT R0, R0, 0xfffffffd, RZ, 0xc0, !PT ;  /* 0xfffffffd00007812 */ /* 0x000fe200078ec0ff */
[----:B------:R-:W-:Y:S02]  /*2cec0*/  IMAD.U32 R74, RZ, RZ, UR8 ;  /* 0x00000008ff4a7e24 */ /* 0x000fe4000f8e00ff */
[----:B------:R-:W-:Y:S01]  /*2ced0*/  IMAD.U32 R77, RZ, RZ, UR7 ;  /* 0x00000007ff4d7e24 */ /* 0x000fe2000f8e00ff */
        /* <DEDUP_REMOVED lines=32> */
[C---:B------:R-:W-:Y:S02]  /*2d0e0*/  ISETP.LT.OR P3, PT, R29.reuse, 0x39, !P4 ;  /* 0x000000391d00780c */ /* 0x040fe40006761670 */
[----:B------:R-:W-:-:S11]  /*2d0f0*/  ISETP.LT.OR P4, PT, R29, 0x3a, !P4 ;  /* 0x0000003a1d00780c */ /* 0x000fd60006781670 */
[----:B------:R-:W0:Y:S01]  /*2d100*/  @!P3 LDC.64 R6, c[0x0][0x5c0] ;  /* 0x00017000ff06bb82 */ /* 0x000e220000000a00 */
[----:B------:R-:W-:-:S04]  /*2d110*/  @P3 LOP3.LUT R2, R2, 0x20, RZ, 0xfc, !PT ;  /* 0x0000002002023812 */ /* 0x000fc800078efcff */
[----:B------:R-:W-:-:S04]  /*2d120*/  LOP3.LUT R2, R2, 0xfffffff7, RZ, 0xc0, !PT ;  /* 0xfffffff702027812 */ /* 0x000fc800078ec0ff */
[----:B------:R-:W-:Y:S01]  /*2d130*/  @P4 LOP3.LUT R2, R2, 0x8, RZ, 0xfc, !PT ;  /* 0x0000000802024812 */ /* 0x000fe200078efcff */
[----:B--2---:R-:W-:-:S03]  /*2d140*/  FMUL R28, R28, UR43 ;  /* 0x0000002b1c1c7c20 */ /* 0x004fc60008400000 */
[----:B------:R-:W-:Y:S02]  /*2d150*/  LOP3.LUT R2, R2, 0xfffffffb, RZ, 0xc0, !PT ;  /* 0xfffffffb02027812 */ /* 0x000fe400078ec0ff */
[----:B0-----:R-:W-:-:S04]  /*2d160*/  @!P3 IADD3 R36, P5, P6, R24, UR8, R6 ;  /* 0x000000081824bc10 */ /* 0x001fc8000febe006 */
[----:B------:R-:W-:Y:S02]  /*2d170*/  @!P3 IADD3.X R37, R30, UR7, R7, P5, P6 ;  /* 0x000000071e25bc10 */ /* 0x000fe4000afec407 */
[----:B------:R-:W0:Y:S01]  /*2d180*/  @!P4 LDC.64 R6, c[0x0][0x5c0] ;  /* 0x00017000ff06cb82 */ /* 0x000e220000000a00 */
[C---:B------:R-:W-:Y:S02]  /*2d190*/  LOP3.LUT P3, RZ, R3.reuse, 0x200000, RZ, 0xc0, !PT ;  /* 0x0020000003ff7812 */ /* 0x040fe4000786c0ff */
[----:B------:R-:W-:-:S04]  /*2d1a0*/  LOP3.LUT R3, R3, 0xffffff7f, RZ, 0xc0, !PT ;  /* 0xffffff7f03037812 */ /* 0x000fc800078ec0ff */
[----:B------:R-:W-:-:S04]  /*2d1b0*/  @P0 LOP3.LUT R3, R3, 0x80, RZ, 0xfc, !PT ;  /* 0x0000008003030812 */ /* 0x000fc800078efcff */
[----:B------:R-:W-:-:S04]  /*2d1c0*/  LOP3.LUT R3, R3, 0xfffffeff, RZ, 0xc0, !PT ;  /* 0xfffffeff03037812 */ /* 0x000fc800078ec0ff */
        /* <DEDUP_REMOVED lines=18> */
[----:B------:R-:W-:Y:S02]  /*2d2f0*/  @P4 LOP3.LUT R2, R2, 0x1, RZ, 0xfc, !PT ;  /* 0x0000000102024812 */ /* 0x000fe400078efcff */
        /* <DEDUP_REMOVED lines=31> */
[----:B------:R-:W-:-:S04]  /*2d4f0*/  @P0 LOP3.LUT R0, R0, 0x4000000, RZ, 0xfc, !PT ;  /* 0x0400000000000812 */ /* 0x000fc800078efcff */
[----:B------:R-:W-:Y:S02]  /*2d500*/  LOP3.LUT R0, R0, 0xfdffffff, RZ, 0xc0, !PT ;  /* 0xfdffffff00007812 */ /* 0x000fe400078ec0ff */
        /* <DEDUP_REMOVED lines=42> */
[----:B------:R-:W-:Y:S02]  /*2d7b0*/  @P0 LOP3.LUT R0, R0, 0x80000, RZ, 0xfc, !PT ;  /* 0x0008000000000812 */ /* 0x000fe400078efcff */
[----:B------:R-:W-:Y:S02]  /*2d7c0*/  ISETP.LT.OR P0, PT, R29, 0x21, !P2 ;  /* 0x000000211d00780c */ /* 0x000fe40005701670 */
[C---:B------:R-:W-:Y:S02]  /*2d7d0*/  LOP3.LUT P1, RZ, R0.reuse, 0x80000, RZ, 0xc0, !PT ;  /* 0x0008000000ff7812 */ /* 0x040fe4000782c0ff */
[----:B------:R-:W-:-:S09]  /*2d7e0*/  LOP3.LUT R0, R0, 0xffffbfff, RZ, 0xc0, !PT ;  /* 0xffffbfff00007812 */ /* 0x000fd200078ec0ff */
[----:B------:R-:W-:Y:S02]  /*2d7f0*/  @P0 LOP3.LUT R0, R0, 0x4000, RZ, 0xfc, !PT ;  /* 0x0000400000000812 */ /* 0x000fe400078efcff */
[----:B------:R-:W0:Y:S01]  /*2d800*/  @!P1 LDC.64 R6, c[0x0][0x5c0] ;  /* 0x00017000ff069b82 */ /* 0x000e220000000a00 */
[----:B------:R-:W-:Y:S02]  /*2d810*/  @P1 LOP3.LUT R3, R3, 0x400, RZ, 0xfc, !PT ;  /* 0x0000040003031812 */ /* 0x000fe400078efcff */
[C---:B------:R-:W-:Y:S02]  /*2d820*/  LOP3.LUT P4, RZ, R0.reuse, 0x10000, RZ, 0xc0, !PT ;  /* 0x0001000000ff7812 */ /* 0x040fe4000788c0ff */
[----:B------:R-:W-:Y:S02]  /*2d830*/  LOP3.LUT R0, R0, 0xffffdfff, RZ, 0xc0, !PT ;  /* 0xffffdfff00007812 */ /* 0x000fe400078ec0ff */
[----:B------:R-:W-:Y:S02]  /*2d840*/  LOP3.LUT R3, R3, 0xfffbffff, RZ, 0xc0, !PT ;  /* 0xfffbffff03037812 */ /* 0x000fe400078ec0ff */
[----:B0-----:R-:W-:-:S04]  /*2d850*/  @!P1 IADD3 R60, P5, P6, R24, UR10, R6 ;  /* 0x0000000a183c9c10 */ /* 0x001fc8000febe006 */
[----:B------:R-:W-:Y:S02]  /*2d860*/  @!P1 IADD3.X R61, R30, UR9, R7, P5, P6 ;  /* 0x000000091e3d9c10 */ /* 0x000fe4000afec407 */
[----:B------:R-:W-:Y:S02]  /*2d870*/  @!P0 IADD3 R31, P5, P6, R31, UR6, R24 ;  /* 0x000000061f1f8c10 */ /* 0x000fe4000febe018 */
[C---:B------:R-:W-:Y:S02]  /*2d880*/  ISETP.LT.OR P1, PT, R29.reuse, 0x31, !P2 ;  /* 0x000000311d00780c */ /* 0x040fe40005721670 */
[----:B------:R-:W-:Y:S02]  /*2d890*/  @!P0 IADD3.X R62, R62, UR5, R30, P5, P6 ;  /* 0x000000053e3e8c10 */ /* 0x000fe4000afec41e */
[----:B------:R-:W-:-:S09]  /*2d8a0*/  ISETP.LT.OR P0, PT, R29, 0x22, !P2 ;  /* 0x000000221d00780c */ /* 0x000fd20005701670 */
[----:B------:R-:W-:-:S04]  /*2d8b0*/  @P1 LOP3.LUT R3, R3, 0x40000, RZ, 0xfc, !PT ;  /* 0x0004000003031812 */ /* 0x000fc800078efcff */
[----:B------:R-:W-:Y:S02]  /*2d8c0*/  @!P0 IADD3 R63, P5, P6, R63, UR6, R24 ;  /* 0x000000063f3f8c10 */ /* 0x000fe4000febe018 */
[----:B------:R-:W-:Y:S02]  /*2d8d0*/  @P0 LOP3.LUT R0, R0, 0x2000, RZ, 0xfc, !PT ;  /* 0x0000200000000812 */ /* 0x000fe400078efcff */
[----:B------:R-:W-:Y:S02]  /*2d8e0*/  @!P0 IADD3.X R64, R64, UR5, R30, P5, P6 ;  /* 0x0000000540408c10 */ /* 0x000fe4000afec41e */
[----:B------:R-:W-:Y:S02]  /*2d8f0*/  ISETP.LT.OR P0, PT, R29, 0x29, !P2 ;  /* 0x000000291d00780c */ /* 0x000fe40005701670 */
[----:B------:R-:W-:Y:S02]  /*2d900*/  LOP3.LUT R0, R0, 0xffffefff, RZ, 0xc0, !PT ;  /* 0xffffefff00007812 */ /* 0x000fe400078ec0ff */
[----:B------:R-:W-:-:S09]  /*2d910*/  LOP3.LUT R3, R3, 0xffefffff, RZ, 0xc0, !PT ;  /* 0xffefffff03037812 */ /* 0x000fd200078ec0ff */
        /* <DEDUP_REMOVED lines=8> */
[----:B------:R-:W-:Y:S02]  /*2d9a0*/  ISETP.LT.OR P0, PT, R29, 0x32, !P2 ;  /* 0x000000321d00780c */ /* 0x000fe40005701670 */
[----:B------:R-:W-:Y:S02]  /*2d9b0*/  @!P1 IADD3 R69, P5, P6, R69, UR6, R24 ;  /* 0x0000000645459c10 */ /* 0x000fe4000febe018 */
[----:B------:R-:W-:-:S02]  /*2d9c0*/  LOP3.LUT R0, R0, 0xfffffdff, RZ, 0xc0, !PT ;  /* 0xfffffdff00007812 */ /* 0x000fc400078ec0ff */
[----:B------:R-:W-:-:S07]  /*2d9d0*/  @!P1 IADD3.X R70, R70, UR5, R30, P5, P6 ;  /* 0x0000000546469c10 */ /* 0x000fce000afec41e */
[----:B------:R-:W-:Y:S02]  /*2d9e0*/  @!P0 IADD3 R71, P6, P5, R71, UR6, R24 ;  /* 0x0000000647478c10 */ /* 0x000fe4000fdde018 */
[----:B------:R-:W-:Y:S02]  /*2d9f0*/  @P0 LOP3.LUT R0, R0, 0x200, RZ, 0xfc, !PT ;  /* 0x0000020000000812 */ /* 0x000fe400078efcff */
[----:B------:R-:W-:Y:S02]  /*2da00*/  @!P0 IADD3.X R72, R72, UR5, R30, P6, P5 ;  /* 0x0000000548488c10 */ /* 0x000fe4000b7ea41e */
[----:B------:R-:W-:Y:S02]  /*2da10*/  ISETP.LT.OR P0, PT, R29, 0x39, !P2 ;  /* 0x000000391d00780c */ /* 0x000fe40005701670 */
[C---:B------:R-:W-:Y:S01]  /*2da20*/  LOP3.LUT P1, RZ, R0.reuse, 0x1, RZ, 0xc0, !PT ;  /* 0x0000000100ff7812 */ /* 0x040fe2000782c0ff */
[----:B------:R-:W-:Y:S01]  /*2da30*/  IMAD.U32 R73, RZ, RZ, UR8 ;  /* 0x00000008ff497e24 */ /* 0x000fe2000f8e00ff */
[----:B------:R-:W-:Y:S01]  /*2da40*/  F2FP.SATFINITE.E4M3.F32.PACK_AB_MERGE_C R28, RZ, R28, RZ ;  /* 0x0000001cff1c723e */ /* 0x000fe200048070ff */
[----:B------:R-:W-:Y:S01]  /*2da50*/  IMAD.U32 R75, RZ, RZ, UR7 ;  /* 0x00000007ff4b7e24 */ /* 0x000fe2000f8e00ff */
[----:B------:R-:W-:-:S07]  /*2da60*/  LOP3.LUT R0, R0, 0xfffffeff, RZ, 0xc0, !PT ;  /* 0xfffffeff00007812 */ /* 0x000fce00078ec0ff */
[----:B------:R-:W-:Y:S02]  /*2da70*/  @!P0 IADD3 R74, P6, P5, R74, UR6, R24 ;  /* 0x000000064a4a8c10 */ /* 0x000fe4000fdde018 */
[----:B------:R-:W-:Y:S02]  /*2da80*/  @P1 LOP3.LUT R3, R3, 0x100000, RZ, 0xfc, !PT ;  /* 0x0010000003031812 */ /* 0x000fe400078efcff */
[----:B------:R-:W-:Y:S02]  /*2da90*/  @!P0 IADD3.X R77, R77, UR5, R30, P6, P5 ;  /* 0x000000054d4d8c10 */ /* 0x000fe4000b7ea41e */
[C---:B------:R-:W-:Y:S02]  /*2daa0*/  ISETP.LT.OR P5, PT, R29.reuse, 0x21, !P4 ;  /* 0x000000211d00780c */ /* 0x040fe400067a1670 */
[----:B------:R-:W-:Y:S02]  /*2dab0*/  @P0 LOP3.LUT R0, R0, 0x100, RZ, 0xfc, !PT ;  /* 0x0000010000000812 */ /* 0x000fe400078efcff */
[----:B------:R-:W-:-:S02]  /*2dac0*/  ISETP.LT.OR P1, PT, R29, 0x3a, !P2 ;  /* 0x0000003a1d00780c */ /* 0x000fc40005721670 */
[----:B------:R-:W-:Y:S02]  /*2dad0*/  LOP3.LUT R3, R3, 0xfffff7ff, RZ, 0xc0, !PT ;  /* 0xfffff7ff03037812 */ /* 0x000fe400078ec0ff */
[----:B------:R-:W-:-:S05]  /*2dae0*/  LOP3.LUT P0, RZ, R0, 0x2, RZ, 0xc0, !PT ;  /* 0x0000000200ff7812 */ /* 0x000fca000780c0ff */
[----:B------:R-:W0:Y:S02]  /*2daf0*/  @!P5 LDC.64 R6, c[0x0][0x5c0] ;  /* 0x00017000ff06db82 */ /* 0x000e240000000a00 */
[----:B0-----:R-:W-:-:S05]  /*2db00*/  @!P5 IADD3 R6, P6, R24, R6, RZ ;  /* 0x000000061806d210 */ /* 0x001fca0007fde0ff */
[----:B------:R-:W-:-:S05]  /*2db10*/  @!P5 IMAD.X R7, R30, 0x1, R7, P6 ;  /* 0x000000011e07d824 */ /* 0x000fca00030e0607 */
[----:B------:R0:W-:Y:S01]  /*2db20*/  @!P5 STG.E.U8 desc[UR46][R6.64+0x20], R28 ;  /* 0x0000201c0600d986 */ /* 0x0001e2000c10112e */
[----:B------:R-:W-:-:S04]  /*2db30*/  @!P1 IADD3 R73, P6, P5, R73, UR6, R24 ;  /* 0x0000000649499c10 */ /* 0x000fc8000fdde018 */
[----:B------:R-:W-:Y:S02]  /*2db40*/  @!P1 IADD3.X R75, R75, UR5, R30, P6, P5 ;  /* 0x000000054b4b9c10 */ /* 0x000fe4000b7ea41e */
[----:B------:R-:W-:-:S13]  /*2db50*/  ISETP.LT.OR P5, PT, R29, 0x22, !P4 ;  /* 0x000000221d00780c */ /* 0x000fda00067a1670 */
[----:B0-----:R-:W0:Y:S01]  /*2db60*/  @!P5 LDC.64 R6, c[0x0][0x5c0] ;  /* 0x00017000ff06db82 */ /* 0x001e220000000a00 */
[----:B---3--:R-:W-:-:S05]  /*2db70*/  FMUL R28, R76, UR43 ;  /* 0x0000002b4c1c7c20 */ /* 0x008fca0008400000 */
[----:B------:R-:W-:Y:S02]  /*2db80*/  F2FP.SATFINITE.E4M3.F32.PACK_AB_MERGE_C R28, RZ, R28, RZ ;  /* 0x0000001cff1c723e */ /* 0x000fe400048070ff */
[----:B0-----:R-:W-:-:S05]  /*2db90*/  @!P5 IADD3 R6, P6, R24, R6, RZ ;  /* 0x000000061806d210 */ /* 0x001fca0007fde0ff */
[----:B------:R-:W-:-:S05]  /*2dba0*/  @!P5 IMAD.X R7, R30, 0x1, R7, P6 ;  /* 0x000000011e07d824 */ /* 0x000fca00030e0607 */
[----:B------:R4:W-:Y:S02]  /*2dbb0*/  @!P5 STG.E.U8 desc[UR46][R6.64+0x21], R28 ;  /* 0x0000211c0600d986 */ /* 0x0009e4000c10112e */
[----:B----4-:R-:W-:Y:S02]  /*2dbc0*/  FMUL R6, R78, UR43 ;  /* 0x0000002b4e067c20 */ /* 0x010fe40008400000 */
[----:B------:R-:W2:Y:S04]  /*2dbd0*/  LDL.LU R78, [R1+0x278] ;  /* 0x00027800014e7983 */ /* 0x000ea80000300800 */
[----:B------:R-:W3:Y:S04]  /*2dbe0*/  LDL.LU R81, [R1+0x27c] ;  /* 0x00027c0001517983 */ /* 0x000ee80000300800 */
[----:B------:R-:W4:Y:S04]  /*2dbf0*/  LDL.LU R88, [R1+0x280] ;  /* 0x0002800001587983 */ /* 0x000f280000300800 */
[----:B------:R-:W4:Y:S01]  /*2dc00*/  LDL.LU R87, [R1+0x284] ;  /* 0x0002840001577983 */ /* 0x000f220000300800 */
[----:B------:R-:W-:-:S02]  /*2dc10*/  LOP3.LUT R0, R0, 0xffffffbf, RZ, 0xc0, !PT ;  /* 0xffffffbf00007812 */ /* 0x000fc400078ec0ff */
[----:B------:R-:W-:Y:S01]  /*2dc20*/  @P2 LOP3.LUT R3, R3, 0x800, RZ, 0xfc, !PT ;  /* 0x0000080003032812 */ /* 0x000fe200078efcff */
[----:B------:R-:W-:Y:S01]  /*2dc30*/  IMAD.U32 R28, RZ, RZ, UR8 ;  /* 0x00000008ff1c7e24 */ /* 0x000fe2000f8e00ff */
[----:B------:R-:W-:Y:S01]  /*2dc40*/  @P1 LOP3.LUT R0, R0, 0x40, RZ, 0xfc, !PT ;  /* 0x0000004000001812 */ /* 0x000fe200078efcff */
[----:B------:R-:W-:Y:S01]  /*2dc50*/  IMAD.U32 R76, RZ, RZ, UR7 ;  /* 0x00000007ff4c7e24 */ /* 0x000fe2000f8e00ff */
[----:B------:R-:W-:Y:S01]  /*2dc60*/  LOP3.LUT P1, RZ, R3, 0x100000, RZ, 0xc0, !PT ;  /* 0x0010000003ff7812 */ /* 0x000fe2000782c0ff */
[----:B------:R-:W-:Y:S01]  /*2dc70*/  IMAD.U32 R83, RZ, RZ, UR8 ;  /* 0x00000008ff537e24 */ /* 0x000fe2000f8e00ff */
[----:B------:R-:W-:Y:S01]  /*2dc80*/  F2FP.SATFINITE.E4M3.F32.PACK_AB_MERGE_C R6, RZ, R6, RZ ;  /* 0x00000006ff06723e */ /* 0x000fe200048070ff */
[----:B------:R-:W-:Y:S01]  /*2dc90*/  IMAD.U32 R85, RZ, RZ, UR7 ;  /* 0x00000007ff557e24 */ /* 0x000fe2000f8e00ff */
[C---:B------:R-:W-:Y:S01]  /*2dca0*/  ISETP.LT.OR P2, PT, R29.reuse, 0x21, !P3 ;  /* 0x000000211d00780c */ /* 0x040fe20005f41670 */
[----:B------:R-:W4:Y:S04]  /*2dcb0*/  LDL.LU R90, [R1+0x288] ;  /* 0x00028800015a7983 */ /* 0x000f280000300800 */
[----:B------:R-:W4:Y:S04]  /*2dcc0*/  LDL.LU R89, [R1+0x28c] ;  /* 0x00028c0001597983 */ /* 0x000f280000300800 */
[----:B------:R0:W-:Y:S01]  /*2dcd0*/  @!P1 STG.E.U8 desc[UR46][R10.64+0x20], R6 ;  /* 0x000020060a009986 */ /* 0x0001e2000c10112e */
[----:B------:R-:W-:-:S03]  /*2dce0*/  ISETP.LT.OR P1, PT, R29, 0x22, !P3 ;  /* 0x000000221d00780c */ /* 0x000fc60005f21670 */
[----:B------:R-:W-:-:S04]  /*2dcf0*/  @!P2 IADD3 R28, P6, P5, R28, UR10, R24 ;  /* 0x0000000a1c1cac10 */ /* 0x000fc8000fdde018 */
[----:B------:R-:W-:Y:S01]  /*2dd00*/  @!P2 IADD3.X R76, R76, UR9, R30, P6, P5 ;  /* 0x000000094c4cac10 */ /* 0x000fe2000b7ea41e */
[----:B0-----:R-:W-:Y:S02]  /*2dd10*/  IMAD.U32 R10, RZ, RZ, UR8 ;  /* 0x00000008ff0a7e24 */ /* 0x001fe4000f8e00ff */
[----:B------:R-:W-:-:S03]  /*2dd20*/  IMAD.U32 R11, RZ, RZ, UR7 ;  /* 0x00000007ff0b7e24 */ /* 0x000fc6000f8e00ff */
[----:B------:R-:W-:-:S04]  /*2dd30*/  @!P1 IADD3 R10, P6, P5, R10, UR10, R24 ;  /* 0x0000000a0a0a9c10 */ /* 0x000fc8000fdde018 */
[----:B------:R-:W-:Y:S02]  /*2dd40*/  @!P1 IADD3.X R11, R11, UR9, R30, P6, P5 ;  /* 0x000000090b0b9c10 */ /* 0x000fe4000b7ea41e */
[----:B------:R-:W-:Y:S01]  /*2dd50*/  ISETP.LT.OR P1, PT, R29, 0x29, !P3 ;  /* 0x000000291d00780c */ /* 0x000fe20005f21670 */
[----:B-----5:R-:W-:-:S12]  /*2dd60*/  FMUL R6, R80, UR43 ;  /* 0x0000002b50067c20 */ /* 0x020fd80008400000 */
[----:B------:R-:W-:-:S04]  /*2dd70*/  @!P1 IADD3 R83, P6, P5, R83, UR10, R24 ;  /* 0x0000000a53539c10 */ /* 0x000fc8000fdde018 */
[----:B------:R-:W-:Y:S02]  /*2dd80*/  @!P1 IADD3.X R85, R85, UR9, R30, P6, P5 ;  /* 0x0000000955559c10 */ /* 0x000fe4000b7ea41e */
[----:B------:R-:W-:Y:S02]  /*2dd90*/  ISETP.LT.OR P5, PT, R29, 0x29, !P4 ;  /* 0x000000291d00780c */ /* 0x000fe400067a1670 */
[----:B------:R-:W-:-:S05]  /*2dda0*/  F2FP.SATFINITE.E4M3.F32.PACK_AB_MERGE_C R6, RZ, R6, RZ ;  /* 0x00000006ff06723e */ /* 0x000fca00048070ff */
[----:B------:R0:W-:Y:S06]  /*2ddb0*/  @!P0 STG.E.U8 desc[UR46][R8.64+0x21], R6 ;  /* 0x0000210608008986 */ /* 0x0001ec000c10112e */
[----:B0-----:R-:W0:Y:S01]  /*2ddc0*/  @!P5 LDC.64 R6, c[0x0][0x5c0] ;  /* 0x00017000ff06db82 */ /* 0x001e220000000a00 */
[----:B------:R-:W-:Y:S01]  /*2ddd0*/  ISETP.LT.OR P0, PT, R29, 0x2a, !P3 ;  /* 0x0000002a1d00780c */ /* 0x000fe20005f01670 */
[----:B------:R-:W-:Y:S01]  /*2dde0*/  FMUL R8, R79, UR43 ;  /* 0x0000002b4f087c20 */ /* 0x000fe20008400000 */
[----:B------:R-:W-:-:S04]  /*2ddf0*/  IMAD.U32 R79, RZ, RZ, UR8 ;  /* 0x00000008ff4f7e24 */ /* 0x000fc8000f8e00ff */
[----:B------:R-:W-:Y:S01]  /*2de00*/  F2FP.SATFINITE.E4M3.F32.PACK_AB_MERGE_C R8, RZ, R8, RZ ;  /* 0x00000008ff08723e */ /* 0x000fe200048070ff */
[----:B------:R-:W-:Y:S01]  /*2de10*/  IMAD.U32 R80, RZ, RZ, UR7 ;  /* 0x00000007ff507e24 */ /* 0x000fe2000f8e00ff */
[----:B0-----:R-:W-:-:S05]  /*2de20*/  @!P5 IADD3 R6, P6, R24, R6, RZ ;  /* 0x000000061806d210 */ /* 0x001fca0007fde0ff */
[----:B------:R-:W-:-:S05]  /*2de30*/  @!P5 IMAD.X R7, R30, 0x1, R7, P6 ;  /* 0x000000011e07d824 */ /* 0x000fca00030e0607 */
[----:B------:R0:W-:Y:S01]  /*2de40*/  @!P5 STG.E.U8 desc[UR46][R6.64+0x28], R8 ;  /* 0x000028080600d986 */ /* 0x0001e2000c10112e */
[----:B------:R-:W-:-:S04]  /*2de50*/  @!P0 IADD3 R79, P6, P5, R79, UR10, R24 ;  /* 0x0000000a4f4f8c10 */ /* 0x000fc8000fdde018 */
[----:B------:R-:W-:Y:S02]  /*2de60*/  @!P0 IADD3.X R80, R80, UR9, R30, P6, P5 ;  /* 0x0000000950508c10 */ /* 0x000fe4000b7ea41e */
[----:B------:R-:W-:-:S13]  /*2de70*/  ISETP.LT.OR P5, PT, R29, 0x2a, !P4 ;  /* 0x0000002a1d00780c */ /* 0x000fda00067a1670 */
[----:B0-----:R-:W0:Y:S01]  /*2de80*/  @!P5 LDC.64 R6, c[0x0][0x5c0] ;  /* 0x00017000ff06db82 */ /* 0x001e220000000a00 */
[----:B------:R-:W-:Y:S02]  /*2de90*/  LOP3.LUT P1, RZ, R0, 0x8, RZ, 0xc0, !PT ;  /* 0x0000000800ff7812 */ /* 0x000fe4000782c0ff */
[----:B0-----:R-:W-:-:S05]  /*2dea0*/  @!P5 IADD3 R6, P6, R24, R6, RZ ;  /* 0x000000061806d210 */ /* 0x001fca0007fde0ff */
[----:B------:R-:W-:Y:S02]  /*2deb0*/  @!P5 IMAD.X R7, R30, 0x1, R7, P6 ;  /* 0x000000011e07d824 */ /* 0x000fe400030e0607 */
[----:B--2---:R-:W-:-:S05]  /*2dec0*/  FMUL R8, R78, UR43 ;  /* 0x0000002b4e087c20 */ /* 0x004fca0008400000 */
[----:B------:R-:W-:-:S05]  /*2ded0*/  F2FP.SATFINITE.E4M3.F32.PACK_AB_MERGE_C R8, RZ, R8, RZ ;  /* 0x00000008ff08723e */ /* 0x000fca00048070ff */
[----:B------:R3:W-:Y:S02]  /*2dee0*/  @!P5 STG.E.U8 desc[UR46][R6.64+0x29], R8 ;  /* 0x000029080600d986 */ /* 0x0007e4000c10112e */
[----:B---3--:R-:W-:-:S05]  /*2def0*/  FMUL R6, R81, UR43 ;  /* 0x0000002b51067c20 */ /* 0x008fca0008400000 */
[----:B------:R-:W-:-:S05]  /*2df00*/  F2FP.SATFINITE.E4M3.F32.PACK_AB_MERGE_C R6, RZ, R6, RZ ;  /* 0x00000006ff06723e */ /* 0x000fca00048070ff */
[----:B------:R4:W-:Y:S02]  /*2df10*/  @!P1 STG.E.U8 desc[UR46][R14.64+0x28], R6 ;  /* 0x000028060e009986 */ /* 0x0009e4000c10112e */
[----:B----4-:R-:W-:Y:S02]  /*2df20*/  FMUL R6, R88, UR43 ;  /* 0x0000002b58067c20 */ /* 0x010fe40008400000 */
[----:B------:R-:W2:Y:S01]  /*2df30*/  LDL.LU R88, [R1+0x290] ;  /* 0x0002900001587983 */ /* 0x000ea20000300800 */
[----:B------:R-:W-:-:S03]  /*2df40*/  FMUL R8, R87, UR43 ;  /* 0x0000002b57087c20 */ /* 0x000fc60008400000 */
[----:B------:R-:W3:Y:S01]  /*2df50*/  LDL.LU R87, [R1+0x294] ;  /* 0x0002940001577983 */ /* 0x000ee20000300800 */
[----:B------:R-:W-:Y:S01]  /*2df60*/  ISETP.LT.OR P4, PT, R29, 0x31, !P3 ;  /* 0x000000311d00780c */ /* 0x000fe20005f81670 */
[----:B------:R-:W-:Y:S02]  /*2df70*/  IMAD.U32 R78, RZ, RZ, UR8 ;  /* 0x00000008ff4e7e24 */ /* 0x000fe4000f8e00ff */
[----:B------:R-:W-:Y:S01]  /*2df80*/  IMAD.U32 R82, RZ, RZ, UR7 ;  /* 0x00000007ff527e24 */ /* 0x000fe2000f8e00ff */
[----:B------:R-:W-:Y:S01]  /*2df90*/  LOP3.LUT R3, R3, 0xffffefff, RZ, 0xc0, !PT ;  /* 0xffffefff03037812 */ /* 0x000fe200078ec0ff */
[----:B------:R-:W-:Y:S01]  /*2dfa0*/  IMAD.U32 R15, RZ, RZ, UR8 ;  /* 0x00000008ff0f7e24 */ /* 0x000fe2000f8e00ff */
[----:B------:R-:W-:Y:S01]  /*2dfb0*/  LOP3.LUT P0, RZ, R0, 0x20000, RZ, 0xc0, !PT ;  /* 0x0002000000ff7812 */ /* 0x000fe2000780c0ff */
[----:B------:R-:W-:Y:S01]  /*2dfc0*/  IMAD.U32 R81, RZ, RZ, UR7 ;  /* 0x00000007ff517e24 */ /* 0x000fe2000f8e00ff */
[----:B------:R-:W-:Y:S01]  /*2dfd0*/  F2FP.SATFINITE.E4M3.F32.PACK_AB_MERGE_C R6, RZ, R6, RZ ;  /* 0x00000006ff06723e */ /* 0x000fe200048070ff */
[----:B------:R-:W4:Y:S04]  /*2dfe0*/  LDL.LU R91, [R1+0x298] ;  /* 0x00029800015b7983 */ /* 0x000f280000300800 */
[----:B------:R-:W-:-:S04]  /*2dff0*/  @!P4 IADD3 R78, P6, P5, R78, UR10, R24 ;  /* 0x0000000a4e4ecc10 */ /* 0x000fc8000fdde018 */
[----:B------:R-:W-:Y:S02]  /*2e000*/  @!P4 IADD3.X R82, R82, UR9, R30, P6, P5 ;  /* 0x000000095252cc10 */ /* 0x000fe4000b7ea41e */
[----:B------:R-:W-:Y:S02]  /*2e010*/  ISETP.LT.OR P5, PT, R29, 0x32, !P3 ;  /* 0x000000321d00780c */ /* 0x000fe40005fa1670 */
[----:B------:R-:W-:-:S04]  /*2e020*/  @P4 LOP3.LUT R3, R3, 0x1000, RZ, 0xfc, !PT ;  /* 0x0000100003034812 */ /* 0x000fc800078efcff */
[----:B------:R-:W-:-:S07]  /*2e030*/  LOP3.LUT R3, R3, 0xffffdfff, RZ, 0xc0, !PT ;  /* 0xffffdfff03037812 */ /* 0x000fce00078ec0ff */
[----:B------:R-:W-:Y:S02]  /*2e040*/  @!P5 IADD3 R15, P1, P6, R15, UR10, R24 ;  /* 0x0000000a0f0fdc10 */ /* 0x000fe4000fe3e018 */
[----:B------:R-:W-:Y:S02]  /*2e050*/  @P5 LOP3.LUT R3, R3, 0x2000, RZ, 0xfc, !PT ;  /* 0x0000200003035812 */ /* 0x000fe400078efcff */
[----:B------:R-:W-:Y:S02]  /*2e060*/  @!P5 IADD3.X R81, R81, UR9, R30, P1, P6 ;  /* 0x000000095151dc10 */ /* 0x000fe40008fec41e */
[----:B------:R-:W-:Y:S01]  /*2e070*/  LOP3.LUT P5, RZ, R0, 0x10000, RZ, 0xc0, !PT ;  /* 0x0001000000ff7812 */ /* 0x000fe200078ac0ff */
[----:B------:R0:W-:Y:S03]  /*2e080*/  @!P0 STG.E.U8 desc[UR46][R12.64+0x29], R6 ;  /* 0x000029060c008986 */ /* 0x0001e6000c10112e */
[----:B------:R-:W-:-:S13]  /*2e090*/  ISETP.LT.OR P0, PT, R29, 0x31, !P5 ;  /* 0x000000311d00780c */ /* 0x000fda0006f01670 */
[----:B0-----:R-:W0:Y:S01]  /*2e0a0*/  @!P0 LDC.64 R6, c[0x0][0x5c0] ;  /* 0x00017000ff068b82 */ /* 0x001e220000000a00 */
[----:B------:R-:W-:Y:S02]  /*2e0b0*/  ISETP.LT.OR P6, PT, R29, 0x39, !P3 ;  /* 0x000000391d00780c */ /* 0x000fe40005fc1670 */
[----:B------:R-:W-:Y:S02]  /*2e0c0*/  LOP3.LUT R3, R3, 0xffffbfff, RZ, 0xc0, !PT ;  /* 0xffffbfff03037812 */ /* 0x000fe400078ec0ff */
[----:B------:R-:W-:-:S09]  /*2e0d0*/  F2FP.SATFINITE.E4M3.F32.PACK_AB_MERGE_C R8, RZ, R8, RZ ;  /* 0x00000008ff08723e */ /* 0x000fd200048070ff */
[----:B------:R-:W-:Y:S02]  /*2e0e0*/  @P6 LOP3.LUT R3, R3, 0x4000, RZ, 0xfc, !PT ;  /* 0x0000400003036812 */ /* 0x000fe400078efcff */
[----:B0-----:R-:W-:Y:S02]  /*2e0f0*/  @!P0 IADD3 R6, P4, R24, R6, RZ ;  /* 0x0000000618068210 */ /* 0x001fe40007f9e0ff */
[----:B------:R-:W-:-:S03]  /*2e100*/  LOP3.LUT R3, R3, 0xfffeffff, RZ, 0xc0, !PT ;  /* 0xfffeffff03037812 */ /* 0x000fc600078ec0ff */
[----:B------:R-:W-:Y:S01]  /*2e110*/  @!P0 IMAD.X R7, R30, 0x1, R7, P4 ;  /* 0x000000011e078824 */ /* 0x000fe200020e0607 */
[----:B------:R-:W-:-:S04]  /*2e120*/  @P3 LOP3.LUT R3, R3, 0x10000, RZ, 0xfc, !PT ;  /* 0x0001000003033812 */ /* 0x000fc800078efcff */
[----:B------:R0:W-:Y:S01]  /*2e130*/  @!P0 STG.E.U8 desc[UR46][R6.64+0x30], R8 ;  /* 0x0000300806008986 */ /* 0x0001e2000c10112e */
[C---:B------:R-:W-:Y:S02]  /*2e140*/  ISETP.LT.OR P0, PT, R29.reuse, 0x3a, !P3 ;  /* 0x0000003a1d00780c */ /* 0x040fe40005f01670 */
[----:B------:R-:W-:Y:S01]  /*2e150*/  ISETP.LT.OR P3, PT, R29, 0x32, !P5 ;  /* 0x000000321d00780c */ /* 0x000fe20006f61670 */
[----:B------:R-:W-:-:S12]  /*2e160*/  IMAD.U32 R84, RZ, RZ, UR8 ;  /* 0x00000008ff547e24 */ /* 0x000fd8000f8e00ff */
[----:B0-----:R-:W0:Y:S01]  /*2e170*/  @!P3 LDC.64 R6, c[0x0][0x5c0] ;  /* 0x00017000ff06bb82 */ /* 0x001e220000000a00 */
[----:B------:R-:W-:Y:S01]  /*2e180*/  IMAD.U32 R86, RZ, RZ, UR7 ;  /* 0x00000007ff567e24 */ /* 0x000fe2000f8e00ff */
[----:B------:R-:W-:Y:S01]  /*2e190*/  @!P6 IADD3 R84, P1, P2, R84, UR10, R24 ;  /* 0x0000000a5454ec10 */ /* 0x000fe2000fa3e018 */
[----:B------:R-:W-:Y:S02]  /*2e1a0*/  IMAD.U32 R14, RZ, RZ, UR8 ;  /* 0x00000008ff0e7e24 */ /* 0x000fe4000f8e00ff */
[----:B------:R-:W-:Y:S01]  /*2e1b0*/  FMUL R8, R90, UR43 ;  /* 0x0000002b5a087c20 */ /* 0x000fe20008400000 */
[----:B------:R-:W-:Y:S01]  /*2e1c0*/  IMAD.U32 R9, RZ, RZ, UR7 ;  /* 0x00000007ff097e24 */ /* 0x000fe2000f8e00ff */
[----:B------:R-:W-:Y:S01]  /*2e1d0*/  @!P6 IADD3.X R86, R86, UR9, R30, P1, P2 ;  /* 0x000000095656ec10 */ /* 0x000fe20008fe441e */
[----:B------:R-:W5:Y:S01]  /*2e1e0*/  LDL.LU R90, [R1+0x29c] ;  /* 0x00029c00015a7983 */ /* 0x000f620000300800 */
[----:B------:R-:W-:-:S04]  /*2e1f0*/  @!P0 IADD3 R14, P4, P6, R14, UR10, R24 ;  /* 0x0000000a0e0e8c10 */ /* 0x000fc8000fe9e018 */
[----:B------:R-:W-:Y:S02]  /*2e200*/  @!P0 IADD3.X R9, R9, UR9, R30, P4, P6 ;  /* 0x0000000909098c10 */ /* 0x000fe4000a7ec41e */
[----:B------:R-:W-:Y:S02]  /*2e210*/  F2FP.SATFINITE.E4M3.F32.PACK_AB_MERGE_C R8, RZ, R8, RZ ;  /* 0x00000008ff08723e */ /* 0x000fe400048070ff */
[----:B0-----:R-:W-:-:S05]  /*2e220*/  @!P3 IADD3 R6, P4, R24, R6, RZ ;  /* 0x000000061806b210 */ /* 0x001fca0007f9e0ff */
[----:B------:R-:W-:-:S05]  /*2e230*/  @!P3 IMAD.X R7, R30, 0x1, R7, P4 ;  /* 0x000000011e07b824 */ /* 0x000fca00020e0607 */
[----:B------:R0:W-:Y:S02]  /*2e240*/  @!P3 STG.E.U8 desc[UR46][R6.64+0x31], R8 ;  /* 0x000031080600b986 */ /* 0x0001e4000c10112e */
[----:B0-----:R-:W-:Y:S02]  /*2e250*/  FMUL R6, R89, UR43 ;  /* 0x0000002b59067c20 */ /* 0x001fe40008400000 */
[----:B------:R-:W5:Y:S01]  /*2e260*/  LDL.LU R89, [R1+0x2a0] ;  /* 0x0002a00001597983 */ /* 0x000f620000300800 */
[----:B------:R-:W-:-:S03]  /*2e270*/  LOP3.LUT P1, RZ, R2, 0x40, RZ, 0xc0, !PT ;  /* 0x0000004002ff7812 */ /* 0x000fc6000782c0ff */
[----:B------:R-:W5:Y:S01]  /*2e280*/  LDL.LU R92, [R1+0x2a4] ;  /* 0x0002a400015c7983 */ /* 0x000f620000300800 */
[----:B------:R-:W-:-:S09]  /*2e290*/  F2FP.SATFINITE.E4M3.F32.PACK_AB_MERGE_C R6, RZ, R6, RZ ;  /* 0x00000006ff06723e */ /* 0x000fd200048070ff */
[----:B------:R2:W-:Y:S02]  /*2e2a0*/  @!P1 STG.E.U8 desc[UR46][R22.64+0x30], R6 ;  /* 0x0000300616009986 */ /* 0x0005e4000c10112e */
[----:B--2---:R-:W-:Y:S02]  /*2e2b0*/  FMUL R6, R88, UR43 ;  /* 0x0000002b58067c20 */ /* 0x004fe40008400000 */
[----:B------:R-:W2:Y:S01]  /*2e2c0*/  LDL.LU R88, [R1+0x2a8] ;  /* 0x0002a80001587983 */ /* 0x000ea20000300800 */
[----:B---3--:R-:W-:-:S03]  /*2e2d0*/  FMUL R8, R87, UR43 ;  /* 0x0000002b57087c20 */ /* 0x008fc60008400000 */
[----:B------:R-:W3:Y:S01]  /*2e2e0*/  LDL.LU R87, [R1+0x2ac] ;  /* 0x0002ac0001577983 */ /* 0x000ee20000300800 */
[----:B------:R-:W-:Y:S02]  /*2e2f0*/  LOP3.LUT P2, RZ, R2, 0x10, RZ, 0xc0, !PT ;  /* 0x0000001002ff7812 */ /* 0x000fe4000784c0ff */
[----:B------:R-:W-:Y:S02]  /*2e300*/  ISETP.LT.OR P3, PT, R29, 0x39, !P5 ;  /* 0x000000391d00780c */ /* 0x000fe40006f61670 */
[----:B------:R-:W-:-:S09]  /*2e310*/  F2FP.SATFINITE.E4M3.F32.PACK_AB_MERGE_C R6, RZ, R6, RZ ;  /* 0x00000006ff06723e */ /* 0x000fd200048070ff */
[----:B------:R0:W-:Y:S02]  /*2e320*/  @!P2 STG.E.U8 desc[UR46][R18.64+0x31], R6 ;  /* 0x000031061200a986 */ /* 0x0001e4000c10112e */
[----:B0-----:R-:W0:Y:S01]  /*2e330*/  @!P3 LDC.64 R6, c[0x0][0x5c0] ;  /* 0x00017000ff06bb82 */ /* 0x001e220000000a00 */
[----:B------:R-:W-:Y:S02]  /*2e340*/  F2FP.SATFINITE.E4M3.F32.PACK_AB_MERGE_C R8, RZ, R8, RZ ;  /* 0x00000008ff08723e */ /* 0x000fe400048070ff */
[----:B0-----:R-:W-:-:S05]  /*2e350*/  @!P3 IADD3 R6, P2, R24, R6, RZ ;  /* 0x000000061806b210 */ /* 0x001fca0007f5e0ff */
[----:B------:R-:W-:-:S05]  /*2e360*/  @!P3 IMAD.X R7, R30, 0x1, R7, P2 ;  /* 0x000000011e07b824 */ /* 0x000fca00010e0607 */
[----:B------:R4:W-:Y:S01]  /*2e370*/  @!P3 STG.E.U8 desc[UR46][R6.64+0x38], R8 ;  /* 0x000038080600b986 */ /* 0x0009e2000c10112e */
[----:B------:R-:W-:Y:S01]  /*2e380*/  ISETP.LT.OR P3, PT, R29, 0x3a, !P5 ;  /* 0x0000003a1d00780c */ /* 0x000fe20006f61670 */
[----:B----4-:R-:W-:-:S12]  /*2e390*/  FMUL R8, R91, UR43 ;  /* 0x0000002b5b087c20 */ /* 0x010fd80008400000 */
[----:B------:R-:W0:Y:S01]  /*2e3a0*/  @!P3 LDC.64 R6, c[0x0][0x5c0] ;  /* 0x00017000ff06bb82 */ /* 0x000e220000000a00 */
[----:B------:R-:W4:Y:S01]  /*2e3b0*/  LDL.LU R91, [R1+0x2b0] ;  /* 0x0002b000015b7983 */ /* 0x000f220000300800 */
[----:B------:R-:W-:Y:S02]  /*2e3c0*/  F2FP.SATFINITE.E4M3.F32.PACK_AB_MERGE_C R8, RZ, R8, RZ ;  /* 0x00000008ff08723e */ /* 0x000fe400048070ff */
[----:B0-----:R-:W-:-:S05]  /*2e3d0*/  @!P3 IADD3 R6, P5, R24, R6, RZ ;  /* 0x000000061806b210 */ /* 0x001fca0007fbe0ff */
[----:B------:R-:W-:-:S05]  /*2e3e0*/  @!P3 IMAD.X R7, R30, 0x1, R7, P5 ;  /* 0x000000011e07b824 */ /* 0x000fca00028e0607 */
[----:B------:R5:W-:Y:S02]  /*2e3f0*/  @!P3 STG.E.U8 desc[UR46][R6.64+0x39], R8 ;  /* 0x000039080600b986 */ /* 0x000be4000c10112e */
[----:B-----5:R-:W-:Y:S02]  /*2e400*/  FMUL R6, R90, UR43 ;  /* 0x0000002b5a067c20 */ /* 0x020fe40008400000 */
[----:B------:R-:W5:Y:S01]  /*2e410*/  LDL.LU R90, [R1+0x2b4] ;  /* 0x0002b400015a7983 */ /* 0x000f620000300800 */
[----:B------:R-:W-:Y:S02]  /*2e420*/  LOP3.LUT P1, RZ, R2, 0x4, RZ, 0xc0, !PT ;  /* 0x0000000402ff7812 */ /* 0x000fe4000782c0ff */
[----:B------:R-:W-:Y:S02]  /*2e430*/  F2FP.SATFINITE.E4M3.F32.PACK_AB_MERGE_C R13, RZ, R6, RZ ;  /* 0x00000006ff0d723e */ /* 0x000fe400048070ff */
[----:B------:R-:W-:-:S04]  /*2e440*/  LOP3.LUT R3, R3, 0xffff7fff, RZ, 0xc0, !PT ;  /* 0xffff7fff03037812 */ /* 0x000fc800078ec0ff */
[----:B------:R-:W-:-:S04]  /*2e450*/  @P0 LOP3.LUT R3, R3, 0x8000, RZ, 0xfc, !PT ;  /* 0x0000800003030812 */ /* 0x000fc800078efcff */
[----:B------:R-:W-:Y:S02]  /*2e460*/  LOP3.LUT R3, R3, 0xfff7ffff, RZ, 0xc0, !PT ;  /* 0xfff7ffff03037812 */ /* 0x000fe400078ec0ff */
[C---:B------:R-:W-:Y:S02]  /*2e470*/  LOP3.LUT P4, RZ, R2.reuse, 0x20, RZ, 0xc0, !PT ;  /* 0x0000002002ff7812 */ /* 0x040fe4000788c0ff */
[----:B------:R-:W-:Y:S01]  /*2e480*/  @P1 LOP3.LUT R3, R3, 0x80000, RZ, 0xfc, !PT ;  /* 0x0008000003031812 */ /* 0x000fe200078efcff */
[----:B------:R-:W-:Y:S02]  /*2e490*/  FMUL R6, R89, UR43 ;  /* 0x0000002b59067c20 */ /* 0x000fe40008400000 */
[----:B------:R-:W5:Y:S01]  /*2e4a0*/  LDL.LU R89, [R1+0x2b8] ;  /* 0x0002b80001597983 */ /* 0x000f620000300800 */
[----:B------:R-:W-:Y:S02]  /*2e4b0*/  LOP3.LUT P1, RZ, R2, 0x8, RZ, 0xc0, !PT ;  /* 0x0000000802ff7812 */ /* 0x000fe4000782c0ff */
[----:B------:R-:W-:-:S05]  /*2e4c0*/  F2FP.SATFINITE.E4M3.F32.PACK_AB_MERGE_C R6, RZ, R6, RZ ;  /* 0x00000006ff06723e */ /* 0x000fca00048070ff */
[----:B------:R-:W-:Y:S06]  /*2e4d0*/  @!P4 STG.E.U8 desc[UR46][R36.64+0x38], R13 ;  /* 0x0000380d2400c986 */ /* 0x000fec000c10112e */
[----:B------:R0:W-:Y:S01]  /*2e4e0*/  @!P1 STG.E.U8 desc[UR46][R32.64+0x39], R6 ;  /* 0x0000390620009986 */ /* 0x0001e2000c10112e */
[----:B------:R-:W-:Y:S01]  /*2e4f0*/  LOP3.LUT P1, RZ, R3, 0x80000, RZ, 0xc0, !PT ;  /* 0x0008000003ff7812 */ /* 0x000fe2000782c0ff */
[----:B0-----:R-:W-:-:S05]  /*2e500*/  FMUL R6, R92, UR43 ;  /* 0x0000002b5c067c20 */ /* 0x001fca0008400000 */
[----:B------:R-:W-:-:S07]  /*2e510*/  F2FP.SATFINITE.E4M3.F32.PACK_AB_MERGE_C R6, RZ, R6, RZ ;  /* 0x00000006ff06723e */ /* 0x000fce00048070ff */
[----:B------:R2:W-:Y:S02]  /*2e520*/  @!P1 STG.E.U8 desc[UR46][R20.64+0x20], R6 ;  /* 0x0000200614009986 */ /* 0x0005e4000c10112e */
[----:B--2---:R-:W-:Y:S02]  /*2e530*/  FMUL R6, R88, UR43 ;  /* 0x0000002b58067c20 */ /* 0x004fe40008400000 */
[----:B------:R-:W2:Y:S01]  /*2e540*/  LDL.LU R88, [R1+0x2bc] ;  /* 0x0002bc0001587983 */ /* 0x000ea20000300800 */
[----:B---3--:R-:W-:-:S03]  /*2e550*/  FMUL R8, R87, UR43 ;  /* 0x0000002b57087c20 */ /* 0x008fc60008400000 */
[----:B------:R-:W3:Y:S01]  /*2e560*/  LDL.LU R87, [R1+0x2c0] ;  /* 0x0002c00001577983 */ /* 0x000ee20000300800 */
[----:B------:R-:W-:Y:S02]  /*2e570*/  LOP3.LUT P0, RZ, R2, 0x2, RZ, 0xc0, !PT ;  /* 0x0000000202ff7812 */ /* 0x000fe4000780c0ff */
[----:B------:R-:W-:Y:S02]  /*2e580*/  LOP3.LUT P6, RZ, R0, 0x4000, RZ, 0xc0, !PT ;  /* 0x0000400000ff7812 */ /* 0x000fe400078cc0ff */
[----:B------:R-:W-:-:S09]  /*2e590*/  F2FP.SATFINITE.E4M3.F32.PACK_AB_MERGE_C R6, RZ, R6, RZ ;  /* 0x00000006ff06723e */ /* 0x000fd200048070ff */
[----:B------:R0:W-:Y:S02]  /*2e5a0*/  @!P0 STG.E.U8 desc[UR46][R16.64+0x21], R6 ;  /* 0x0000210610008986 */ /* 0x0001e4000c10112e */
[----:B0-----:R-:W0:Y:S01]  /*2e5b0*/  @!P6 LDC.64 R6, c[0x0][0x5c0] ;  /* 0x00017000ff06eb82 */ /* 0x001e220000000a00 */
[----:B------:R-:W-:Y:S02]  /*2e5c0*/  LOP3.LUT P2, RZ, R0, 0x2000, RZ, 0xc0, !PT ;  /* 0x0000200000ff7812 */ /* 0x000fe4000784c0ff */
[----:B------:R-:W-:Y:S02]  /*2e5d0*/  F2FP.SATFINITE.E4M3.F32.PACK_AB_MERGE_C R8, RZ, R8, RZ ;  /* 0x00000008ff08723e */ /* 0x000fe400048070ff */
[----:B0-----:R-:W-:-:S05]  /*2e5e0*/  @!P6 IADD3 R6, P0, R31, R6, RZ ;  /* 0x000000061f06e210 */ /* 0x001fca0007f1e0ff */
[----:B------:R-:W-:-:S05]  /*2e5f0*/  @!P6 IMAD.X R7, R62, 0x1, R7, P0 ;  /* 0x000000013e07e824 */ /* 0x000fca00000e0607 */
[----:B------:R0:W-:Y:S02]  /*2e600*/  @!P6 STG.E.U8 desc[UR46][R6.64+0x20], R8 ;  /* 0x000020080600e986 */ /* 0x0001e4000c10112e */
[----:B0-----:R-:W0:Y:S01]  /*2e610*/  @!P2 LDC.64 R6, c[0x0][0x5c0] ;  /* 0x00017000ff06ab82 */ /* 0x001e220000000a00 */
[----:B----4-:R-:W-:Y:S02]  /*2e620*/  FMUL R8, R91, UR43 ;  /* 0x0000002b5b087c20 */ /* 0x010fe40008400000 */
[----:B------:R-:W4:Y:S03]  /*2e630*/  LDL.LU R91, [R1+0x2c4] ;  /* 0x0002c400015b7983 */ /* 0x000f260000300800 */
[----:B------:R-:W-:Y:S02]  /*2e640*/  F2FP.SATFINITE.E4M3.F32.PACK_AB_MERGE_C R8, RZ, R8, RZ ;  /* 0x00000008ff08723e */ /* 0x000fe400048070ff */
[----:B------:R-:W-:-:S02]  /*2e650*/  LOP3.LUT P3, RZ, R2, 0x1, RZ, 0xc0, !PT ;  /* 0x0000000102ff7812 */ /* 0x000fc4000786c0ff */
[----:B0-----:R-:W-:-:S05]  /*2e660*/  @!P2 IADD3 R6, P0, R63, R6, RZ ;  /* 0x000000063f06a210 */ /* 0x001fca0007f1e0ff */
[----:B------:R-:W-:-:S05]  /*2e670*/  @!P2 IMAD.X R7, R64, 0x1, R7, P0 ;  /* 0x000000014007a824 */ /* 0x000fca00000e0607 */
[----:B------:R5:W-:Y:S02]  /*2e680*/  @!P2 STG.E.U8 desc[UR46][R6.64+0x21], R8 ;  /* 0x000021080600a986 */ /* 0x000be4000c10112e */
[----:B-----5:R-:W-:Y:S02]  /*2e690*/  FMUL R6, R90, UR43 ;  /* 0x0000002b5a067c20 */ /* 0x020fe40008400000 */
[----:B------:R-:W5:Y:S03]  /*2e6a0*/  LDL.LU R90, [R1+0x2c8] ;  /* 0x0002c800015a7983 */ /* 0x000f660000300800 */
[----:B------:R-:W-:-:S05]  /*2e6b0*/  F2FP.SATFINITE.E4M3.F32.PACK_AB_MERGE_C R6, RZ, R6, RZ ;  /* 0x00000006ff06723e */ /* 0x000fca00048070ff */
[----:B------:R0:W-:Y:S02]  /*2e6c0*/  @!P3 STG.E.U8 desc[UR46][R34.64+0x28], R6 ;  /* 0x000028062200b986 */ /* 0x0001e4000c10112e */
[----:B0-----:R-:W-:Y:S02]  /*2e6d0*/  FMUL R6, R89, UR43 ;  /* 0x0000002b59067c20 */ /* 0x001fe40008400000 */
[----:B------:R-:W5:Y:S01]  /*2e6e0*/  LDL.LU R89, [R1+0x2cc] ;  /* 0x0002cc0001597983 */ /* 0x000f620000300800 */
[C---:B------:R-:W-:Y:S02]  /*2e6f0*/  LOP3.LUT P5, RZ, R0.reuse, 0x80000000, RZ, 0xc0, !PT ;  /* 0x8000000000ff7812 */ /* 0x040fe400078ac0ff */
[----:B------:R-:W-:Y:S02]  /*2e700*/  LOP3.LUT P4, RZ, R0, 0x1000, RZ, 0xc0, !PT ;  /* 0x0000100000ff7812 */ /* 0x000fe4000788c0ff */
[----:B------:R-:W-:-:S09]  /*2e710*/  F2FP.SATFINITE.E4M3.F32.PACK_AB_MERGE_C R6, RZ, R6, RZ ;  /* 0x00000006ff06723e */ /* 0x000fd200048070ff */
[----:B------:R0:W-:Y:S02]  /*2e720*/  @!P5 STG.E.U8 desc[UR46][R26.64+0x29], R6 ;  /* 0x000029061a00d986 */ /* 0x0001e4000c10112e */
[----:B0-----:R-:W0:Y:S02]  /*2e730*/  @!P4 LDC.64 R6, c[0x0][0x5c0] ;  /* 0x00017000ff06cb82 */ /* 0x001e240000000a00 */
[----:B0-----:R-:W-:-:S05]  /*2e740*/  @!P4 IADD3 R6, P0, R65, R6, RZ ;  /* 0x000000064106c210 */ /* 0x001fca0007f1e0ff */
[----:B------:R-:W-:Y:S02]  /*2e750*/  @!P4 IMAD.X R7, R66, 0x1, R7, P0 ;  /* 0x000000014207c824 */ /* 0x000fe400000e0607 */
[----:B--2---:R-:W-:Y:S02]  /*2e760*/  FMUL R8, R88, UR43 ;  /* 0x0000002b58087c20 */ /* 0x004fe40008400000 */
[----:B------:R-:W2:Y:S04]  /*2e770*/  LDL.LU R88, [R1+0x2d0] ;  /* 0x0002d00001587983 */ /* 0x000ea80000300800 */
[----:B------:R-:W2:Y:S01]  /*2e780*/  LDL.LU R92, [R1+0x2d4] ;  /* 0x0002d400015c7983 */ /* 0x000ea20000300800 */
[----:B------:R-:W-:-:S05]  /*2e790*/  F2FP.SATFINITE.E4M3.F32.PACK_AB_MERGE_C R8, RZ, R8, RZ ;  /* 0x00000008ff08723e */ /* 0x000fca00048070ff */
[----:B------:R3:W-:Y:S02]  /*2e7a0*/  @!P4 STG.E.U8 desc[UR46][R6.64+0x28], R8 ;  /* 0x000028080600c986 */ /* 0x0007e4000c10112e */
[----:B---3--:R-:W-:Y:S02]  /*2e7b0*/  FMUL R8, R87, UR43 ;  /* 0x0000002b57087c20 */ /* 0x008fe40008400000 */
[----:B------:R-:W3:Y:S01]  /*2e7c0*/  LDL.LU R87, [R1+0x2d8] ;  /* 0x0002d80001577983 */ /* 0x000ee20000300800 */
[----:B------:R-:W-:Y:S02]  /*2e7d0*/  LOP3.LUT P0, RZ, R0, 0x10000000, RZ, 0xc0, !PT ;  /* 0x1000000000ff7812 */ /* 0x000fe4000780c0ff */
[C---:B------:R-:W-:Y:S02]  /*2e7e0*/  LOP3.LUT P1, RZ, R3.reuse, 0x40000, RZ, 0xc0, !PT ;  /* 0x0004000003ff7812 */ /* 0x040fe4000782c0ff */
[----:B------:R-:W-:-:S09]  /*2e7f0*/  LOP3.LUT R3, R3, 0xfffdffff, RZ, 0xc0, !PT ;  /* 0xfffdffff03037812 */ /* 0x000fd200078ec0ff */
[----:B------:R-:W-:Y:S02]  /*2e800*/  @P0 LOP3.LUT R3, R3, 0x20000, RZ, 0xfc, !PT ;  /* 0x0002000003030812 */ /* 0x000fe400078efcff */
[----:B------:R-:W-:-:S13]  /*2e810*/  LOP3.LUT P0, RZ, R0, 0x800, RZ, 0xc0, !PT ;  /* 0x0000080000ff7812 */ /* 0x000fda000780c0ff */
[----:B------:R-:W0:Y:S01]  /*2e820*/  @!P0 LDC.64 R6, c[0x0][0x5c0] ;  /* 0x00017000ff068b82 */ /* 0x000e220000000a00 */
[----:B------:R-:W-:Y:S02]  /*2e830*/  F2FP.SATFINITE.E4M3.F32.PACK_AB_MERGE_C R8, RZ, R8, RZ ;  /* 0x00000008ff08723e */ /* 0x000fe400048070ff */
[----:B0-----:R-:W-:-:S05]  /*2e840*/  @!P0 IADD3 R6, P4, R67, R6, RZ ;  /* 0x0000000643068210 */ /* 0x001fca0007f9e0ff */
[----:B------:R-:W-:-:S05]  /*2e850*/  @!P0 IMAD.X R7, R68, 0x1, R7, P4 ;  /* 0x0000000144078824 */ /* 0x000fca00020e0607 */
[----:B------:R4:W-:Y:S02]  /*2e860*/  @!P0 STG.E.U8 desc[UR46][R6.64+0x29], R8 ;  /* 0x0000290806008986 */ /* 0x0009e4000c10112e */
[----:B----4-:R-:W-:Y:S02]  /*2e870*/  FMUL R6, R91, UR43 ;  /* 0x0000002b5b067c20 */ /* 0x010fe40008400000 */
[----:B------:R-:W4:Y:S01]  /*2e880*/  LDL.LU R91, [R1+0x2dc] ;  /* 0x0002dc00015b7983 */ /* 0x000f220000300800 */
[----:B------:R-:W-:Y:S02]  /*2e890*/  LOP3.LUT P6, RZ, R0, 0x40000000, RZ, 0xc0, !PT ;  /* 0x4000000000ff7812 */ /* 0x000fe400078cc0ff */
[----:B------:R-:W-:-:S11]  /*2e8a0*/  F2FP.SATFINITE.E4M3.F32.PACK_AB_MERGE_C R6, RZ, R6, RZ ;  /* 0x00000006ff06723e */ /* 0x000fd600048070ff */
[----:B------:R5:W-:Y:S01]  /*2e8b0*/  @!P6 STG.E.U8 desc[UR46][R40.64+0x30], R6 ;  /* 0x000030062800e986 */ /* 0x000be2000c10112e */
[----:B------:R-:W-:Y:S01]  /*2e8c0*/  LOP3.LUT P2, RZ, R0, 0x20000000, RZ, 0xc0, !PT ;  /* 0x2000000000ff7812 */ /* 0x000fe2000784c0ff */
[----:B-----5:R-:W-:Y:S02]  /*2e8d0*/  FMUL R6, R90, UR43 ;  /* 0x0000002b5a067c20 */ /* 0x020fe40008400000 */
[----:B------:R-:W5:Y:S03]  /*2e8e0*/  LDL.LU R90, [R1+0x2e0] ;  /* 0x0002e000015a7983 */ /* 0x000f660000300800 */
[----:B------:R-:W-:-:S07]  /*2e8f0*/  F2FP.SATFINITE.E4M3.F32.PACK_AB_MERGE_C R6, RZ, R6, RZ ;  /* 0x00000006ff06723e */ /* 0x000fce00048070ff */
[----:B------:R0:W-:Y:S02]  /*2e900*/  @!P2 STG.E.U8 desc[UR46][R38.64+0x31], R6 ;  /* 0x000031062600a986 */ /* 0x0001e4000c10112e */
[----:B0-----:R-:W0:Y:S01]  /*2e910*/  @!P1 LDC.64 R6, c[0x0][0x5c0] ;  /* 0x00017000ff069b82 */ /* 0x001e220000000a00 */
[----:B------:R-:W-:Y:S02]  /*2e920*/  FMUL R8, R89, UR43 ;  /* 0x0000002b59087c20 */ /* 0x000fe40008400000 */
[----:B------:R-:W5:Y:S01]  /*2e930*/  LDL.LU R89, [R1+0x2e4] ;  /* 0x0002e40001597983 */ /* 0x000f620000300800 */
[----:B------:R-:W-:Y:S02]  /*2e940*/  LOP3.LUT P3, RZ, R0, 0x200, RZ, 0xc0, !PT ;  /* 0x0000020000ff7812 */ /* 0x000fe4000786c0ff */
[----:B------:R-:W-:Y:S02]  /*2e950*/  F2FP.SATFINITE.E4M3.F32.PACK_AB_MERGE_C R8, RZ, R8, RZ ;  /* 0x00000008ff08723e */ /* 0x000fe400048070ff */
[----:B0-----:R-:W-:-:S05]  /*2e960*/  @!P1 IADD3 R6, P0, R69, R6, RZ ;  /* 0x0000000645069210 */ /* 0x001fca0007f1e0ff */
[----:B------:R-:W-:-:S05]  /*2e970*/  @!P1 IMAD.X R7, R70, 0x1, R7, P0 ;  /* 0x0000000146079824 */ /* 0x000fca00000e0607 */
[----:B------:R0:W-:Y:S02]  /*2e980*/  @!P1 STG.E.U8 desc[UR46][R6.64+0x30], R8 ;  /* 0x0000300806009986 */ /* 0x0001e4000c10112e */
[----:B0-----:R-:W0:Y:S02]  /*2e990*/  @!P3 LDC.64 R6, c[0x0][0x5c0] ;  /* 0x00017000ff06bb82 */ /* 0x001e240000000a00 */
[----:B0-----:R-:W-:-:S05]  /*2e9a0*/  @!P3 IADD3 R6, P0, R71, R6, RZ ;  /* 0x000000064706b210 */ /* 0x001fca0007f1e0ff */
[----:B------:R-:W-:Y:S01]  /*2e9b0*/  @!P3 IMAD.X R7, R72, 0x1, R7, P0 ;  /* 0x000000014807b824 */ /* 0x000fe200000e0607 */
[----:B------:R-:W-:Y:S01]  /*2e9c0*/  LOP3.LUT P0, RZ, R3, 0x20000, RZ, 0xc0, !PT ;  /* 0x0002000003ff7812 */ /* 0x000fe2000780c0ff */
[----:B--2---:R-:W-:Y:S02]  /*2e9d0*/  FMUL R8, R88, UR43 ;  /* 0x0000002b58087c20 */ /* 0x004fe40008400000 */
[----:B------:R-:W2:Y:S03]  /*2e9e0*/  LDL.LU R88, [R1+0x2e8] ;  /* 0x0002e80001587983 */ /* 0x000ea60000300800 */
[----:B------:R-:W-:-:S05]  /*2e9f0*/  F2FP.SATFINITE.E4M3.F32.PACK_AB_MERGE_C R8, RZ, R8, RZ ;  /* 0x00000008ff08723e */ /* 0x000fca00048070ff */
[----:B------:R0:W-:Y:S02]  /*2ea00*/  @!P3 STG.E.U8 desc[UR46][R6.64+0x31], R8 ;  /* 0x000031080600b986 */ /* 0x0001e4000c10112e */
[----:B0-----:R-:W-:-:S05]  /*2ea10*/  FMUL R6, R92, UR43 ;  /* 0x0000002b5c067c20 */ /* 0x001fca0008400000 */
[----:B------:R-:W-:-:S05]  /*2ea20*/  F2FP.SATFINITE.E4M3.F32.PACK_AB_MERGE_C R6, RZ, R6, RZ ;  /* 0x00000006ff06723e */ /* 0x000fca00048070ff */
[----:B------:R3:W-:Y:S02]  /*2ea30*/  @!P0 STG.E.U8 desc[UR46][R44.64+0x38], R6 ;  /* 0x000038062c008986 */ /* 0x0007e4000c10112e */
[----:B---3--:R-:W-:Y:S02]  /*2ea40*/  FMUL R6, R87, UR43 ;  /* 0x0000002b57067c20 */ /* 0x008fe40008400000 */
[----:B------:R-:W3:Y:S01]  /*2ea50*/  LDL.LU R87, [R1+0x2ec] ;  /* 0x0002ec0001577983 */ /* 0x000ee20000300800 */
[C---:B------:R-:W-:Y:S02]  /*2ea60*/  LOP3.LUT P5, RZ, R0.reuse, 0x8000000, RZ, 0xc0, !PT ;  /* 0x0800000000ff7812 */ /* 0x040fe400078ac0ff */
[----:B------:R-:W-:Y:S02]  /*2ea70*/  LOP3.LUT P4, RZ, R0, 0x100, RZ, 0xc0, !PT ;  /* 0x0000010000ff7812 */ /* 0x000fe4000788c0ff */
[----:B------:R-:W-:-:S09]  /*2ea80*/  F2FP.SATFINITE.E4M3.F32.PACK_AB_MERGE_C R6, RZ, R6, RZ ;  /* 0x00000006ff06723e */ /* 0x000fd200048070ff */
[----:B------:R0:W-:Y:S02]  /*2ea90*/  @!P5 STG.E.U8 desc[UR46][R42.64+0x39], R6 ;  /* 0x000039062a00d986 */ /* 0x0001e4000c10112e */
[----:B0-----:R-:W0:Y:S01]  /*2eaa0*/  @!P4 LDC.64 R6, c[0x0][0x5c0] ;  /* 0x00017000ff06cb82 */ /* 0x001e220000000a00 */
[----:B------:R-:W-:Y:S01]  /*2eab0*/  LOP3.LUT P6, RZ, R0, 0x40, RZ, 0xc0, !PT ;  /* 0x0000004000ff7812 */ /* 0x000fe200078cc0ff */
[----:B----4-:R-:W-:Y:S02]  /*2eac0*/  FMUL R8, R91, UR43 ;  /* 0x0000002b5b087c20 */ /* 0x010fe40008400000 */
[----:B------:R-:W4:Y:S01]  /*2ead0*/  LDL.LU R91, [R1+0x2f0] ;  /* 0x0002f000015b7983 */ /* 0x000f220000300800 */
[----:B0-----:R-:W-:Y:S02]  /*2eae0*/  @!P4 IADD3 R6, P0, R74, R6, RZ ;  /* 0x000000064a06c210 */ /* 0x001fe40007f1e0ff */
[----:B------:R-:W-:-:S03]  /*2eaf0*/  F2FP.SATFINITE.E4M3.F32.PACK_AB_MERGE_C R8, RZ, R8, RZ ;  /* 0x00000008ff08723e */ /* 0x000fc600048070ff */
[----:B------:R-:W-:-:S05]  /*2eb00*/  @!P4 IMAD.X R7, R77, 0x1, R7, P0 ;  /* 0x000000014d07c824 */ /* 0x000fca00000e0607 */
[----:B------:R0:W-:Y:S02]  /*2eb10*/  @!P4 STG.E.U8 desc[UR46][R6.64+0x38], R8 ;  /* 0x000038080600c986 */ /* 0x0001e4000c10112e */
[----:B0-----:R-:W0:Y:S01]  /*2eb20*/  @!P6 LDC.64 R6, c[0x0][0x5c0] ;  /* 0x00017000ff06eb82 */ /* 0x001e220000000a00 */
[----:B-----5:R-:W-:Y:S02]  /*2eb30*/  FMUL R8, R90, UR43 ;  /* 0x0000002b5a087c20 */ /* 0x020fe40008400000 */
[----:B------:R-:W5:Y:S03]  /*2eb40*/  LDL.LU R90, [R1+0x2f4] ;  /* 0x0002f400015a7983 */ /* 0x000f660000300800 */
[----:B------:R-:W-:Y:S02]  /*2eb50*/  F2FP.SATFINITE.E4M3.F32.PACK_AB_MERGE_C R8, RZ, R8, RZ ;  /* 0x00000008ff08723e */ /* 0x000fe400048070ff */
[----:B0-----:R-:W-:-:S05]  /*2eb60*/  @!P6 IADD3 R6, P0, R73, R6, RZ ;  /* 0x000000064906e210 */ /* 0x001fca0007f1e0ff */
[----:B------:R-:W-:-:S05]  /*2eb70*/  @!P6 IMAD.X R7, R75, 0x1, R7, P0 ;  /* 0x000000014b07e824 */ /* 0x000fca00000e0607 */
[----:B------:R0:W-:Y:S02]  /*2eb80*/  @!P6 STG.E.U8 desc[UR46][R6.64+0x39], R8 ;  /* 0x000039080600e986 */ /* 0x0001e4000c10112e */
[----:B0-----:R-:W-:Y:S02]  /*2eb90*/  FMUL R6, R89, UR43 ;  /* 0x0000002b59067c20 */ /* 0x001fe40008400000 */
[----:B------:R-:W5:Y:S01]  /*2eba0*/  LDL.LU R89, [R1+0x2f8] ;  /* 0x0002f80001597983 */ /* 0x000f620000300800 */
[----:B------:R-:W-:Y:S02]  /*2ebb0*/  LOP3.LUT P2, RZ, R0, 0x4000000, RZ, 0xc0, !PT ;  /* 0x0400000000ff7812 */ /* 0x000fe4000784c0ff */
[----:B------:R-:W-:-:S11]  /*2ebc0*/  F2FP.SATFINITE.E4M3.F32.PACK_AB_MERGE_C R6, RZ, R6, RZ ;  /* 0x00000006ff06723e */ /* 0x000fd600048070ff */
[----:B------:R2:W-:Y:S02]  /*2ebd0*/  @!P2 STG.E.U8 desc[UR46][R48.64+0x20], R6 ;  /* 0x000020063000a986 */ /* 0x0005e4000c10112e */
[----:B--2---:R-:W-:Y:S02]  /*2ebe0*/  FMUL R6, R88, UR43 ;  /* 0x0000002b58067c20 */ /* 0x004fe40008400000 */
[----:B------:R-:W2:Y:S04]  /*2ebf0*/  LDL.LU R88, [R1+0x2fc] ;  /* 0x0002fc0001587983 */ /* 0x000ea80000300800 */
[----:B------:R-:W2:Y:S01]  /*2ec00*/  LDL.LU R92, [R1+0x300] ;  /* 0x00030000015c7983 */ /* 0x000ea20000300800 */
[----:B---3--:R-:W-:-:S03]  /*2ec10*/  FMUL R8, R87, UR43 ;  /* 0x0000002b57087c20 */ /* 0x008fc60008400000 */
[----:B------:R-:W3:Y:S01]  /*2ec20*/  LDL.LU R87, [R1+0x304] ;  /* 0x0003040001577983 */ /* 0x000ee20000300800 */
[----:B------:R-:W-:Y:S02]  /*2ec30*/  LOP3.LUT P3, RZ, R3, 0x10000, RZ, 0xc0, !PT ;  /* 0x0001000003ff7812 */ /* 0x000fe4000786c0ff */
[----:B------:R-:W-:Y:S02]  /*2ec40*/  LOP3.LUT P1, RZ, R0, 0x2000000, RZ, 0xc0, !PT ;  /* 0x0200000000ff7812 */ /* 0x000fe4000782c0ff */
[----:B------:R-:W-:Y:S02]  /*2ec50*/  ISETP.LT.OR P0, PT, R29, 0x21, !P3 ;  /* 0x000000211d00780c */ /* 0x000fe40005f01670 */
[----:B------:R-:W-:-:S09]  /*2ec60*/  F2FP.SATFINITE.E4M3.F32.PACK_AB_MERGE_C R6, RZ, R6, RZ ;  /* 0x00000006ff06723e */ /* 0x000fd200048070ff */
[----:B------:R0:W-:Y:S02]  /*2ec70*/  @!P1 STG.E.U8 desc[UR46][R46.64+0x21], R6 ;  /* 0x000021062e009986 */ /* 0x0001e4000c10112e */
[----:B0-----:R-:W0:Y:S01]  /*2ec80*/  @!P0 LDC.64 R6, c[0x0][0x5c0] ;  /* 0x00017000ff068b82 */ /* 0x001e220000000a00 */
[----:B------:R-:W-:Y:S02]  /*2ec90*/  ISETP.LT.OR P6, PT, R29, 0x22, !P3 ;  /* 0x000000221d00780c */ /* 0x000fe40005fc1670 */
        /* <DEDUP_REMOVED lines=14> */
[----:B------:R-:W-:Y:S02]  /*2ed80*/  F2FP.SATFINITE.E4M3.F32.PACK_AB_MERGE_C R6, RZ, R6, RZ ;  /* 0x00000006ff06723e */ /* 0x000fe400048070ff */
[----:B------:R-:W-:-:S03]  /*2ed90*/  LOP3.LUT P4, RZ, R0, 0x800000, RZ, 0xc0, !PT ;  /* 0x0080000000ff7812 */ /* 0x000fc6000788c0ff */
[----:B------:R0:W-:Y:S01]  /*2eda0*/  @!P5 STG.E.U8 desc[UR46][R52.64+0x28], R6 ;  /* 0x000028063400d986 */ /* 0x0001e2000c10112e */
[----:B------:R-:W-:Y:S01]  /*2edb0*/  ISETP.LT.OR P5, PT, R29, 0x29, !P3 ;  /* 0x000000291d00780c */ /* 0x000fe20005fa1670 */
[----:B0-----:R-:W-:Y:S02]  /*2edc0*/  FMUL R6, R89, UR43 ;  /* 0x0000002b59067c20 */ /* 0x001fe40008400000 */
[----:B------:R-:W5:Y:S03]  /*2edd0*/  LDL.LU R89, [R1+0x310] ;  /* 0x0003100001597983 */ /* 0x000f660000300800 */
[----:B------:R-:W-:-:S05]  /*2ede0*/  F2FP.SATFINITE.E4M3.F32.PACK_AB_MERGE_C R6, RZ, R6, RZ ;  /* 0x00000006ff06723e */ /* 0x000fca00048070ff */
[----:B------:R0:W-:Y:S02]  /*2edf0*/  @!P4 STG.E.U8 desc[UR46][R50.64+0x29], R6 ;  /* 0x000029063200c986 */ /* 0x0001e4000c10112e */
[----:B0-----:R-:W0:Y:S02]  /*2ee00*/  @!P5 LDC.64 R6, c[0x0][0x5c0] ;  /* 0x00017000ff06db82 */ /* 0x001e240000000a00 */
[----:B0-----:R-:W-:-:S05]  /*2ee10*/  @!P5 IADD3 R6, P4, R83, R6, RZ ;  /* 0x000000065306d210 */ /* 0x001fca0007f9e0ff */
[----:B------:R-:W-:Y:S01]  /*2ee20*/  @!P5 IMAD.X R7, R85, 0x1, R7, P4 ;  /* 0x000000015507d824 */ /* 0x000fe200020e0607 */
[----:B------:R-:W-:Y:S01]  /*2ee30*/  ISETP.LT.OR P4, PT, R29, 0x2a, !P3 ;  /* 0x0000002a1d00780c */ /* 0x000fe20005f81670 */
[----:B--2---:R-:W-:Y:S02]  /*2ee40*/  FMUL R8, R88, UR43 ;  /* 0x0000002b58087c20 */ /* 0x004fe40008400000 */
[----:B------:R-:W2:Y:S03]  /*2ee50*/  LDL.LU R88, [R1+0x314] ;  /* 0x0003140001587983 */ /* 0x000ea60000300800 */
[----:B------:R-:W-:-:S05]  /*2ee60*/  F2FP.SATFINITE.E4M3.F32.PACK_AB_MERGE_C R8, RZ, R8, RZ ;  /* 0x00000008ff08723e */ /* 0x000fca00048070ff */
[----:B------:R0:W-:Y:S02]  /*2ee70*/  @!P5 STG.E.U8 desc[UR46][R6.64+0x28], R8 ;  /* 0x000028080600d986 */ /* 0x0001e4000c10112e */
[----:B0-----:R-:W0:Y:S01]  /*2ee80*/  @!P4 LDC.64 R6, c[0x0][0x5c0] ;  /* 0x00017000ff06cb82 */ /* 0x001e220000000a00 */
[----:B------:R-:W-:-:S05]  /*2ee90*/  FMUL R8, R92, UR43 ;  /* 0x0000002b5c087c20 */ /* 0x000fca0008400000 */
[----:B------:R-:W-:Y:S02]  /*2eea0*/  F2FP.SATFINITE.E4M3.F32.PACK_AB_MERGE_C R8, RZ, R8, RZ ;  /* 0x00000008ff08723e */ /* 0x000fe400048070ff */
[----:B0-----:R-:W-:-:S05]  /*2eeb0*/  @!P4 IADD3 R6, P5, R79, R6, RZ ;  /* 0x000000064f06c210 */ /* 0x001fca0007fbe0ff */
[----:B------:R-:W-:-:S05]  /*2eec0*/  @!P4 IMAD.X R7, R80, 0x1, R7, P5 ;  /* 0x000000015007c824 */ /* 0x000fca00028e0607 */
[----:B------:R3:W-:Y:S02]  /*2eed0*/  @!P4 STG.E.U8 desc[UR46][R6.64+0x29], R8 ;  /* 0x000029080600c986 */ /* 0x0007e4000c10112e */
[----:B---3--:R-:W-:Y:S02]  /*2eee0*/  FMUL R6, R87, UR43 ;  /* 0x0000002b57067c20 */ /* 0x008fe40008400000 */
[----:B------:R-:W3:Y:S01]  /*2eef0*/  LDL.LU R87, [R1+0x318] ;  /* 0x0003180001577983 */ /* 0x000ee20000300800 */
[C---:B------:R-:W-:Y:S02]  /*2ef00*/  LOP3.LUT P2, RZ, R0.reuse, 0x400000, RZ, 0xc0, !PT ;  /* 0x0040000000ff7812 */ /* 0x040fe4000784c0ff */
[----:B------:R-:W-:Y:S01]  /*2ef10*/  F2FP.SATFINITE.E4M3.F32.PACK_AB_MERGE_C R6, RZ, R6, RZ ;  /* 0x00000006ff06723e */ /* 0x000fe200048070ff */
[----:B------:R-:W3:Y:S01]  /*2ef20*/  LDL.LU R92, [R1+0x31c] ;  /* 0x00031c00015c7983 */ /* 0x000ee20000300800 */
[----:B------:R-:W-:Y:S02]  /*2ef30*/  LOP3.LUT P1, RZ, R0, 0x200000, RZ, 0xc0, !PT ;  /* 0x0020000000ff7812 */ /* 0x000fe4000782c0ff */
[----:B------:R-:W-:-:S07]  /*2ef40*/  LOP3.LUT P4, RZ, R3, 0x1000, RZ, 0xc0, !PT ;  /* 0x0000100003ff7812 */ /* 0x000fce000788c0ff */
[----:B------:R4:W-:Y:S01]  /*2ef50*/  @!P2 STG.E.U8 desc[UR46][R56.64+0x30], R6 ;  /* 0x000030063800a986 */ /* 0x0009e2000c10112e */
[----:B------:R-:W-:Y:S01]  /*2ef60*/  LOP3.LUT P5, RZ, R3, 0x2000, RZ, 0xc0, !PT ;  /* 0x0000200003ff7812 */ /* 0x000fe200078ac0ff */
[----:B----4-:R-:W-:Y:S01]  /*2ef70*/  FMUL R6, R91, UR43 ;  /* 0x0000002b5b067c20 */ /* 0x010fe20008400000 */
[----:B------:R-:W-:Y:S01]  /*2ef80*/  LOP3.LUT P6, RZ, R3, 0x4000, RZ, 0xc0, !PT ;  /* 0x0000400003ff7812 */ /* 0x000fe200078cc0ff */
[----:B------:R-:W4:Y:S03]  /*2ef90*/  LDL.LU R91, [R1+0x320] ;  /* 0x00032000015b7983 */ /* 0x000f260000300800 */
[----:B------:R-:W-:-:S05]  /*2efa0*/  F2FP.SATFINITE.E4M3.F32.PACK_AB_MERGE_C R6, RZ, R6, RZ ;  /* 0x00000006ff06723e */ /* 0x000fca00048070ff */
[----:B------:R0:W-:Y:S02]  /*2efb0*/  @!P1 STG.E.U8 desc[UR46][R54.64+0x31], R6 ;  /* 0x0000310636009986 */ /* 0x0001e4000c10112e */
[----:B0-----:R-:W0:Y:S01]  /*2efc0*/  @!P4 LDC.64 R6, c[0x0][0x5c0] ;  /* 0x00017000ff06cb82 */ /* 0x001e220000000a00 */
[----:B-----5:R-:W-:Y:S01]  /*2efd0*/  FMUL R8, R90, UR43 ;  /* 0x0000002b5a087c20 */ /* 0x020fe20008400000 */
[----:B0-----:R-:W-:Y:S01]  /*2efe0*/  @!P4 IADD3 R6, P1, R78, R6, RZ ;  /* 0x000000064e06c210 */ /* 0x001fe20007f3e0ff */
[----:B------:R-:W5:Y:S03]  /*2eff0*/  LDL.LU R90, [R1+0x324] ;  /* 0x00032400015a7983 */ /* 0x000f660000300800 */
[----:B------:R-:W-:Y:S01]  /*2f000*/  F2FP.SATFINITE.E4M3.F32.PACK_AB_MERGE_C R8, RZ, R8, RZ ;  /* 0x00000008ff08723e */ /* 0x000fe200048070ff */
[----:B------:R-:W-:-:S05]  /*2f010*/  @!P4 IMAD.X R7, R82, 0x1, R7, P1 ;  /* 0x000000015207c824 */ /* 0x000fca00008e0607 */
[----:B------:R0:W-:Y:S02]  /*2f020*/  @!P4 STG.E.U8 desc[UR46][R6.64+0x30], R8 ;  /* 0x000030080600c986 */ /* 0x0001e4000c10112e */
[----:B0-----:R-:W0:Y:S01]  /*2f030*/  @!P5 LDC.64 R6, c[0x0][0x5c0] ;  /* 0x00017000ff06db82 */ /* 0x001e220000000a00 */
[----:B------:R-:W-:Y:S01]  /*2f040*/  FMUL R8, R89, UR43 ;  /* 0x0000002b59087c20 */ /* 0x000fe20008400000 */
[----:B------:R-:W-:Y:S01]  /*2f050*/  LOP3.LUT P0, RZ, R3, 0x8000, RZ, 0xc0, !PT ;  /* 0x0000800003ff7812 */ /* 0x000fe2000780c0ff */
[----:B------:R-:W5:Y:S03]  /*2f060*/  LDL.LU R89, [R1+0x328] ;  /* 0x0003280001597983 */ /* 0x000f660000300800 */
[----:B------:R-:W-:Y:S02]  /*2f070*/  F2FP.SATFINITE.E4M3.F32.PACK_AB_MERGE_C R8, RZ, R8, RZ ;  /* 0x00000008ff08723e */ /* 0x000fe400048070ff */
[----:B0-----:R-:W-:-:S05]  /*2f080*/  @!P5 IADD3 R6, P4, R15, R6, RZ ;  /* 0x000000060f06d210 */ /* 0x001fca0007f9e0ff */
[----:B------:R-:W-:-:S05]  /*2f090*/  @!P5 IMAD.X R7, R81, 0x1, R7, P4 ;  /* 0x000000015107d824 */ /* 0x000fca00020e0607 */
[----:B------:R0:W-:Y:S01]  /*2f0a0*/  @!P5 STG.E.U8 desc[UR46][R6.64+0x31], R8 ;  /* 0x000031080600d986 */ /* 0x0001e2000c10112e */
[----:B------:R-:W-:Y:S01]  /*2f0b0*/  LOP3.LUT P5, RZ, R0, 0x100000, RZ, 0xc0, !PT ;  /* 0x0010000000ff7812 */ /* 0x000fe200078ac0ff */
[----:B0-----:R-:W0:Y:S01]  /*2f0c0*/  @!P6 LDC.64 R6, c[0x0][0x5c0] ;  /* 0x00017000ff06eb82 */ /* 0x001e220000000a00 */
[----:B--2---:R-:W-:Y:S02]  /*2f0d0*/  FMUL R10, R88, UR43 ;  /* 0x0000002b580a7c20 */ /* 0x004fe40008400000 */
[----:B------:R-:W2:Y:S03]  /*2f0e0*/  LDL.LU R88, [R1+0x32c] ;  /* 0x00032c0001587983 */ /* 0x000ea60000300800 */
[----:B------:R-:W-:-:S06]  /*2f0f0*/  F2FP.SATFINITE.E4M3.F32.PACK_AB_MERGE_C R11, RZ, R10, RZ ;  /* 0x0000000aff0b723e */ /* 0x000fcc00048070ff */
[----:B------:R1:W-:Y:S01]  /*2f100*/  @!P5 STG.E.U8 desc[UR46][R58.64+0x38], R11 ;  /* 0x0000380b3a00d986 */ /* 0x0003e2000c10112e */
[----:B0-----:R-:W-:-:S05]  /*2f110*/  @!P6 IADD3 R12, P5, R84, R6, RZ ;  /* 0x00000006540ce210 */ /* 0x001fca0007fbe0ff */
[----:B------:R-:W-:Y:S02]  /*2f120*/  @!P6 IMAD.X R13, R86, 0x1, R7, P5 ;  /* 0x00000001560de824 */ /* 0x000fe400028e0607 */
[----:B------:R-:W0:Y:S02]  /*2f130*/  @!P0 LDC.64 R6, c[0x0][0x5c0] ;  /* 0x00017000ff068b82 */ /* 0x000e240000000a00 */
[----:B0-----:R-:W-:-:S05]  /*2f140*/  @!P0 IADD3 R14, P5, R14, R6, RZ ;  /* 0x000000060e0e8210 */ /* 0x001fca0007fbe0ff */
[----:B------:R-:W-:Y:S02]  /*2f150*/  @!P0 IMAD.X R15, R9, 0x1, R7, P5 ;  /* 0x00000001090f8824 */ /* 0x000fe400028e0607 */
[----:B---3--:R-:W-:Y:S02]  /*2f160*/  FMUL R9, R87, UR43 ;  /* 0x0000002b57097c20 */ /* 0x008fe40008400000 */
[----:B------:R-:W3:Y:S01]  /*2f170*/  LDL.LU R87, [R1+0x330] ;  /* 0x0003300001577983 */ /* 0x000ee20000300800 */
[----:B------:R-:W-:-:S04]  /*2f180*/  LOP3.LUT P4, RZ, R3, 0x200, RZ, 0xc0, !PT ;  /* 0x0000020003ff7812 */ /* 0x000fc8000788c0ff */
[----:B------:R-:W-:Y:S02]  /*2f190*/  ISETP.LT.OR P5, PT, R29, 0x21, !P4 ;  /* 0x000000211d00780c */ /* 0x000fe400067a1670 */
[----:B------:R-:W-:-:S11]  /*2f1a0*/  LOP3.LUT P1, RZ, R3, 0x400, RZ, 0xc0, !PT ;  /* 0x0000040003ff7812 */ /* 0x000fd6000782c0ff */
[----:B------:R-:W0:Y:S01]  /*2f1b0*/  @!P5 LDC.64 R6, c[0x0][0x5c0] ;  /* 0x00017000ff06db82 */ /* 0x000e220000000a00 */
[----:B------:R-:W-:Y:S01]  /*2f1c0*/  F2FP.SATFINITE.E4M3.F32.PACK_AB_MERGE_C R17, RZ, R9, RZ ;  /* 0x00000009ff11723e */ /* 0x000fe200048070ff */
[----:B------:R-:W-:Y:S02]  /*2f1d0*/  @!P5 IMAD.MOV.U32 R8, RZ, RZ, R24 ;  /* 0x000000ffff08d224 */ /* 0x000fe400078e0018 */
[----:B------:R-:W-:Y:S02]  /*2f1e0*/  @!P5 IMAD.MOV.U32 R9, RZ, RZ, R30 ;  /* 0x000000ffff09d224 */ /* 0x000fe400078e001e */
[----:B------:R-:W-:Y:S01]  /*2f1f0*/  @!P5 IMAD.WIDE.U32 R8, R4, 0x180, R8 ;  /* 0x000001800408d825 */ /* 0x000fe200078e0008 */
[----:B------:R4:W-:Y:S02]  /*2f200*/  @!P1 STG.E.U8 desc[UR46][R60.64+0x39], R17 ;  /* 0x000039113c009986 */ /* 0x0009e4000c10112e */
[----:B0-----:R-:W-:Y:S01]  /*2f210*/  @!P5 IADD3 R10, P1, R8, R6, RZ ;  /* 0x00000006080ad210 */ /* 0x001fe20007f3e0ff */
[----:B------:R-:W-:-:S05]  /*2f220*/  FMUL R6, R92, UR43 ;  /* 0x0000002b5c067c20 */ /* 0x000fca0008400000 */
[----:B------:R-:W-:-:S05]  /*2f230*/  F2FP.SATFINITE.E4M3.F32.PACK_AB_MERGE_C R19, RZ, R6, RZ ;  /* 0x00000006ff13723e */ /* 0x000fca00048070ff */
[----:B------:R0:W-:Y:S01]  /*2f240*/  @!P6 STG.E.U8 desc[UR46][R12.64+0x38], R19 ;  /* 0x000038130c00e986 */ /* 0x0001e2000c10112e */
[----:B------:R-:W-:Y:S01]  /*2f250*/  ISETP.LT.OR P6, PT, R29, 0x22, !P4 ;  /* 0x000000221d00780c */ /* 0x000fe200067c1670 */
[----:B-1----:R-:W-:-:S05]  /*2f260*/  @!P5 IMAD R11, R5, 0x180, RZ ;  /* 0x00000180050bd824 */ /* 0x002fca00078e02ff */
[----:B------:R-:W-:-:S07]  /*2f270*/  @!P5 IADD3.X R11, R7, R9, R11, P1, !PT ;  /* 0x00000009070bd210 */ /* 0x000fce0000ffe40b */
[----:B------:R-:W1:Y:S01]  /*2f280*/  @!P6 LDC.64 R8, c[0x0][0x5c0] ;  /* 0x00017000ff08eb82 */ /* 0x000e620000000a00 */
[----:B------:R-:W-:Y:S02]  /*2f290*/  @!P6 IMAD.MOV.U32 R6, RZ, RZ, R24 ;  /* 0x000000ffff06e224 */ /* 0x000fe400078e0018 */
[----:B------:R-:W-:Y:S02]  /*2f2a0*/  @!P6 IMAD.MOV.U32 R7, RZ, RZ, R30 ;  /* 0x000000ffff07e224 */ /* 0x000fe400078e001e */
[----:B------:R-:W-:-:S04]  /*2f2b0*/  @!P6 IMAD.WIDE.U32 R6, R4, 0x180, R6 ;  /* 0x000001800406e825 */ /* 0x000fc800078e0006 */
[----:B------:R-:W-:Y:S01]  /*2f2c0*/  @!P6 IMAD R16, R5, 0x180, RZ ;  /* 0x000001800510e824 */ /* 0x000fe200078e02ff */
[----:B-1----:R-:W-:Y:S01]  /*2f2d0*/  @!P6 IADD3 R6, P1, R6, R8, RZ ;  /* 0x000000080606e210 */ /* 0x002fe20007f3e0ff */
[----:B----4-:R-:W-:-:S05]  /*2f2e0*/  FMUL R8, R91, UR43 ;  /* 0x0000002b5b087c20 */ /* 0x010fca0008400000 */
[----:B------:R-:W-:Y:S01]  /*2f2f0*/  F2FP.SATFINITE.E4M3.F32.PACK_AB_MERGE_C R17, RZ, R8, RZ ;  /* 0x00000008ff11723e */ /* 0x000fe200048070ff */
[----:B-----5:R-:W-:-:S05]  /*2f300*/  FMUL R8, R90, UR43 ;  /* 0x0000002b5a087c20 */ /* 0x020fca0008400000 */
[----:B0-----:R-:W-:Y:S02]  /*2f310*/  F2FP.SATFINITE.E4M3.F32.PACK_AB_MERGE_C R13, RZ, R8, RZ ;  /* 0x00000008ff0d723e */ /* 0x001fe400048070ff */
[----:B------:R-:W-:Y:S01]  /*2f320*/  @!P6 IADD3.X R7, R9, R7, R16, P1, !PT ;  /* 0x000000070907e210 */ /* 0x000fe20000ffe410 */
[----:B------:R0:W-:Y:S04]  /*2f330*/  @!P0 STG.E.U8 desc[UR46][R14.64+0x39], R17 ;  /* 0x000039110e008986 */ /* 0x0001e8000c10112e */
[----:B------:R0:W-:Y:S01]  /*2f340*/  @!P5 STG.E.U8 desc[UR46][R10.64+0x20], R13 ;  /* 0x0000200d0a00d986 */ /* 0x0001e2000c10112e */
[----:B------:R-:W-:-:S05]  /*2f350*/  FMUL R8, R89, UR43 ;  /* 0x0000002b59087c20 */ /* 0x000fca0008400000 */
[----:B------:R-:W-:Y:S02]  /*2f360*/  F2FP.SATFINITE.E4M3.F32.PACK_AB_MERGE_C R19, RZ, R8, RZ ;  /* 0x00000008ff13723e */ /* 0x000fe400048070ff */
[----:B------:R-:W-:-:S03]  /*2f370*/  LOP3.LUT P5, RZ, R0, 0x40000, RZ, 0xc0, !PT ;  /* 0x0004000000ff7812 */ /* 0x000fc600078ac0ff */
[----:B------:R0:W-:Y:S01]  /*2f380*/  @!P6 STG.E.U8 desc[UR46][R6.64+0x21], R19 ;  /* 0x000021130600e986 */ /* 0x0001e2000c10112e */
[----:B------:R-:W-:Y:S01]  /*2f390*/  ISETP.LT.OR P5, PT, R29, 0x21, !P5 ;  /* 0x000000211d00780c */ /* 0x000fe20006fa1670 */
[----:B------:R-:W-:Y:S01]  /*2f3a0*/  BSSY B1, `(.L_x_59) ;  /* 0x0000014000017945 */ /* 0x000fe20003800000 */
[C---:B------:R-:W-:Y:S02]  /*2f3b0*/  LOP3.LUT P2, RZ, R3.reuse, 0x800, RZ, 0xc0, !PT ;  /* 0x0000080003ff7812 */ /* 0x040fe4000784c0ff */
[C---:B------:R-:W-:Y:S02]  /*2f3c0*/  LOP3.LUT P1, RZ, R3.reuse, 0x100, RZ, 0xc0, !PT ;  /* 0x0000010003ff7812 */ /* 0x040fe4000782c0ff */
[----:B------:R-:W-:Y:S01]  /*2f3d0*/  LOP3.LUT P0, RZ, R3, 0x80, RZ, 0xc0, !PT ;  /* 0x0000008003ff7812 */ /* 0x000fe2000780c0ff */
[----:B--2---:R-:W-:-:S05]  /*2f3e0*/  FMUL R8, R88, UR43 ;  /* 0x0000002b58087c20 */ /* 0x004fca0008400000 */
[----:B------:R-:W-:Y:S01]  /*2f3f0*/  F2FP.SATFINITE.E4M3.F32.PACK_AB_MERGE_C R21, RZ, R8, RZ ;  /* 0x00000008ff15723e */ /* 0x000fe200048070ff */
[----:B---3--:R-:W-:-:S05]  /*2f400*/  FMUL R9, R87, UR43 ;  /* 0x0000002b57097c20 */ /* 0x008fca0008400000 */
[----:B------:R-:W-:Y:S01]  /*2f410*/  F2FP.SATFINITE.E4M3.F32.PACK_AB_MERGE_C R9, RZ, R9, RZ ;  /* 0x00000009ff09723e */ /* 0x000fe200048070ff */
[----:B0-----:R-:W-:Y:S06]  /*2f420*/  @P5 BRA `(.L_x_60) ;  /* 0x00000000002c5947 */ /* 0x001fec0003800000 */
        /* <DEDUP_REMOVED lines=11> */
.L_x_60:
[----:B------:R-:W-:Y:S05]  /*2f4e0*/  BSYNC B1 ;  /* 0x0000000000017941 */ /* 0x000fea0003800000 */
.L_x_59:
        /* <DEDUP_REMOVED lines=15> */
.L_x_62:
[----:B------:R-:W-:Y:S05]  /*2f5e0*/  BSYNC B1 ;  /* 0x0000000000017941 */ /* 0x000fea0003800000 */
.L_x_61:
[----:B------:R-:W2:Y:S04]  /*2f5f0*/  LDL.LU R17, [R1+0x334] ;  /* 0x0003340001117983 */ /* 0x000ea80000300800 */
[----:B------:R-:W3:Y:S04]  /*2f600*/  LDL.LU R15, [R1+0x338] ;  /* 0x00033800010f7983 */ /* 0x000ee80000300800 */
[----:B------:R-:W4:Y:S04]  /*2f610*/  LDL.LU R16, [R1+0x33c] ;  /* 0x00033c0001107983 */ /* 0x000f280000300800 */
[----:B------:R-:W5:Y:S01]  /*2f620*/  LDL.LU R14, [R1+0x340] ;  /* 0x00034000010e7983 */ /* 0x000f620000300800 */
[----:B------:R-:W-:Y:S01]  /*2f630*/  ISETP.LT.OR P6, PT, R29, 0x29, !P4 ;  /* 0x000000291d00780c */ /* 0x000fe200067c1670 */
[----:B------:R-:W-:Y:S01]  /*2f640*/  BSSY B1, `(.L_x_63) ;  /* 0x000002a000017945 */ /* 0x000fe20003800000 */
[----:B------:R-:W-:-:S11]  /*2f650*/  P2R R12, PR, RZ, 0x1 ;  /* 0x00000001ff0c7803 */ /* 0x000fd60000000000 */
        /* <DEDUP_REMOVED lines=15> */
[----:B------:R-:W-:Y:S01]  /*2f750*/  ISETP.NE.AND P0, PT, R12, RZ, PT ;  /* 0x000000ff0c00720c */ /* 0x000fe20003f05270 */
[----:B--2---:R-:W-:-:S05]  /*2f760*/  FMUL R8, R17, UR43 ;  /* 0x0000002b11087c20 */ /* 0x004fca0008400000 */
[----:B------:R-:W-:Y:S01]  /*2f770*/  F2FP.SATFINITE.E4M3.F32.PACK_AB_MERGE_C R13, RZ, R8, RZ ;  /* 0x00000008ff0d723e */ /* 0x000fe200048070ff */
[----:B---3--:R-:W-:-:S04]  /*2f780*/  FMUL R8, R15, UR43 ;  /* 0x0000002b0f087c20 */ /* 0x008fc80008400000 */
[----:B------:R0:W-:Y:S01]  /*2f790*/  @!P6 STG.E.U8 desc[UR46][R10.64+0x28], R13 ;  /* 0x0000280d0a00e986 */ /* 0x0001e2000c10112e */
[----:B------:R-:W-:Y:S01]  /*2f7a0*/  F2FP.SATFINITE.E4M3.F32.PACK_AB_MERGE_C R15, RZ, R8, RZ ;  /* 0x00000008ff0f723e */ /* 0x000fe200048070ff */
[----:B----4-:R-:W-:Y:S01]  /*2f7b0*/  FMUL R8, R16, UR43 ;  /* 0x0000002b10087c20 */ /* 0x010fe20008400000 */
[----:B------:R-:W-:Y:S01]  /*2f7c0*/  LOP3.LUT P6, RZ, R0, 0x40000, RZ, 0xc0, !PT ;  /* 0x0004000000ff7812 */ /* 0x000fe200078cc0ff */
[----:B-----5:R-:W-:Y:S02]  /*2f7d0*/  FMUL R9, R14, UR43 ;  /* 0x0000002b0e097c20 */ /* 0x020fe40008400000 */
[----:B------:R0:W-:Y:S01]  /*2f7e0*/  @!P5 STG.E.U8 desc[UR46][R6.64+0x29], R15 ;  /* 0x0000290f0600d986 */ /* 0x0001e2000c10112e */
[----:B------:R-:W-:Y:S02]  /*2f7f0*/  ISETP.LT.OR P5, PT, R29, 0x29, !P6 ;  /* 0x000000291d00780c */ /* 0x000fe400077a1670 */
[----:B------:R-:W-:Y:S02]  /*2f800*/  F2FP.SATFINITE.E4M3.F32.PACK_AB_MERGE_C R17, RZ, R8, RZ ;  /* 0x00000008ff11723e */ /* 0x000fe400048070ff */
[----:B------:R-:W-:-:S09]  /*2f810*/  F2FP.SATFINITE.E4M3.F32.PACK_AB_MERGE_C R9, RZ, R9, RZ ;  /* 0x00000009ff09723e */ /* 0x000fd200048070ff */
[----:B0-----:R-:W-:Y:S05]  /*2f820*/  @P5 BRA `(.L_x_64) ;  /* 0x00000000002c5947 */ /* 0x001fea0003800000 */
[----:B------:R-:W-:Y:S01]  /*2f830*/  IMAD.MOV.U32 R6, RZ, RZ, R24 ;  /* 0x000000ffff067224 */ /* 0x000fe200078e0018 */
[----:B------:R-:W-:Y:S01]  /*2f840*/  ULDC.64 UR12, c[0x0][0x5c0] ;  /* 0x00017000000c7ab9 */ /* 0x000fe20000000a00 */
[----:B------:R-:W-:Y:S02]  /*2f850*/  IMAD.MOV.U32 R7, RZ, RZ, R30 ;  /* 0x000000ffff077224 */ /* 0x000fe400078e001e */
[----:B------:R-:W-:Y:S02]  /*2f860*/  IMAD R11, R5, 0x180, RZ ;  /* 0x00000180050b7824 */ /* 0x000fe400078e02ff */
[----:B------:R-:W-:-:S04]  /*2f870*/  IMAD.WIDE.U32 R6, R4, 0x180, R6 ;  /* 0x0000018004067825 */ /* 0x000fc800078e0006 */
[----:B------:R-:W-:Y:S02]  /*2f880*/  IMAD.U32 R13, RZ, RZ, UR12 ;  /* 0x0000000cff0d7e24 */ /* 0x000fe4000f8e00ff */
[----:B------:R-:W-:Y:S02]  /*2f890*/  IMAD.U32 R8, RZ, RZ, UR13 ;  /* 0x0000000dff087e24 */ /* 0x000fe4000f8e00ff */
[----:B------:R-:W-:Y:S01]  /*2f8a0*/  IMAD.IADD R11, R7, 0x1, R11 ;  /* 0x00000001070b7824 */ /* 0x000fe200078e020b */
[----:B------:R-:W-:-:S04]  /*2f8b0*/  IADD3 R6, P5, P6, R6, UR8, R13 ;  /* 0x0000000806067c10 */ /* 0x000fc8000febe00d */
[----:B------:R-:W-:-:S05]  /*2f8c0*/  IADD3.X R7, R11, UR7, R8, P5, P6 ;  /* 0x000000070b077c10 */ /* 0x000fca000afec408 */
[----:B------:R0:W-:Y:S04]  /*2f8d0*/  STG.E.U8 desc[UR46][R6.64+0x28], R17 ;  /* 0x0000281106007986 */ /* 0x0001e8000c10112e */
.L_x_64:
[----:B------:R-:W-:Y:S05]  /*2f8e0*/  BSYNC B1 ;  /* 0x0000000000017941 */ /* 0x000fea0003800000 */
.L_x_63:
        /* <DEDUP_REMOVED lines=15> */
.L_x_66:
[----:B------:R-:W-:Y:S05]  /*2f9e0*/  BSYNC B1 ;  /* 0x0000000000017941 */ /* 0x000fea0003800000 */
.L_x_65:
[----:B0-----:R-:W2:Y:S04]  /*2f9f0*/  LDL.LU R17, [R1+0x344] ;  /* 0x0003440001117983 */ /* 0x001ea80000300800 */
[----:B------:R-:W3:Y:S04]  /*2fa00*/  LDL.LU R15, [R1+0x348] ;  /* 0x00034800010f7983 */ /* 0x000ee80000300800 */
[----:B------:R-:W4:Y:S04]  /*2fa10*/  LDL.LU R16, [R1+0x34c] ;  /* 0x00034c0001107983 */ /* 0x000f280000300800 */
[----:B------:R-:W5:Y:S01]  /*2fa20*/  LDL.LU R14, [R1+0x350] ;  /* 0x00035000010e7983 */ /* 0x000f620000300800 */
[----:B------:R-:W-:Y:S01]  /*2fa30*/  ISETP.LT.OR P6, PT, R29, 0x31, !P4 ;  /* 0x000000311d00780c */ /* 0x000fe200067c1670 */
[----:B------:R-:W-:Y:S01]  /*2fa40*/  BSSY B1, `(.L_x_67) ;  /* 0x000002a000017945 */ /* 0x000fe20003800000 */
[----:B------:R-:W-:-:S11]  /*2fa50*/  P2R R13, PR, RZ, 0x1 ;  /* 0x00000001ff0d7803 */ /* 0x000fd60000000000 */
[----:B-1----:R-:W0:Y:S01]  /*2fa60*/  @!P6 LDC.64 R6, c[0x0][0x5c0] ;  /* 0x00017000ff06eb82 */ /* 0x002e220000000a00 */
        /* <DEDUP_REMOVED lines=39> */
.L_x_68:
[----:B------:R-:W-:Y:S05]  /*2fce0*/  BSYNC B1 ;  /* 0x0000000000017941 */ /* 0x000fea0003800000 */
.L_x_67:
        /* <DEDUP_REMOVED lines=15> */
.L_x_70:
[----:B------:R-:W-:Y:S05]  /*2fde0*/  BSYNC B1 ;  /* 0x0000000000017941 */ /* 0x000fea0003800000 */
.L_x_69:
        /* <DEDUP_REMOVED lines=47> */
.L_x_72:
[----:B------:R-:W-:Y:S05]  /*300e0*/  BSYNC B1 ;  /* 0x0000000000017941 */ /* 0x000fea0003800000 */
.L_x_71:
        /* <DEDUP_REMOVED lines=15> */
.L_x_74:
[----:B------:R-:W-:Y:S05]  /*301e0*/  BSYNC B1 ;  /* 0x0000000000017941 */ /* 0x000fea0003800000 */
.L_x_73:
[----:B------:R-:W-:Y:S01]  /*301f0*/  LOP3.LUT R3, R3, 0xfffffdff, RZ, 0xc0, !PT ;  /* 0xfffffdff03037812 */ /* 0x000fe200078ec0ff */
[----:B------:R-:W2:Y:S03]  /*30200*/  LDL.LU R28, [R1+0x364] ;  /* 0x00036400011c7983 */ /* 0x000ea60000300800 */
[----:B------:R-:W-:Y:S02]  /*30210*/  @P4 LOP3.LUT R3, R3, 0x200, RZ, 0xfc, !PT ;  /* 0x0000020003034812 */ /* 0x000fe400078efcff */
[----:B------:R-:W-:Y:S02]  /*30220*/  P2R R16, PR, RZ, 0x8 ;  /* 0x00000008ff107803 */ /* 0x000fe40000000000 */
[----:B------:R-:W-:Y:S01]  /*30230*/  LOP3.LUT R2, R2, 0xfffffbff, RZ, 0xc0, !PT ;  /* 0xfffffbff02027812 */ /* 0x000fe200078ec0ff */
[----:B------:R-:W-:Y:S01]  /*30240*/  IMAD.U32 R31, RZ, RZ, UR8 ;  /* 0x00000008ff1f7e24 */ /* 0x000fe2000f8e00ff */
[----:B------:R-:W-:Y:S01]  /*30250*/  LOP3.LUT P4, RZ, R0, 0x8000, RZ, 0xc0, !PT ;  /* 0x0000800000ff7812 */ /* 0x000fe2000788c0ff */
[----:B------:R-:W-:Y:S01]  /*30260*/  IMAD.U32 R62, RZ, RZ, UR7 ;  /* 0x00000007ff3e7e24 */ /* 0x000fe2000f8e00ff */
[----:B------:R-:W3:Y:S02]  /*30270*/  LDL.LU R94, [R1+0x368] ;  /* 0x00036800015e7983 */ /* 0x000ee40000300800 */
[----:B------:R-:W-:-:S02]  /*30280*/  ISETP.LT.OR P3, PT, R29, 0x41, !P4 ;  /* 0x000000411d00780c */ /* 0x000fc40006761670 */
[----:B------:R-:W-:Y:S01]  /*30290*/  LOP3.LUT R0, R0, 0x7fffffff, RZ, 0xc0, !PT ;  /* 0x7fffffff00007812 */ /* 0x000fe200078ec0ff */
[----:B------:R-:W-:Y:S01]  /*302a0*/  IMAD.U32 R63, RZ, RZ, UR8 ;  /* 0x00000008ff3f7e24 */ /* 0x000fe2000f8e00ff */
[----:B------:R-:W-:Y:S01]  /*302b0*/  LOP3.LUT R3, R3, 0xffffff7f, RZ, 0xc0, !PT ;  /* 0xffffff7f03037812 */ /* 0x000fe200078ec0ff */
[----:B------:R-:W-:Y:S01]  /*302c0*/  IMAD.U32 R64, RZ, RZ, UR7 ;  /* 0x00000007ff407e24 */ /* 0x000fe2000f8e00ff */
[----:B------:R-:W4:Y:S07]  /*302d0*/  LDL.LU R97, [R1+0x36c] ;  /* 0x00036c0001617983 */ /* 0x000f2e0000300800 */
[----:B01----:R-:W0:Y:S01]  /*302e0*/  @!P3 LDC.64 R6, c[0x0][0x5c0] ;  /* 0x00017000ff06bb82 */ /* 0x003e220000000a00 */
[----:B------:R-:W-:Y:S01]  /*302f0*/  @P3 LOP3.LUT R2, R2, 0x400, RZ, 0xfc, !PT ;  /* 0x0000040002023812 */ /* 0x000fe200078efcff */
[----:B------:R-:W-:Y:S01]  /*30300*/  IMAD.U32 R65, RZ, RZ, UR8 ;  /* 0x00000008ff417e24 */ /* 0x000fe2000f8e00ff */
[----:B------:R-:W-:Y:S01]  /*30310*/  @P0 LOP3.LUT R3, R3, 0x80, RZ, 0xfc, !PT ;  /* 0x0000008003030812 */ /* 0x000fe200078efcff */
[----:B------:R-:W-:Y:S01]  /*30320*/  IMAD.U32 R66, RZ, RZ, UR7 ;  /* 0x00000007ff427e24 */ /* 0x000fe2000f8e00ff */
[----:B------:R-:W5:Y:S01]  /*30330*/  LDL.LU R96, [R1+0x370] ;  /* 0x0003700001607983 */ /* 0x000f620000300800 */
[----:B0-----:R-:W-:Y:S01]  /*30340*/  @!P3 IADD3 R10, P5, P6, R24, UR8, R6 ;  /* 0x00000008180abc10 */ /* 0x001fe2000febe006 */
[----:B------:R-:W-:Y:S01]  /*30350*/  IMAD.U32 R67, RZ, RZ, UR8 ;  /* 0x00000008ff437e24 */ /* 0x000fe2000f8e00ff */
[----:B------:R-:W-:Y:S01]  /*30360*/  LOP3.LUT R2, R2, 0xffffffbf, RZ, 0xc0, !PT ;  /* 0xffffffbf02027812 */ /* 0x000fe200078ec0ff */
[----:B------:R-:W-:Y:S01]  /*30370*/  IMAD.U32 R68, RZ, RZ, UR7 ;  /* 0x00000007ff447e24 */ /* 0x000fe2000f8e00ff */
[----:B------:R-:W-:Y:S01]  /*30380*/  @!P3 IADD3.X R11, R30, UR7, R7, P5, P6 ;  /* 0x000000071e0bbc10 */ /* 0x000fe2000afec407 */
[----:B------:R-:W-:Y:S01]  /*30390*/  IMAD.U32 R69, RZ, RZ, UR8 ;  /* 0x00000008ff457e24 */ /* 0x000fe2000f8e00ff */
[----:B------:R-:W-:Y:S01]  /*303a0*/  ISETP.LT.OR P3, PT, R29, 0x42, !P4 ;  /* 0x000000421d00780c */ /* 0x000fe20006761670 */
[----:B------:R-:W-:Y:S01]  /*303b0*/  IMAD.U32 R70, RZ, RZ, UR7 ;  /* 0x00000007ff467e24 */ /* 0x000fe2000f8e00ff */
[----:B------:R-:W5:Y:S01]  /*303c0*/  LDL.LU R95, [R1+0x374] ;  /* 0x00037400015f7983 */ /* 0x000f620000300800 */
[----:B------:R-:W-:Y:S01]  /*303d0*/  IMAD.U32 R71, RZ, RZ, UR8 ;  /* 0x00000008ff477e24 */ /* 0x000fe2000f8e00ff */
[----:B------:R-:W-:Y:S01]  /*303e0*/  LOP3.LUT R3, R3, 0xfffffeff, RZ, 0xc0, !PT ;  /* 0xfffffeff03037812 */ /* 0x000fe200078ec0ff */
[----:B------:R-:W-:Y:S01]  /*303f0*/  IMAD.U32 R72, RZ, RZ, UR7 ;  /* 0x00000007ff487e24 */ /* 0x000fe2000f8e00ff */
[----:B------:R-:W5:Y:S01]  /*30400*/  LDL.LU R93, [R1+0x378] ;  /* 0x00037800015d7983 */ /* 0x000f620000300800 */
[----:B------:R-:W-:Y:S01]  /*30410*/  IMAD.U32 R73, RZ, RZ, UR8 ;  /* 0x00000008ff497e24 */ /* 0x000fe2000f8e00ff */
[----:B------:R-:W-:Y:S01]  /*30420*/  @P1 LOP3.LUT R3, R3, 0x100, RZ, 0xfc, !PT ;  /* 0x0000010003031812 */ /* 0x000fe200078efcff */
[----:B------:R-:W-:Y:S01]  /*30430*/  IMAD.U32 R74, RZ, RZ, UR7 ;  /* 0x00000007ff4a7e24 */ /* 0x000fe2000f8e00ff */
[----:B------:R-:W5:Y:S01]  /*30440*/  LDL.LU R98, [R1+0x37c] ;  /* 0x00037c0001627983 */ /* 0x000f620000300800 */
[----:B------:R-:W-:Y:S01]  /*30450*/  IMAD.U32 R75, RZ, RZ, UR8 ;  /* 0x00000008ff4b7e24 */ /* 0x000fe2000f8e00ff */
[----:B------:R-:W-:Y:S01]  /*30460*/  LOP3.LUT R3, R3, 0xfffffbff, RZ, 0xc0, !PT ;  /* 0xfffffbff03037812 */ /* 0x000fe200078ec0ff */
[----:B------:R-:W0:Y:S01]  /*30470*/  @!P3 LDC.64 R6, c[0x0][0x5c0] ;  /* 0x00017000ff06bb82 */ /* 0x000e220000000a00 */
[----:B------:R-:W-:Y:S01]  /*30480*/  @P3 LOP3.LUT R2, R2, 0x40, RZ, 0xfc, !PT ;  /* 0x0000004002023812 */ /* 0x000fe200078efcff */
[----:B------:R-:W-:Y:S01]  /*30490*/  IMAD.U32 R76, RZ, RZ, UR7 ;  /* 0x00000007ff4c7e24 */ /* 0x000fe2000f8e00ff */
[----:B------:R-:W-:Y:S01]  /*304a0*/  @P2 LOP3.LUT R3, R3, 0x400, RZ, 0xfc, !PT ;  /* 0x0000040003032812 */ /* 0x000fe200078efcff */
[----:B------:R-:W-:Y:S01]  /*304b0*/  IMAD.U32 R77, RZ, RZ, UR8 ;  /* 0x00000008ff4d7e24 */ /* 0x000fe2000f8e00ff */
[----:B------:R-:W-:Y:S01]  /*304c0*/  LOP3.LUT R2, R2, 0xfffffdff, RZ, 0xc0, !PT ;  /* 0xfffffdff02027812 */ /* 0x000fe200078ec0ff */
[----:B------:R-:W-:Y:S01]  /*304d0*/  IMAD.U32 R78, RZ, RZ, UR7 ;  /* 0x00000007ff4e7e24 */ /* 0x000fe2000f8e00ff */
[----:B------:R-:W-:Y:S01]  /*304e0*/  LOP3.LUT R3, R3, 0xfffff7ff, RZ, 0xc0, !PT ;  /* 0xfffff7ff03037812 */ /* 0x000fe200078ec0ff */
[----:B------:R-:W-:-:S02]  /*304f0*/  IMAD.U32 R79, RZ, RZ, UR8 ;  /* 0x00000008ff4f7e24 */ /* 0x000fc4000f8e00ff */
[----:B------:R-:W-:Y:S02]  /*30500*/  IMAD.U32 R80, RZ, RZ, UR7 ;  /* 0x00000007ff507e24 */ /* 0x000fe4000f8e00ff */
[----:B------:R-:W-:Y:S02]  /*30510*/  IMAD.U32 R81, RZ, RZ, UR8 ;  /* 0x00000008ff517e24 */ /* 0x000fe4000f8e00ff */
[----:B------:R-:W-:Y:S02]  /*30520*/  IMAD.U32 R82, RZ, RZ, UR7 ;  /* 0x00000007ff527e24 */ /* 0x000fe4000f8e00ff */
[----:B------:R-:W-:Y:S02]  /*30530*/  IMAD.U32 R83, RZ, RZ, UR8 ;  /* 0x00000008ff537e24 */ /* 0x000fe4000f8e00ff */
[----:B------:R-:W-:Y:S02]  /*30540*/  IMAD.U32 R84, RZ, RZ, UR7 ;  /* 0x00000007ff547e24 */ /* 0x000fe4000f8e00ff */
[----:B------:R-:W-:-:S02]  /*30550*/  IMAD.U32 R85, RZ, RZ, UR8 ;  /* 0x00000008ff557e24 */ /* 0x000fc4000f8e00ff */
[----:B------:R-:W-:Y:S01]  /*30560*/  IMAD.U32 R86, RZ, RZ, UR7 ;  /* 0x00000007ff567e24 */ /* 0x000fe2000f8e00ff */
[----:B0-----:R-:W-:Y:S01]  /*30570*/  @!P3 IADD3 R8, P5, P6, R24, UR8, R6 ;  /* 0x000000081808bc10 */ /* 0x001fe2000febe006 */
[----:B------:R-:W-:Y:S02]  /*30580*/  IMAD.U32 R87, RZ, RZ, UR8 ;  /* 0x00000008ff577e24 */ /* 0x000fe4000f8e00ff */
[----:B------:R-:W-:Y:S01]  /*30590*/  IMAD.U32 R88, RZ, RZ, UR7 ;  /* 0x00000007ff587e24 */ /* 0x000fe2000f8e00ff */
[----:B------:R-:W-:Y:S01]  /*305a0*/  @!P3 IADD3.X R9, R30, UR7, R7, P5, P6 ;  /* 0x000000071e09bc10 */ /* 0x000fe2000afec407 */
[----:B------:R-:W-:Y:S01]  /*305b0*/  IMAD.U32 R89, RZ, RZ, UR8 ;  /* 0x00000008ff597e24 */ /* 0x000fe2000f8e00ff */
[----:B------:R-:W-:Y:S01]  /*305c0*/  ISETP.LT.OR P3, PT, R29, 0x49, !P4 ;  /* 0x000000491d00780c */ /* 0x000fe20006761670 */
[----:B------:R-:W-:Y:S02]  /*305d0*/  IMAD.U32 R90, RZ, RZ, UR7 ;  /* 0x00000007ff5a7e24 */ /* 0x000fe4000f8e00ff */
[----:B------:R-:W-:-:S02]  /*305e0*/  IMAD.U32 R91, RZ, RZ, UR8 ;  /* 0x00000008ff5b7e24 */ /* 0x000fc4000f8e00ff */
[----:B------:R-:W-:-:S08]  /*305f0*/  IMAD.U32 R92, RZ, RZ, UR7 ;  /* 0x00000007ff5c7e24 */ /* 0x000fd0000f8e00ff */
        /* <DEDUP_REMOVED lines=29> */
[----:B------:R-:W-:Y:S01]  /*307d0*/  LOP3.LUT R2, R2, 0xfffffffb, RZ, 0xc0, !PT ;  /* 0xfffffffb02027812 */ /* 0x000fe200078ec0ff */
[----:B--2---:R-:W-:Y:S01]  /*307e0*/  FMUL R28, R28, UR43 ;  /* 0x0000002b1c1c7c20 */ /* 0x004fe20008400000 */
[----:B0-----:R-:W-:-:S04]  /*307f0*/  @!P3 IADD3 R36, P5, P6, R24, UR8, R6 ;  /* 0x000000081824bc10 */ /* 0x001fc8000febe006 */
[----:B------:R-:W-:Y:S02]  /*30800*/  @!P3 IADD3.X R37, R30, UR7, R7, P5, P6 ;  /* 0x000000071e25bc10 */ /* 0x000fe4000afec407 */
[----:B------:R-:W0:Y:S01]  /*30810*/  @!P4 LDC.64 R6, c[0x0][0x5c0] ;  /* 0x00017000ff06cb82 */ /* 0x000e220000000a00 */
[----:B------:R-:W-:Y:S02]  /*30820*/  ISETP.NE.AND P3, PT, R16, RZ, PT ;  /* 0x000000ff1000720c */ /* 0x000fe40003f65270 */
        /* <DEDUP_REMOVED lines=52> */
[----:B------:R-:W0:Y:S01]  /*30b70*/  @!P0 LDC.64 R6, c[0x0][0x5c0] ;  /* 0x00017000ff068b82 */ /* 0x000e220000000a00 */
[----:B------:R-:W-:-:S13]  /*30b80*/  ISETP.LT.OR P4, PT, R29, 0x51, !P3 ;  /* 0x000000511d00780c */ /* 0x000fda0005f81670 */
        /* <DEDUP_REMOVED lines=44> */
[----:B------:R-:W-:Y:S02]  /*30e50*/  LOP3.LUT R0, R0, 0xffffbfff, RZ, 0xc0, !PT ;  /* 0xffffbfff00007812 */ /* 0x000fe400078ec0ff */
[----:B0-----:R-:W-:-:S04]  /*30e60*/  @!P0 IADD3 R60, P5, P6, R24, UR10, R6 ;  /* 0x0000000a183c8c10 */ /* 0x001fc8000febe006 */
[----:B------:R-:W-:Y:S02]  /*30e70*/  @!P0 IADD3.X R61, R30, UR9, R7, P5, P6 ;  /* 0x000000091e3d8c10 */ /* 0x000fe4000afec407 */
        /* <DEDUP_REMOVED lines=35> */
[----:B------:R-:W-:Y:S02]  /*310b0*/  LOP3.LUT R0, R0, 0xffffffdf, RZ, 0xc0, !PT ;  /* 0xffffffdf00007812 */ /* 0x000fe400078ec0ff */
[----:B------:R-:W-:-:S02]  /*310c0*/  F2FP.SATFINITE.E4M3.F32.PACK_AB_MERGE_C R28, RZ, R28, RZ ;  /* 0x0000001cff1c723e */ /* 0x000fc400048070ff */
[----:B------:R-:W-:-:S07]  /*310d0*/  LOP3.LUT P2, RZ, R2, 0x40, RZ, 0xc0, !PT ;  /* 0x0000004002ff7812 */ /* 0x000fce000784c0ff */
[----:B------:R-:W-:Y:S02]  /*310e0*/  @!P0 IADD3 R75, P6, P5, R75, UR6, R24 ;  /* 0x000000064b4b8c10 */ /* 0x000fe4000fdde018 */
[----:B------:R-:W-:Y:S02]  /*310f0*/  @P0 LOP3.LUT R0, R0, 0x20, RZ, 0xfc, !PT ;  /* 0x0000002000000812 */ /* 0x000fe400078efcff */
[----:B------:R-:W-:Y:S02]  /*31100*/  @!P0 IADD3.X R76, R76, UR5, R30, P6, P5 ;  /* 0x000000054c4c8c10 */ /* 0x000fe4000b7ea41e */
[----:B------:R-:W-:-:S13]  /*31110*/  ISETP.LT.OR P0, PT, R29, 0x41, !P3 ;  /* 0x000000411d00780c */ /* 0x000fda0005f01670 */
[----:B------:R-:W-:-:S04]  /*31120*/  @!P0 IADD3 R77, P6, P5, R77, UR10, R24 ;  /* 0x0000000a4d4d8c10 */ /* 0x000fc8000fdde018 */
        /* <DEDUP_REMOVED lines=10> */
[----:B------:R-:W-:-:S04]  /*311d0*/  @!P4 IADD3 R85, P6, P5, R85, UR10, R24 ;  /* 0x0000000a5555cc10 */ /* 0x000fc8000fdde018 */
[----:B------:R-:W-:Y:S02]  /*311e0*/  @!P4 IADD3.X R86, R86, UR9, R30, P6, P5 ;  /* 0x000000095656cc10 */ /* 0x000fe4000b7ea41e */
[----:B------:R-:W-:-:S13]  /*311f0*/  ISETP.LT.OR P5, PT, R29, 0x52, !P3 ;  /* 0x000000521d00780c */ /* 0x000fda0005fa1670 */
[----:B------:R-:W-:Y:S02]  /*31200*/  @!P5 IADD3 R87, P0, P6, R87, UR10, R24 ;  /* 0x0000000a5757dc10 */ /* 0x000fe4000fe1e018 */
[----:B------:R-:W-:Y:S02]  /*31210*/  @P5 LOP3.LUT R3, R3, 0x1000, RZ, 0xfc, !PT ;  /* 0x0000100003035812 */ /* 0x000fe400078efcff */
[----:B------:R-:W-:Y:S02]  /*31220*/  @!P5 IADD3.X R88, R88, UR9, R30, P0, P6 ;  /* 0x000000095858dc10 */ /* 0x000fe400087ec41e */
[----:B------:R-:W-:Y:S02]  /*31230*/  @!P1 IADD3 R89, P0, P6, R89, UR10, R24 ;  /* 0x0000000a59599c10 */ /* 0x000fe4000fe1e018 */
[----:B------:R-:W-:Y:S02]  /*31240*/  LOP3.LUT R3, R3, 0xffffdfff, RZ, 0xc0, !PT ;  /* 0xffffdfff03037812 */ /* 0x000fe400078ec0ff */
[----:B------:R-:W-:-:S02]  /*31250*/  @!P1 IADD3.X R90, R90, UR9, R30, P0, P6 ;  /* 0x000000095a5a9c10 */ /* 0x000fc400087ec41e */
[----:B------:R-:W-:Y:S02]  /*31260*/  ISETP.LT.OR P0, PT, R29, 0x5a, !P3 ;  /* 0x0000005a1d00780c */ /* 0x000fe40005f01670 */
[----:B------:R-:W-:Y:S02]  /*31270*/  @P1 LOP3.LUT R3, R3, 0x2000, RZ, 0xfc, !PT ;  /* 0x0000200003031812 */ /* 0x000fe400078efcff */
[----:B------:R-:W-:Y:S02]  /*31280*/  LOP3.LUT P5, RZ, R2, 0x400, RZ, 0xc0, !PT ;  /* 0x0000040002ff7812 */ /* 0x000fe400078ac0ff */
[----:B------:R-:W-:-:S04]  /*31290*/  LOP3.LUT R3, R3, 0xffffbfff, RZ, 0xc0, !PT ;  /* 0xffffbfff03037812 */ /* 0x000fc800078ec0ff */
[----:B------:R-:W-:-:S03]  /*312a0*/  @P3 LOP3.LUT R3, R3, 0x4000, RZ, 0xfc, !PT ;  /* 0x0000400003033812 */ /* 0x000fc600078efcff */
[----:B------:R-:W-:Y:S02]  /*312b0*/  @!P0 IADD3 R91, P4, P6, R91, UR10, R24 ;  /* 0x0000000a5b5b8c10 */ /* 0x000fe4000fe9e018 */
[----:B------:R-:W-:Y:S02]  /*312c0*/  LOP3.LUT R3, R3, 0xffff7fff, RZ, 0xc0, !PT ;  /* 0xffff7fff03037812 */ /* 0x000fe400078ec0ff */
[----:B------:R-:W-:Y:S02]  /*312d0*/  @!P0 IADD3.X R92, R92, UR9, R30, P4, P6 ;  /* 0x000000095c5c8c10 */ /* 0x000fe4000a7ec41e */
[----:B------:R-:W-:Y:S02]  /*312e0*/  @P0 LOP3.LUT R3, R3, 0x8000, RZ, 0xfc, !PT ;  /* 0x0000800003030812 */ /* 0x000fe400078efcff */
[----:B------:R-:W-:-:S04]  /*312f0*/  LOP3.LUT P0, RZ, R0, 0x10000, RZ, 0xc0, !PT ;  /* 0x0001000000ff7812 */ /* 0x000fc8000780c0ff */
[----:B------:R-:W-:-:S13]  /*31300*/  ISETP.LT.OR P6, PT, R29, 0x41, !P0 ;  /* 0x000000411d00780c */ /* 0x000fda00047c1670 */
[----:B------:R-:W0:Y:S02]  /*31310*/  @!P6 LDC.64 R6, c[0x0][0x5c0] ;  /* 0x00017000ff06eb82 */ /* 0x000e240000000a00 */
[----:B0-----:R-:W-:-:S05]  /*31320*/  @!P6 IADD3 R6, P1, R24, R6, RZ ;  /* 0x000000061806e210 */ /* 0x001fca0007f3e0ff */
[----:B------:R-:W-:Y:S01]  /*31330*/  @!P6 IMAD.X R7, R30, 0x1, R7, P1 ;  /* 0x000000011e07e824 */ /* 0x000fe200008e0607 */
[----:B------:R-:W-:-:S04]  /*31340*/  LOP3.LUT P1, RZ, R2, 0x200, RZ, 0xc0, !PT ;  /* 0x0000020002ff7812 */ /* 0x000fc8000782c0ff */
[----:B------:R3:W-:Y:S01]  /*31350*/  @!P6 STG.E.U8 desc[UR46][R6.64+0x40], R28 ;  /* 0x0000401c0600e986 */ /* 0x0007e2000c10112e */
[----:B------:R-:W-:Y:S01]  /*31360*/  ISETP.LT.OR P6, PT, R29, 0x42, !P0 ;  /* 0x000000421d00780c */ /* 0x000fe200047c1670 */
[----:B---3--:R-:W-:-:S12]  /*31370*/  FMUL R28, R94, UR43 ;  /* 0x0000002b5e1c7c20 */ /* 0x008fd80008400000 */
[----:B------:R-:W0:Y:S01]  /*31380*/  @!P6 LDC.64 R6, c[0x0][0x5c0] ;  /* 0x00017000ff06eb82 */ /* 0x000e220000000a00 */
[----:B------:R-:W2:Y:S01]  /*31390*/  LDL.LU R94, [R1+0x380] ;  /* 0x00038000015e7983 */ /* 0x000ea20000300800 */
[----:B------:R-:W-:Y:S02]  /*313a0*/  F2FP.SATFINITE.E4M3.F32.PACK_AB_MERGE_C R28, RZ, R28, RZ ;  /* 0x0000001cff1c723e */ /* 0x000fe400048070ff */
[----:B0-----:R-:W-:-:S05]  /*313b0*/  @!P6 IADD3 R6, P3, R24, R6, RZ ;  /* 0x000000061806e210 */ /* 0x001fca0007f7e0ff */
[----:B------:R-:W-:-:S05]  /*313c0*/  @!P6 IMAD.X R7, R30, 0x1, R7, P3 ;  /* 0x000000011e07e824 */ /* 0x000fca00018e0607 */
[----:B------:R4:W-:Y:S02]  /*313d0*/  @!P6 STG.E.U8 desc[UR46][R6.64+0x41], R28 ;  /* 0x0000411c0600e986 */ /* 0x0009e4000c10112e */
[----:B----4-:R-:W-:Y:S02]  /*313e0*/  FMUL R6, R97, UR43 ;  /* 0x0000002b61067c20 */ /* 0x010fe40008400000 */
[----:B------:R-:W3:Y:S03]  /*313f0*/  LDL.LU R97, [R1+0x384] ;  /* 0x0003840001617983 */ /* 0x000ee60000300800 */
[----:B------:R-:W-:Y:S02]  /*31400*/  F2FP.SATFINITE.E4M3.F32.PACK_AB_MERGE_C R6, RZ, R6, RZ ;  /* 0x00000006ff06723e */ /* 0x000fe400048070ff */
[----:B------:R-:W-:-:S03]  /*31410*/  ISETP.LT.OR P6, PT, R29, 0x49, !P0 ;  /* 0x000000491d00780c */ /* 0x000fc600047c1670 */
[----:B------:R5:W-:Y:S02]  /*31420*/  @!P5 STG.E.U8 desc[UR46][R10.64+0x40], R6 ;  /* 0x000040060a00d986 */ /* 0x000be4000c10112e */
[----:B-----5:R-:W-:Y:S02]  /*31430*/  FMUL R6, R96, UR43 ;  /* 0x0000002b60067c20 */ /* 0x020fe40008400000 */
[----:B------:R-:W4:Y:S03]  /*31440*/  LDL.LU R96, [R1+0x388] ;  /* 0x0003880001607983 */ /* 0x000f260000300800 */
[----:B------:R-:W-:-:S05]  /*31450*/  F2FP.SATFINITE.E4M3.F32.PACK_AB_MERGE_C R6, RZ, R6, RZ ;  /* 0x00000006ff06723e */ /* 0x000fca00048070ff */
[----:B------:R0:W-:Y:S02]  /*31460*/  @!P2 STG.E.U8 desc[UR46][R8.64+0x41], R6 ;  /* 0x000041060800a986 */ /* 0x0001e4000c10112e */
[----:B0-----:R-:W0:Y:S01]  /*31470*/  @!P6 LDC.64 R6, c[0x0][0x5c0] ;  /* 0x00017000ff06eb82 */ /* 0x001e220000000a00 */
[----:B------:R-:W-:Y:S02]  /*31480*/  FMUL R8, R95, UR43 ;  /* 0x0000002b5f087c20 */ /* 0x000fe40008400000 */
[----:B------:R-:W5:Y:S03]  /*31490*/  LDL.LU R95, [R1+0x38c] ;  /* 0x00038c00015f7983 */ /* 0x000f660000300800 */
[----:B------:R-:W-:Y:S02]  /*314a0*/  F2FP.SATFINITE.E4M3.F32.PACK_AB_MERGE_C R8, RZ, R8, RZ ;  /* 0x00000008ff08723e */ /* 0x000fe400048070ff */
[----:B0-----:R-:W-:-:S05]  /*314b0*/  @!P6 IADD3 R6, P2, R24, R6, RZ ;  /* 0x000000061806e210 */ /* 0x001fca0007f5e0ff */
[----:B------:R-:W-:-:S05]  /*314c0*/  @!P6 IMAD.X R7, R30, 0x1, R7, P2 ;  /* 0x000000011e07e824 */ /* 0x000fca00010e0607 */
[----:B------:R0:W-:Y:S02]  /*314d0*/  @!P6 STG.E.U8 desc[UR46][R6.64+0x48], R8 ;  /* 0x000048080600e986 */ /* 0x0001e4000c10112e */
[----:B0-----:R-:W-:Y:S02]  /*314e0*/  FMUL R8, R93, UR43 ;  /* 0x0000002b5d087c20 */ /* 0x001fe40008400000 */
[----:B------:R-:W5:Y:S01]  /*314f0*/  LDL.LU R93, [R1+0x390] ;  /* 0x00039000015d7983 */ /* 0x000f620000300800 */
[----:B------:R-:W-:-:S13]  /*31500*/  ISETP.LT.OR P6, PT, R29, 0x4a, !P0 ;  /* 0x0000004a1d00780c */ /* 0x000fda00047c1670 */
[----:B------:R-:W0:Y:S01]  /*31510*/  @!P6 LDC.64 R6, c[0x0][0x5c0] ;  /* 0x00017000ff06eb82 */ /* 0x000e220000000a00 */
[----:B------:R-:W-:Y:S02]  /*31520*/  F2FP.SATFINITE.E4M3.F32.PACK_AB_MERGE_C R8, RZ, R8, RZ ;  /* 0x00000008ff08723e */ /* 0x000fe400048070ff */
[----:B------:R-:W-:Y:S02]  /*31530*/  LOP3.LUT P4, RZ, R2, 0x20, RZ, 0xc0, !PT ;  /* 0x0000002002ff7812 */ /* 0x000fe4000788c0ff */
[----:B0-----:R-:W-:-:S05]  /*31540*/  @!P6 IADD3 R6, P2, R24, R6, RZ ;  /* 0x000000061806e210 */ /* 0x001fca0007f5e0ff */
[----:B------:R-:W-:-:S05]  /*31550*/  @!P6 IMAD.X R7, R30, 0x1, R7, P2 ;  /* 0x000000011e07e824 */ /* 0x000fca00010e0607 */
[----:B------:R0:W-:Y:S01]  /*31560*/  @!P6 STG.E.U8 desc[UR46][R6.64+0x49], R8 ;  /* 0x000049080600e986 */ /* 0x0001e2000c10112e */
[----:B------:R-:W-:Y:S01]  /*31570*/  ISETP.LT.OR P6, PT, R29, 0x51, !P0 ;  /* 0x000000511d00780c */ /* 0x000fe200047c1670 */
[----:B0-----:R-:W-:-:S05]  /*31580*/  FMUL R6, R98, UR43 ;  /* 0x0000002b62067c20 */ /* 0x001fca0008400000 */
[----:B------:R-:W-:-:S05]  /*31590*/  F2FP.SATFINITE.E4M3.F32.PACK_AB_MERGE_C R6, RZ, R6, RZ ;  /* 0x00000006ff06723e */ /* 0x000fca00048070ff */
[----:B------:R2:W-:Y:S01]  /*315a0*/  @!P1 STG.E.U8 desc[UR46][R14.64+0x48], R6 ;  /* 0x000048060e009986 */ /* 0x0005e2000c10112e */
[----:B------:R-:W-:Y:S01]  /*315b0*/  LOP3.LUT P5, RZ, R2, 0x100, RZ, 0xc0, !PT ;  /* 0x0000010002ff7812 */ /* 0x000fe200078ac0ff */
[----:B--2---:R-:W-:Y:S02]  /*315c0*/  FMUL R6, R94, UR43 ;  /* 0x0000002b5e067c20 */ /* 0x004fe40008400000 */
[----:B------:R-:W2:Y:S03]  /*315d0*/  LDL.LU R94, [R1+0x394] ;  /* 0x00039400015e7983 */ /* 0x000ea60000300800 */
[----:B------:R-:W-:Y:S01]  /*315e0*/  F2FP.SATFINITE.E4M3.F32.PACK_AB_MERGE_C R6, RZ, R6, RZ ;  /* 0x00000006ff06723e */ /* 0x000fe200048070ff */
[----:B------:R-:W2:Y:S04]  /*315f0*/  LDL.LU R98, [R1+0x398] ;  /* 0x0003980001627983 */ /* 0x000ea80000300800 */
[----:B------:R0:W-:Y:S02]  /*31600*/  @!P4 STG.E.U8 desc[UR46][R12.64+0x49], R6 ;  /* 0x000049060c00c986 */ /* 0x0001e4000c10112e */
[----:B0-----:R-:W0:Y:S02]  /*31610*/  @!P6 LDC.64 R6, c[0x0][0x5c0] ;  /* 0x00017000ff06eb82 */ /* 0x001e240000000a00 */
[----:B0-----:R-:W-:Y:S01]  /*31620*/  @!P6 IADD3 R6, P1, R24, R6, RZ ;  /* 0x000000061806e210 */ /* 0x001fe20007f3e0ff */
[----:B---3--:R-:W-:-:S04]  /*31630*/  FMUL R8, R97, UR43 ;  /* 0x0000002b61087c20 */ /* 0x008fc80008400000 */
[----:B------:R-:W-:Y:S01]  /*31640*/  @!P6 IMAD.X R7, R30, 0x1, R7, P1 ;  /* 0x000000011e07e824 */ /* 0x000fe200008e0607 */
[----:B------:R-:W-:-:S05]  /*31650*/  F2FP.SATFINITE.E4M3.F32.PACK_AB_MERGE_C R8, RZ, R8, RZ ;  /* 0x00000008ff08723e */ /* 0x000fca00048070ff */
[----:B------:R0:W-:Y:S01]  /*31660*/  @!P6 STG.E.U8 desc[UR46][R6.64+0x50], R8 ;  /* 0x000050080600e986 */ /* 0x0001e2000c10112e */
[----:B------:R-:W-:-:S13]  /*31670*/  ISETP.LT.OR P6, PT, R29, 0x52, !P0 ;  /* 0x000000521d00780c */ /* 0x000fda00047c1670 */
[----:B0-----:R-:W0:Y:S01]  /*31680*/  @!P6 LDC.64 R6, c[0x0][0x5c0] ;  /* 0x00017000ff06eb82 */ /* 0x001e220000000a00 */
[----:B----4-:R-:W-:Y:S02]  /*31690*/  FMUL R8, R96, UR43 ;  /* 0x0000002b60087c20 */ /* 0x010fe40008400000 */
[----:B------:R-:W3:Y:S03]  /*316a0*/  LDL.LU R96, [R1+0x39c] ;  /* 0x00039c0001607983 */ /* 0x000ee60000300800 */
[----:B------:R-:W-:Y:S02]  /*316b0*/  F2FP.SATFINITE.E4M3.F32.PACK_AB_MERGE_C R8, RZ, R8, RZ ;  /* 0x00000008ff08723e */ /* 0x000fe400048070ff */
[----:B0-----:R-:W-:-:S05]  /*316c0*/  @!P6 IADD3 R6, P1, R24, R6, RZ ;  /* 0x000000061806e210 */ /* 0x001fca0007f3e0ff */
[----:B------:R-:W-:-:S05]  /*316d0*/  @!P6 IMAD.X R7, R30, 0x1, R7, P1 ;  /* 0x000000011e07e824 */ /* 0x000fca00008e0607 */
[----:B------:R5:W-:Y:S02]  /*316e0*/  @!P6 STG.E.U8 desc[UR46][R6.64+0x51], R8 ;  /* 0x000051080600e986 */ /* 0x000be4000c10112e */
[----:B-----5:R-:W-:-:S05]  /*316f0*/  FMUL R6, R95, UR43 ;  /* 0x0000002b5f067c20 */ /* 0x020fca0008400000 */
[----:B------:R-:W-:-:S05]  /*31700*/  F2FP.SATFINITE.E4M3.F32.PACK_AB_MERGE_C R6, RZ, R6, RZ ;  /* 0x00000006ff06723e */ /* 0x000fca00048070ff */
[----:B------:R0:W-:Y:S02]  /*31710*/  @!P5 STG.E.U8 desc[UR46][R22.64+0x50], R6 ;  /* 0x000050061600d986 */ /* 0x0001e4000c10112e */
[----:B0-----:R-:W-:Y:S02]  /*31720*/  FMUL R6, R93, UR43 ;  /* 0x0000002b5d067c20 */ /* 0x001fe40008400000 */
[----:B------:R-:W4:Y:S01]  /*31730*/  LDL.LU R93, [R1+0x3a0] ;  /* 0x0003a000015d7983 */ /* 0x000f220000300800 */
[----:B------:R-:W-:Y:S02]  /*31740*/  LOP3.LUT P2, RZ, R2, 0x10, RZ, 0xc0, !PT ;  /* 0x0000001002ff7812 */ /* 0x000fe4000784c0ff */
[----:B------:R-:W-:Y:S01]  /*31750*/  ISETP.LT.OR P6, PT, R29, 0x59, !P0 ;  /* 0x000000591d00780c */ /* 0x000fe200047c1670 */
[----:B------:R-:W5:Y:S01]  /*31760*/  LDL.LU R97, [R1+0x3a4] ;  /* 0x0003a40001617983 */ /* 0x000f620000300800 */
[----:B------:R-:W-:-:S03]  /*31770*/  F2FP.SATFINITE.E4M3.F32.PACK_AB_MERGE_C R6, RZ, R6, RZ ;  /* 0x00000006ff06723e */ /* 0x000fc600048070ff */
[----:B------:R-:W5:Y:S06]  /*31780*/  LDL.LU R95, [R1+0x3a8] ;  /* 0x0003a800015f7983 */ /* 0x000f6c0000300800 */
[----:B------:R0:W-:Y:S01]  /*31790*/  @!P2 STG.E.U8 desc[UR46][R18.64+0x51], R6 ;  /* 0x000051061200a986 */ /* 0x0001e2000c10112e */
[----:B------:R-:W-:Y:S01]  /*317a0*/  LOP3.LUT P3, RZ, R2, 0x80, RZ, 0xc0, !PT ;  /* 0x0000008002ff7812 */ /* 0x000fe2000786c0ff */
[----:B0-----:R-:W0:Y:S01]  /*317b0*/  @!P6 LDC.64 R6, c[0x0][0x5c0] ;  /* 0x00017000ff06eb82 */ /* 0x001e220000000a00 */
[----:B------:R-:W-:-:S11]  /*317c0*/  LOP3.LUT R3, R3, 0xfffbffff, RZ, 0xc0, !PT ;  /* 0xfffbffff03037812 */ /* 0x000fd600078ec0ff */
[----:B------:R-:W-:Y:S02]  /*317d0*/  @P3 LOP3.LUT R3, R3, 0x40000, RZ, 0xfc, !PT ;  /* 0x0004000003033812 */ /* 0x000fe400078efcff */
[----:B0-----:R-:W-:-:S05]  /*317e0*/  @!P6 IADD3 R6, P3, R24, R6, RZ ;  /* 0x000000061806e210 */ /* 0x001fca0007f7e0ff */
[----:B------:R-:W-:Y:S02]  /*317f0*/  @!P6 IMAD.X R7, R30, 0x1, R7, P3 ;  /* 0x000000011e07e824 */ /* 0x000fe400018e0607 */
[----:B--2---:R-:W-:Y:S02]  /*31800*/  FMUL R8, R94, UR43 ;  /* 0x0000002b5e087c20 */ /* 0x004fe40008400000 */
[----:B------:R-:W2:Y:S03]  /*31810*/  LDL.LU R94, [R1+0x3ac] ;  /* 0x0003ac00015e7983 */ /* 0x000ea60000300800 */
[----:B------:R-:W-:-:S05]  /*31820*/  F2FP.SATFINITE.E4M3.F32.PACK_AB_MERGE_C R8, RZ, R8, RZ ;  /* 0x00000008ff08723e */ /* 0x000fca00048070ff */
[----:B------:R0:W-:Y:S01]  /*31830*/  @!P6 STG.E.U8 desc[UR46][R6.64+0x58], R8 ;  /* 0x000058080600e986 */ /* 0x0001e2000c10112e */
[----:B------:R-:W-:-:S13]  /*31840*/  ISETP.LT.OR P6, PT, R29, 0x5a, !P0 ;  /* 0x0000005a1d00780c */ /* 0x000fda00047c1670 */
[----:B0-----:R-:W0:Y:S01]  /*31850*/  @!P6 LDC.64 R6, c[0x0][0x5c0] ;  /* 0x00017000ff06eb82 */ /* 0x001e220000000a00 */
[----:B------:R-:W-:-:S05]  /*31860*/  FMUL R8, R98, UR43 ;  /* 0x0000002b62087c20 */ /* 0x000fca0008400000 */
[----:B------:R-:W-:Y:S02]  /*31870*/  F2FP.SATFINITE.E4M3.F32.PACK_AB_MERGE_C R8, RZ, R8, RZ ;  /* 0x00000008ff08723e */ /* 0x000fe400048070ff */
[----:B0-----:R-:W-:-:S05]  /*31880*/  @!P6 IADD3 R6, P0, R24, R6, RZ ;  /* 0x000000061806e210 */ /* 0x001fca0007f1e0ff */
[----:B------:R-:W-:-:S05]  /*31890*/  @!P6 IMAD.X R7, R30, 0x1, R7, P0 ;  /* 0x000000011e07e824 */ /* 0x000fca00000e0607 */
[----:B------:R3:W-:Y:S02]  /*318a0*/  @!P6 STG.E.U8 desc[UR46][R6.64+0x59], R8 ;  /* 0x000059080600e986 */ /* 0x0007e4000c10112e */
[----:B---3--:R-:W-:Y:S02]  /*318b0*/  FMUL R6, R96, UR43 ;  /* 0x0000002b60067c20 */ /* 0x008fe40008400000 */
[----:B------:R-:W3:Y:S03]  /*318c0*/  LDL.LU R96, [R1+0x3b0] ;  /* 0x0003b00001607983 */ /* 0x000ee60000300800 */
[----:B------:R-:W-:Y:S01]  /*318d0*/  F2FP.SATFINITE.E4M3.F32.PACK_AB_MERGE_C R9, RZ, R6, RZ ;  /* 0x00000006ff09723e */ /* 0x000fe200048070ff */
[----:B----4-:R-:W-:Y:S02]  /*318e0*/  FMUL R6, R93, UR43 ;  /* 0x0000002b5d067c20 */ /* 0x010fe40008400000 */
[----:B------:R-:W4:Y:S01]  /*318f0*/  LDL.LU R93, [R1+0x3b4] ;  /* 0x0003b400015d7983 */ /* 0x000f220000300800 */
[----:B------:R-:W-:-:S02]  /*31900*/  LOP3.LUT P3, RZ, R3, 0x40000, RZ, 0xc0, !PT ;  /* 0x0004000003ff7812 */ /* 0x000fc4000786c0ff */
[C---:B------:R-:W-:Y:S02]  /*31910*/  LOP3.LUT P4, RZ, R2.reuse, 0x8, RZ, 0xc0, !PT ;  /* 0x0000000802ff7812 */ /* 0x040fe4000788c0ff */
[----:B------:R-:W-:Y:S02]  /*31920*/  F2FP.SATFINITE.E4M3.F32.PACK_AB_MERGE_C R6, RZ, R6, RZ ;  /* 0x00000006ff06723e */ /* 0x000fe400048070ff */
[----:B------:R-:W-:-:S07]  /*31930*/  LOP3.LUT P1, RZ, R2, 0x4, RZ, 0xc0, !PT ;  /* 0x0000000402ff7812 */ /* 0x000fce000782c0ff */
[----:B------:R-:W-:Y:S04]  /*31940*/  @!P3 STG.E.U8 desc[UR46][R36.64+0x58], R9 ;  /* 0x000058092400b986 */ /* 0x000fe8000c10112e */
[----:B------:R5:W-:Y:S01]  /*31950*/  @!P4 STG.E.U8 desc[UR46][R32.64+0x59], R6 ;  /* 0x000059062000c986 */ /* 0x000be2000c10112e */
[----:B------:R-:W-:Y:S02]  /*31960*/  LOP3.LUT P5, RZ, R2, 0x2, RZ, 0xc0, !PT ;  /* 0x0000000202ff7812 */ /* 0x000fe400078ac0ff */
[----:B------:R-:W-:Y:S01]  /*31970*/  LOP3.LUT P2, RZ, R0, 0x4000, RZ, 0xc0, !PT ;  /* 0x0000400000ff7812 */ /* 0x000fe2000784c0ff */
[----:B-----5:R-:W-:-:S05]  /*31980*/  FMUL R6, R97, UR43 ;  /* 0x0000002b61067c20 */ /* 0x020fca0008400000 */
[----:B------:R-:W-:-:S05]  /*31990*/  F2FP.SATFINITE.E4M3.F32.PACK_AB_MERGE_C R6, RZ, R6, RZ ;  /* 0x00000006ff06723e */ /* 0x000fca00048070ff */
[----:B------:R0:W-:Y:S02]  /*319a0*/  @!P1 STG.E.U8 desc[UR46][R20.64+0x40], R6 ;  /* 0x0000400614009986 */ /* 0x0001e4000c10112e */
[----:B0-----:R-:W-:Y:S01]  /*319b0*/  FMUL R6, R95, UR43 ;  /* 0x0000002b5f067c20 */ /* 0x001fe20008400000 */
[----:B------:R-:W-:Y:S01]  /*319c0*/  LOP3.LUT P0, RZ, R2, 0x1, RZ, 0xc0, !PT ;  /* 0x0000000102ff7812 */ /* 0x000fe2000780c0ff */
[----:B------:R-:W5:Y:S03]  /*319d0*/  LDL.LU R95, [R1+0x3b8] ;  /* 0x0003b800015f7983 */ /* 0x000f660000300800 */
[----:B------:R-:W-:-:S05]  /*319e0*/  F2FP.SATFINITE.E4M3.F32.PACK_AB_MERGE_C R6, RZ, R6, RZ ;  /* 0x00000006ff06723e */ /* 0x000fca00048070ff */
[----:B------:R0:W-:Y:S02]  /*319f0*/  @!P5 STG.E.U8 desc[UR46][R16.64+0x41], R6 ;  /* 0x000041061000d986 */ /* 0x0001e4000c10112e */
[----:B0-----:R-:W0:Y:S01]  /*31a00*/  @!P2 LDC.64 R6, c[0x0][0x5c0] ;  /* 0x00017000ff06ab82 */ /* 0x001e220000000a00 */
[----:B------:R-:W-:-:S04]  /*31a10*/  LOP3.LUT R3, R3, 0xfffdffff, RZ, 0xc0, !PT ;  /* 0xfffdffff03037812 */ /* 0x000fc800078ec0ff */
[----:B------:R-:W-:Y:S02]  /*31a20*/  @P0 LOP3.LUT R3, R3, 0x20000, RZ, 0xfc, !PT ;  /* 0x0002000003030812 */ /* 0x000fe400078efcff */
[----:B------:R-:W-:Y:S02]  /*31a30*/  LOP3.LUT P0, RZ, R0, 0x2000, RZ, 0xc0, !PT ;  /* 0x0000200000ff7812 */ /* 0x000fe4000780c0ff */
[----:B0-----:R-:W-:-:S05]  /*31a40*/  @!P2 IADD3 R6, P6, R31, R6, RZ ;  /* 0x000000061f06a210 */ /* 0x001fca0007fde0ff */
[----:B------:R-:W-:Y:S02]  /*31a50*/  @!P2 IMAD.X R7, R62, 0x1, R7, P6 ;  /* 0x000000013e07a824 */ /* 0x000fe400030e0607 */
[----:B--2---:R-:W-:Y:S02]  /*31a60*/  FMUL R8, R94, UR43 ;  /* 0x0000002b5e087c20 */ /* 0x004fe40008400000 */
[----:B------:R-:W2:Y:S03]  /*31a70*/  LDL.LU R94, [R1+0x3bc] ;  /* 0x0003bc00015e7983 */ /* 0x000ea60000300800 */
[----:B------:R-:W-:Y:S01]  /*31a80*/  F2FP.SATFINITE.E4M3.F32.PACK_AB_MERGE_C R8, RZ, R8, RZ ;  /* 0x00000008ff08723e */ /* 0x000fe200048070ff */
[----:B------:R-:W2:Y:S04]  /*31a90*/  LDL.LU R97, [R1+0x3c0] ;  /* 0x0003c00001617983 */ /* 0x000ea80000300800 */
[----:B------:R0:W-:Y:S02]  /*31aa0*/  @!P2 STG.E.U8 desc[UR46][R6.64+0x40], R8 ;  /* 0x000040080600a986 */ /* 0x0001e4000c10112e */
[----:B0-----:R-:W0:Y:S02]  /*31ab0*/  @!P0 LDC.64 R6, c[0x0][0x5c0] ;  /* 0x00017000ff068b82 */ /* 0x001e240000000a00 */
[----:B0-----:R-:W-:-:S05]  /*31ac0*/  @!P0 IADD3 R6, P6, R63, R6, RZ ;  /* 0x000000063f068210 */ /* 0x001fca0007fde0ff */
[----:B------:R-:W-:Y:S01]  /*31ad0*/  @!P0 IMAD.X R7, R64, 0x1, R7, P6 ;  /* 0x0000000140078824 */ /* 0x000fe200030e0607 */
[----:B------:R-:W-:Y:S01]  /*31ae0*/  LOP3.LUT P6, RZ, R0, 0x2000, RZ, 0xc0, !PT ;  /* 0x0000200000ff7812 */ /* 0x000fe200078cc0ff */
[----:B---3--:R-:W-:Y:S02]  /*31af0*/  FMUL R8, R96, UR43 ;  /* 0x0000002b60087c20 */ /* 0x008fe40008400000 */
[----:B------:R-:W3:Y:S03]  /*31b00*/  LDL.LU R96, [R1+0x3c4] ;  /* 0x0003c40001607983 */ /* 0x000ee60000300800 */
[----:B------:R-:W-:-:S07]  /*31b10*/  F2FP.SATFINITE.E4M3.F32.PACK_AB_MERGE_C R8, RZ, R8, RZ ;  /* 0x00000008ff08723e */ /* 0x000fce00048070ff */
[----:B------:R4:W-:Y:S02]  /*31b20*/  @!P6 STG.E.U8 desc[UR46][R6.64+0x41], R8 ;  /* 0x000041080600e986 */ /* 0x0009e4000c10112e */
[----:B----4-:R-:W-:Y:S02]  /*31b30*/  FMUL R6, R93, UR43 ;  /* 0x0000002b5d067c20 */ /* 0x010fe40008400000 */
[----:B------:R-:W4:Y:S01]  /*31b40*/  LDL.LU R93, [R1+0x3c8] ;  /* 0x0003c800015d7983 */ /* 0x000f220000300800 */
[----:B------:R-:W-:Y:S02]  /*31b50*/  LOP3.LUT P1, RZ, R0, 0x40000000, RZ, 0xc0, !PT ;  /* 0x4000000000ff7812 */ /* 0x000fe4000782c0ff */
[----:B------:R-:W-:-:S11]  /*31b60*/  LOP3.LUT R3, R3, 0xfffeffff, RZ, 0xc0, !PT ;  /* 0xfffeffff03037812 */ /* 0x000fd600078ec0ff */
[----:B------:R-:W-:-:S04]  /*31b70*/  @P1 LOP3.LUT R3, R3, 0x10000, RZ, 0xfc, !PT ;  /* 0x0001000003031812 */ /* 0x000fc800078efcff */
[----:B------:R-:W-:Y:S02]  /*31b80*/  LOP3.LUT P0, RZ, R3, 0x20000, RZ, 0xc0, !PT ;  /* 0x0002000003ff7812 */ /* 0x000fe4000780c0ff */
[----:B------:R-:W-:-:S11]  /*31b90*/  F2FP.SATFINITE.E4M3.F32.PACK_AB_MERGE_C R6, RZ, R6, RZ ;  /* 0x00000006ff06723e */ /* 0x000fd600048070ff */
[----:B------:R5:W-:Y:S02]  /*31ba0*/  @!P0 STG.E.U8 desc[UR46][R34.64+0x48], R6 ;  /* 0x0000480622008986 */ /* 0x000be4000c10112e */
[----:B-----5:R-:W-:Y:S02]  /*31bb0*/  FMUL R6, R95, UR43 ;  /* 0x0000002b5f067c20 */ /* 0x020fe40008400000 */
[----:B------:R-:W5:Y:S01]  /*31bc0*/  LDL.LU R95, [R1+0x3cc] ;  /* 0x0003cc00015f7983 */ /* 0x000f620000300800 */
[----:B--2---:R-:W-:-:S03]  /*31bd0*/  FMUL R8, R94, UR43 ;  /* 0x0000002b5e087c20 */ /* 0x004fc60008400000 */
[----:B------:R-:W2:Y:S01]  /*31be0*/  LDL.LU R94, [R1+0x3d0] ;  /* 0x0003d000015e7983 */ /* 0x000ea20000300800 */
[----:B------:R-:W-:-:S03]  /*31bf0*/  FMUL R9, R97, UR43 ;  /* 0x0000002b61097c20 */ /* 0x000fc60008400000 */
[----:B------:R-:W2:Y:S02]  /*31c00*/  LDL.LU R98, [R1+0x3d4] ;  /* 0x0003d40001627983 */ /* 0x000ea40000300800 */
[----:B------:R-:W-:Y:S02]  /*31c10*/  F2FP.SATFINITE.E4M3.F32.PACK_AB_MERGE_C R11, RZ, R9, RZ ;  /* 0x00000009ff0b723e */ /* 0x000fe400048070ff */
[----:B------:R-:W2:Y:S01]  /*31c20*/  LDL.LU R97, [R1+0x3d8] ;  /* 0x0003d80001617983 */ /* 0x000ea20000300800 */
[----:B---3--:R-:W-:-:S05]  /*31c30*/  FMUL R9, R96, UR43 ;  /* 0x0000002b60097c20 */ /* 0x008fca0008400000 */
[----:B------:R-:W-:Y:S01]  /*31c40*/  F2FP.SATFINITE.E4M3.F32.PACK_AB_MERGE_C R13, RZ, R9, RZ ;  /* 0x00000009ff0d723e */ /* 0x000fe200048070ff */
[----:B----4-:R-:W-:Y:S02]  /*31c50*/  FMUL R9, R93, UR43 ;  /* 0x0000002b5d097c20 */ /* 0x010fe40008400000 */
[----:B------:R-:W3:Y:S01]  /*31c60*/  LDL.LU R93, [R1+0x3dc] ;  /* 0x0003dc00015d7983 */ /* 0x000ee20000300800 */
[C---:B------:R-:W-:Y:S02]  /*31c70*/  LOP3.LUT P3, RZ, R0.reuse, 0x80000000, RZ, 0xc0, !PT ;  /* 0x8000000000ff7812 */ /* 0x040fe4000786c0ff */
[----:B------:R-:W-:Y:S01]  /*31c80*/  LOP3.LUT P4, RZ, R0, 0x800, RZ, 0xc0, !PT ;  /* 0x0000080000ff7812 */ /* 0x000fe2000788c0ff */
[----:B------:R-:W4:Y:S01]  /*31c90*/  LDL.LU R96, [R1+0x3e0] ;  /* 0x0003e00001607983 */ /* 0x000f220000300800 */
        /* <DEDUP_REMOVED lines=9> */
[----:B------:R-:W-:Y:S02]  /*31d30*/  LOP3.LUT P2, RZ, R0, 0x200, RZ, 0xc0, !PT ;  /* 0x0000020000ff7812 */ /* 0x000fe4000784c0ff */
[----:B0-----:R-:W-:-:S05]  /*31d40*/  @!P1 IADD3 R6, P6, R67, R6, RZ ;  /* 0x0000000643069210 */ /* 0x001fca0007fde0ff */
[----:B------:R-:W-:Y:S01]  /*31d50*/  @!P1 IMAD.X R7, R68, 0x1, R7, P6 ;  /* 0x0000000144079824 */ /* 0x000fe200030e0607 */
[----:B------:R-:W-:Y:S02]  /*31d60*/  LOP3.LUT P6, RZ, R0, 0x400, RZ, 0xc0, !PT ;  /* 0x0000040000ff7812 */ /* 0x000fe400078cc0ff */
[----:B------:R-:W-:-:S11]  /*31d70*/  LOP3.LUT P1, RZ, R3, 0x10000, RZ, 0xc0, !PT ;  /* 0x0001000003ff7812 */ /* 0x000fd6000782c0ff */
[----:B------:R0:W-:Y:S01]  /*31d80*/  @!P6 STG.E.U8 desc[UR46][R6.64+0x49], R11 ;  /* 0x0000490b0600e986 */ /* 0x0001e2000c10112e */
[----:B------:R-:W-:Y:S01]  /*31d90*/  LOP3.LUT P5, RZ, R0, 0x20000000, RZ, 0xc0, !PT ;  /* 0x2000000000ff7812 */ /* 0x000fe200078ac0ff */
[----:B0-----:R-:W0:Y:S01]  /*31da0*/  @!P2 LDC.64 R6, c[0x0][0x5c0] ;  /* 0x00017000ff06ab82 */ /* 0x001e220000000a00 */
[----:B-----5:R-:W-:Y:S02]  /*31db0*/  FMUL R8, R95, UR43 ;  /* 0x0000002b5f087c20 */ /* 0x020fe40008400000 */
[----:B------:R-:W5:Y:S01]  /*31dc0*/  LDL.LU R95, [R1+0x3e4] ;  /* 0x0003e400015f7983 */ /* 0x000f620000300800 */
[----:B------:R-:W-:Y:S02]  /*31dd0*/  F2FP.SATFINITE.E4M3.F32.PACK_AB_MERGE_C R9, RZ, R9, RZ ;  /* 0x00000009ff09723e */ /* 0x000fe400048070ff */
[----:B------:R-:W-:Y:S01]  /*31de0*/  F2FP.SATFINITE.E4M3.F32.PACK_AB_MERGE_C R11, RZ, R8, RZ ;  /* 0x00000008ff0b723e */ /* 0x000fe200048070ff */
[----:B------:R-:W-:Y:S05]  /*31df0*/  @!P1 STG.E.U8 desc[UR46][R40.64+0x50], R13 ;  /* 0x0000500d28009986 */ /* 0x000fea000c10112e */
[----:B------:R1:W-:Y:S01]  /*31e00*/  @!P5 STG.E.U8 desc[UR46][R38.64+0x51], R9 ;  /* 0x000051092600d986 */ /* 0x0003e2000c10112e */
[----:B0-----:R-:W-:Y:S01]  /*31e10*/  @!P2 IADD3 R6, P6, R69, R6, RZ ;  /* 0x000000064506a210 */ /* 0x001fe20007fde0ff */
[----:B--2---:R-:W-:-:S02]  /*31e20*/  FMUL R8, R94, UR43 ;  /* 0x0000002b5e087c20 */ /* 0x004fc40008400000 */
[----:B------:R-:W2:Y:S03]  /*31e30*/  LDL.LU R94, [R1+0x3e8] ;  /* 0x0003e800015e7983 */ /* 0x000ea60000300800 */
[----:B-1----:R-:W-:Y:S01]  /*31e40*/  F2FP.SATFINITE.E4M3.F32.PACK_AB_MERGE_C R9, RZ, R8, RZ ;  /* 0x00000008ff09723e */ /* 0x002fe200048070ff */
[----:B------:R-:W-:Y:S01]  /*31e50*/  FMUL R8, R98, UR43 ;  /* 0x0000002b62087c20 */ /* 0x000fe20008400000 */
[----:B------:R-:W-:-:S04]  /*31e60*/  @!P2 IMAD.X R7, R70, 0x1, R7, P6 ;  /* 0x000000014607a824 */ /* 0x000fc800030e0607 */
[----:B------:R-:W-:Y:S01]  /*31e70*/  F2FP.SATFINITE.E4M3.F32.PACK_AB_MERGE_C R13, RZ, R8, RZ ;  /* 0x00000008ff0d723e */ /* 0x000fe200048070ff */
[----:B------:R-:W-:Y:S02]  /*31e80*/  FMUL R8, R97, UR43 ;  /* 0x0000002b61087c20 */ /* 0x000fe40008400000 */
[----:B------:R-:W2:Y:S04]  /*31e90*/  LDL.LU R97, [R1+0x3ec] ;  /* 0x0003ec0001617983 */ /* 0x000ea80000300800 */
[----:B------:R0:W-:Y:S02]  /*31ea0*/  @!P2 STG.E.U8 desc[UR46][R6.64+0x50], R11 ;  /* 0x0000500b0600a986 */ /* 0x0001e4000c10112e */
[----:B0-----:R-:W-:Y:S01]  /*31eb0*/  F2FP.SATFINITE.E4M3.F32.PACK_AB_MERGE_C R11, RZ, R8, RZ ;  /* 0x00000008ff0b723e */ /* 0x001fe200048070ff */
[----:B---3--:R-:W-:-:S02]  /*31ec0*/  FMUL R8, R93, UR43 ;  /* 0x0000002b5d087c20 */ /* 0x008fc40008400000 */
[----:B------:R-:W3:Y:S01]  /*31ed0*/  LDL.LU R93, [R1+0x3f0] ;  /* 0x0003f000015d7983 */ /* 0x000ee20000300800 */
[----:B------:R-:W-:-:S13]  /*31ee0*/  LOP3.LUT P0, RZ, R0, 0x80, RZ, 0xc0, !PT ;  /* 0x0000008000ff7812 */ /* 0x000fda000780c0ff */
[----:B------:R-:W0:Y:S01]  /*31ef0*/  @!P0 LDC.64 R6, c[0x0][0x5c0] ;  /* 0x00017000ff068b82 */ /* 0x000e220000000a00 */
[----:B------:R-:W-:Y:S02]  /*31f00*/  LOP3.LUT P3, RZ, R0, 0x40, RZ, 0xc0, !PT ;  /* 0x0000004000ff7812 */ /* 0x000fe4000786c0ff */
[----:B0-----:R-:W-:-:S05]  /*31f10*/  @!P0 IADD3 R6, P6, R71, R6, RZ ;  /* 0x0000000647068210 */ /* 0x001fca0007fde0ff */
[----:B------:R-:W-:-:S05]  /*31f20*/  @!P0 IMAD.X R7, R72, 0x1, R7, P6 ;  /* 0x0000000148078824 */ /* 0x000fca00030e0607 */
[----:B------:R0:W-:Y:S01]  /*31f30*/  @!P0 STG.E.U8 desc[UR46][R6.64+0x51], R9 ;  /* 0x0000510906008986 */ /* 0x0001e2000c10112e */
[C---:B------:R-:W-:Y:S01]  /*31f40*/  LOP3.LUT P6, RZ, R0.reuse, 0x10000000, RZ, 0xc0, !PT ;  /* 0x1000000000ff7812 */ /* 0x040fe200078cc0ff */
[----:B0-----:R-:W0:Y:S01]  /*31f50*/  @!P3 LDC.64 R6, c[0x0][0x5c0] ;  /* 0x00017000ff06bb82 */ /* 0x001e220000000a00 */
[----:B------:R-:W-:-:S11]  /*31f60*/  LOP3.LUT P4, RZ, R0, 0x8000000, RZ, 0xc0, !PT ;  /* 0x0800000000ff7812 */ /* 0x000fd6000788c0ff */
[----:B------:R-:W-:Y:S01]  /*31f70*/  @!P6 STG.E.U8 desc[UR46][R44.64+0x58], R13 ;  /* 0x0000580d2c00e986 */ /* 0x000fe2000c10112e */
[----:B------:R-:W-:Y:S02]  /*31f80*/  LOP3.LUT P1, RZ, R0, 0x20, RZ, 0xc0, !PT ;  /* 0x0000002000ff7812 */ /* 0x000fe4000782c0ff */
[----:B------:R-:W-:Y:S01]  /*31f90*/  F2FP.SATFINITE.E4M3.F32.PACK_AB_MERGE_C R9, RZ, R8, RZ ;  /* 0x00000008ff09723e */ /* 0x000fe200048070ff */
[----:B----4-:R-:W-:Y:S02]  /*31fa0*/  FMUL R8, R96, UR43 ;  /* 0x0000002b60087c20 */ /* 0x010fe40008400000 */
[----:B------:R-:W4:Y:S04]  /*31fb0*/  LDL.LU R96, [R1+0x3f4] ;  /* 0x0003f40001607983 */ /* 0x000f280000300800 */
[----:B------:R1:W-:Y:S01]  /*31fc0*/  @!P4 STG.E.U8 desc[UR46][R42.64+0x59], R11 ;  /* 0x0000590b2a00c986 */ /* 0x0003e2000c10112e */
[----:B0-----:R-:W-:-:S05]  /*31fd0*/  @!P3 IADD3 R6, P6, R73, R6, RZ ;  /* 0x000000064906b210 */ /* 0x001fca0007fde0ff */
[----:B------:R-:W-:-:S05]  /*31fe0*/  @!P3 IMAD.X R7, R74, 0x1, R7, P6 ;  /* 0x000000014a07b824 */ /* 0x000fca00030e0607 */
[----:B------:R0:W-:Y:S01]  /*31ff0*/  @!P3 STG.E.U8 desc[UR46][R6.64+0x58], R9 ;  /* 0x000058090600b986 */ /* 0x0001e2000c10112e */
[----:B-1----:R-:W-:Y:S01]  /*32000*/  F2FP.SATFINITE.E4M3.F32.PACK_AB_MERGE_C R11, RZ, R8, RZ ;  /* 0x00000008ff0b723e */ /* 0x002fe200048070ff */
[----:B0-----:R-:W0:Y:S01]  /*32010*/  @!P1 LDC.64 R6, c[0x0][0x5c0] ;  /* 0x00017000ff069b82 */ /* 0x001e220000000a00 */
[----:B-----5:R-:W-:Y:S02]  /*32020*/  FMUL R8, R95, UR43 ;  /* 0x0000002b5f087c20 */ /* 0x020fe40008400000 */
[----:B------:R-:W5:Y:S03]  /*32030*/  LDL.LU R95, [R1+0x3f8] ;  /* 0x0003f800015f7983 */ /* 0x000f660000300800 */
[----:B------:R-:W-:Y:S02]  /*32040*/  F2FP.SATFINITE.E4M3.F32.PACK_AB_MERGE_C R13, RZ, R8, RZ ;  /* 0x00000008ff0d723e */ /* 0x000fe400048070ff */
[----:B0-----:R-:W-:-:S05]  /*32050*/  @!P1 IADD3 R6, P6, R75, R6, RZ ;  /* 0x000000064b069210 */ /* 0x001fca0007fde0ff */
[----:B------:R-:W-:-:S05]  /*32060*/  @!P1 IMAD.X R7, R76, 0x1, R7, P6 ;  /* 0x000000014c079824 */ /* 0x000fca00030e0607 */
[----:B------:R0:W-:Y:S01]  /*32070*/  @!P1 STG.E.U8 desc[UR46][R6.64+0x59], R11 ;  /* 0x0000590b06009986 */ /* 0x0001e2000c10112e */
[----:B--2---:R-:W-:-:S03]  /*32080*/  FMUL R8, R94, UR43 ;  /* 0x0000002b5e087c20 */ /* 0x004fc60008400000 */
[----:B------:R-:W2:Y:S04]  /*32090*/  LDL.LU R94, [R1+0x3fc] ;  /* 0x0003fc00015e7983 */ /* 0x000ea80000300800 */
[----:B------:R-:W2:Y:S01]  /*320a0*/  LDL.LU R98, [R1+0x400] ;  /* 0x0004000001627983 */ /* 0x000ea20000300800 */
[----:B------:R-:W-:Y:S01]  /*320b0*/  F2FP.SATFINITE.E4M3.F32.PACK_AB_MERGE_C R9, RZ, R8, RZ ;  /* 0x00000008ff09723e */ /* 0x000fe200048070ff */
[----:B------:R-:W-:Y:S02]  /*320c0*/  FMUL R8, R97, UR43 ;  /* 0x0000002b61087c20 */ /* 0x000fe40008400000 */
[----:B------:R-:W2:Y:S03]  /*320d0*/  LDL.LU R97, [R1+0x404] ;  /* 0x0004040001617983 */ /* 0x000ea60000300800 */
[----:B0-----:R-:W-:Y:S01]  /*320e0*/  F2FP.SATFINITE.E4M3.F32.PACK_AB_MERGE_C R11, RZ, R8, RZ ;  /* 0x00000008ff0b723e */ /* 0x001fe200048070ff */
[----:B---3--:R-:W-:-:S02]  /*320f0*/  FMUL R8, R93, UR43 ;  /* 0x0000002b5d087c20 */ /* 0x008fc40008400000 */
[----:B------:R-:W3:Y:S01]  /*32100*/  LDL.LU R93, [R1+0x408] ;  /* 0x00040800015d7983 */ /* 0x000ee20000300800 */
[----:B------:R-:W-:Y:S02]  /*32110*/  LOP3.LUT P5, RZ, R0, 0x4000000, RZ, 0xc0, !PT ;  /* 0x0400000000ff7812 */ /* 0x000fe400078ac0ff */
[----:B------:R-:W-:-:S11]  /*32120*/  LOP3.LUT P3, RZ, R3, 0x4000, RZ, 0xc0, !PT ;  /* 0x0000400003ff7812 */ /* 0x000fd6000786c0ff */
[----:B------:R-:W-:Y:S01]  /*32130*/  @!P5 STG.E.U8 desc[UR46][R48.64+0x40], R13 ;  /* 0x0000400d3000d986 */ /* 0x000fe2000c10112e */
[----:B------:R-:W-:-:S13]  /*32140*/  ISETP.LT.OR P5, PT, R29, 0x41, !P3 ;  /* 0x000000411d00780c */ /* 0x000fda0005fa1670 */
[----:B------:R-:W0:Y:S01]  /*32150*/  @!P5 LDC.64 R6, c[0x0][0x5c0] ;  /* 0x00017000ff06db82 */ /* 0x000e220000000a00 */
[----:B------:R-:W-:Y:S02]  /*32160*/  LOP3.LUT P2, RZ, R0, 0x2000000, RZ, 0xc0, !PT ;  /* 0x0200000000ff7812 */ /* 0x000fe4000784c0ff */
[----:B0-----:R-:W-:-:S05]  /*32170*/  @!P5 IADD3 R6, P6, R77, R6, RZ ;  /* 0x000000064d06d210 */ /* 0x001fca0007fde0ff */
[----:B------:R-:W-:Y:S01]  /*32180*/  @!P5 IMAD.X R7, R78, 0x1, R7, P6 ;  /* 0x000000014e07d824 */ /* 0x000fe200030e0607 */
[C---:B------:R-:W-:Y:S02]  /*32190*/  ISETP.LT.OR P6, PT, R29.reuse, 0x41, !P3 ;  /* 0x000000411d00780c */ /* 0x040fe40005fc1670 */
[----:B------:R-:W-:-:S03]  /*321a0*/  ISETP.LT.OR P5, PT, R29, 0x42, !P3 ;  /* 0x000000421d00780c */ /* 0x000fc60005fa1670 */
[----:B------:R-:W-:Y:S08]  /*321b0*/  @!P2 STG.E.U8 desc[UR46][R46.64+0x41], R9 ;  /* 0x000041092e00a986 */ /* 0x000ff0000c10112e */
[----:B------:R0:W-:Y:S02]  /*321c0*/  @!P6 STG.E.U8 desc[UR46][R6.64+0x40], R11 ;  /* 0x0000400b0600e986 */ /* 0x0001e4000c10112e */
[----:B0-----:R-:W0:Y:S01]  /*321d0*/  @!P5 LDC.64 R6, c[0x0][0x5c0] ;  /* 0x00017000ff06db82 */ /* 0x001e220000000a00 */
[----:B------:R-:W-:Y:S01]  /*321e0*/  F2FP.SATFINITE.E4M3.F32.PACK_AB_MERGE_C R9, RZ, R8, RZ ;  /* 0x00000008ff09723e */ /* 0x000fe200048070ff */
[----:B----4-:R-:W-:-:S02]  /*321f0*/  FMUL R8, R96, UR43 ;  /* 0x0000002b60087c20 */ /* 0x010fc40008400000 */
[----:B------:R-:W4:Y:S03]  /*32200*/  LDL.LU R96, [R1+0x40c] ;  /* 0x00040c0001607983 */ /* 0x000f260000300800 */
[----:B------:R-:W-:Y:S02]  /*32210*/  F2FP.SATFINITE.E4M3.F32.PACK_AB_MERGE_C R13, RZ, R8, RZ ;  /* 0x00000008ff0d723e */ /* 0x000fe400048070ff */
[----:B------:R-:W-:Y:S02]  /*32220*/  LOP3.LUT P4, RZ, R0, 0x1000000, RZ, 0xc0, !PT ;  /* 0x0100000000ff7812 */ /* 0x000fe4000788c0ff */
[----:B0-----:R-:W-:-:S05]  /*32230*/  @!P5 IADD3 R6, P6, R79, R6, RZ ;  /* 0x000000064f06d210 */ /* 0x001fca0007fde0ff */
[----:B------:R-:W-:Y:S01]  /*32240*/  @!P5 IMAD.X R7, R80, 0x1, R7, P6 ;  /* 0x000000015007d824 */ /* 0x000fe200030e0607 */
[----:B------:R-:W-:-:S04]  /*32250*/  LOP3.LUT P6, RZ, R0, 0x800000, RZ, 0xc0, !PT ;  /* 0x0080000000ff7812 */ /* 0x000fc800078cc0ff */
[----:B------:R0:W-:Y:S01]  /*32260*/  @!P5 STG.E.U8 desc[UR46][R6.64+0x41], R9 ;  /* 0x000041090600d986 */ /* 0x0001e2000c10112e */
[----:B-----5:R-:W-:-:S03]  /*32270*/  FMUL R8, R95, UR43 ;  /* 0x0000002b5f087c20 */ /* 0x020fc60008400000 */
[----:B------:R-:W5:Y:S02]  /*32280*/  LDL.LU R95, [R1+0x410] ;  /* 0x00041000015f7983 */ /* 0x000f640000300800 */
[----:B------:R-:W-:Y:S02]  /*32290*/  F2FP.SATFINITE.E4M3.F32.PACK_AB_MERGE_C R11, RZ, R8, RZ ;  /* 0x00000008ff0b723e */ /* 0x000fe400048070ff */
[----:B------:R-:W-:Y:S04]  /*322a0*/  @!P4 STG.E.U8 desc[UR46][R52.64+0x48], R13 ;  /* 0x0000480d3400c986 */ /* 0x000fe8000c10112e */
[----:B------:R1:W-:Y:S01]  /*322b0*/  @!P6 STG.E.U8 desc[UR46][R50.64+0x49], R11 ;  /* 0x0000490b3200e986 */ /* 0x0003e2000c10112e */
[----:B--2---:R-:W-:-:S03]  /*322c0*/  FMUL R8, R94, UR43 ;  /* 0x0000002b5e087c20 */ /* 0x004fc60008400000 */
[----:B------:R-:W2:Y:S02]  /*322d0*/  LDL.LU R94, [R1+0x414] ;  /* 0x00041400015e7983 */ /* 0x000ea40000300800 */
[----:B0-----:R-:W-:Y:S01]  /*322e0*/  F2FP.SATFINITE.E4M3.F32.PACK_AB_MERGE_C R9, RZ, R8, RZ ;  /* 0x00000008ff09723e */ /* 0x001fe200048070ff */
[----:B------:R-:W-:-:S05]  /*322f0*/  FMUL R8, R98, UR43 ;  /* 0x0000002b62087c20 */ /* 0x000fca0008400000 */
[----:B-1----:R-:W-:Y:S01]  /*32300*/  F2FP.SATFINITE.E4M3.F32.PACK_AB_MERGE_C R11, RZ, R8, RZ ;  /* 0x00000008ff0b723e */ /* 0x002fe200048070ff */
[----:B------:R-:W-:-:S05]  /*32310*/  FMUL R8, R97, UR43 ;  /* 0x0000002b61087c20 */ /* 0x000fca0008400000 */
[----:B------:R-:W-:Y:S01]  /*32320*/  F2FP.SATFINITE.E4M3.F32.PACK_AB_MERGE_C R13, RZ, R8, RZ ;  /* 0x00000008ff0d723e */ /* 0x000fe200048070ff */
[----:B---3--:R-:W-:Y:S02]  /*32330*/  FMUL R8, R93, UR43 ;  /* 0x0000002b5d087c20 */ /* 0x008fe40008400000 */
[----:B------:R-:W3:Y:S01]  /*32340*/  LDL.LU R93, [R1+0x418] ;  /* 0x00041800015d7983 */ /* 0x000ee20000300800 */
[----:B------:R-:W-:-:S03]  /*32350*/  ISETP.LT.OR P4, PT, R29, 0x49, !P3 ;  /* 0x000000491d00780c */ /* 0x000fc60005f81670 */
[----:B------:R-:W3:Y:S04]  /*32360*/  LDL.LU R98, [R1+0x41c] ;  /* 0x00041c0001627983 */ /* 0x000ee80000300800 */
[----:B------:R-:W3:Y:S06]  /*32370*/  LDL.LU R97, [R1+0x420] ;  /* 0x0004200001617983 */ /* 0x000eec0000300800 */
[----:B------:R-:W0:Y:S02]  /*32380*/  @!P4 LDC.64 R6, c[0x0][0x5c0] ;  /* 0x00017000ff06cb82 */ /* 0x000e240000000a00 */
[----:B0-----:R-:W-:-:S05]  /*32390*/  @!P4 IADD3 R6, P6, R81, R6, RZ ;  /* 0x000000065106c210 */ /* 0x001fca0007fde0ff */
[----:B------:R-:W-:Y:S01]  /*323a0*/  @!P4 IMAD.X R7, R82, 0x1, R7, P6 ;  /* 0x000000015207c824 */ /* 0x000fe200030e0607 */
[C---:B------:R-:W-:Y:S02]  /*323b0*/  ISETP.LT.OR P6, PT, R29.reuse, 0x49, !P3 ;  /* 0x000000491d00780c */ /* 0x040fe40005fc1670 */
[----:B------:R-:W-:-:S11]  /*323c0*/  ISETP.LT.OR P4, PT, R29, 0x4a, !P3 ;  /* 0x0000004a1d00780c */ /* 0x000fd60005f81670 */
[----:B------:R0:W-:Y:S02]  /*323d0*/  @!P6 STG.E.U8 desc[UR46][R6.64+0x48], R9 ;  /* 0x000048090600e986 */ /* 0x0001e4000c10112e */
[----:B0-----:R-:W0:Y:S01]  /*323e0*/  @!P4 LDC.64 R6, c[0x0][0x5c0] ;  /* 0x00017000ff06cb82 */ /* 0x001e220000000a00 */
[----:B------:R-:W-:Y:S02]  /*323f0*/  F2FP.SATFINITE.E4M3.F32.PACK_AB_MERGE_C R9, RZ, R8, RZ ;  /* 0x00000008ff09723e */ /* 0x000fe400048070ff */
[----:B------:R-:W-:Y:S01]  /*32400*/  LOP3.LUT P2, RZ, R0, 0x400000, RZ, 0xc0, !PT ;  /* 0x0040000000ff7812 */ /* 0x000fe2000784c0ff */
[----:B----4-:R-:W-:Y:S02]  /*32410*/  FMUL R8, R96, UR43 ;  /* 0x0000002b60087c20 */ /* 0x010fe40008400000 */
[----:B------:R-:W4:Y:S01]  /*32420*/  LDL.LU R96, [R1+0x424] ;  /* 0x0004240001607983 */ /* 0x000f220000300800 */
[----:B0-----:R-:W-:-:S05]  /*32430*/  @!P4 IADD3 R6, P6, R83, R6, RZ ;  /* 0x000000065306c210 */ /* 0x001fca0007fde0ff */
[----:B------:R-:W-:Y:S01]  /*32440*/  @!P4 IMAD.X R7, R84, 0x1, R7, P6 ;  /* 0x000000015407c824 */ /* 0x000fe200030e0607 */
[----:B------:R-:W-:-:S04]  /*32450*/  LOP3.LUT P6, RZ, R0, 0x200000, RZ, 0xc0, !PT ;  /* 0x0020000000ff7812 */ /* 0x000fc800078cc0ff */
[----:B------:R0:W-:Y:S02]  /*32460*/  @!P4 STG.E.U8 desc[UR46][R6.64+0x49], R11 ;  /* 0x0000490b0600c986 */ /* 0x0001e4000c10112e */
[----:B0-----:R-:W-:Y:S02]  /*32470*/  F2FP.SATFINITE.E4M3.F32.PACK_AB_MERGE_C R11, RZ, R8, RZ ;  /* 0x00000008ff0b723e */ /* 0x001fe400048070ff */
[----:B------:R-:W-:Y:S01]  /*32480*/  @!P2 STG.E.U8 desc[UR46][R56.64+0x50], R13 ;  /* 0x0000500d3800a986 */ /* 0x000fe2000c10112e */
[----:B-----5:R-:W-:-:S03]  /*32490*/  FMUL R8, R95, UR43 ;  /* 0x0000002b5f087c20 */ /* 0x020fc60008400000 */
[----:B------:R-:W5:Y:S04]  /*324a0*/  LDL.LU R95, [R1+0x428] ;  /* 0x00042800015f7983 */ /* 0x000f680000300800 */
[----:B------:R0:W-:Y:S02]  /*324b0*/  @!P6 STG.E.U8 desc[UR46][R54.64+0x51], R9 ;  /* 0x000051093600e986 */ /* 0x0001e4000c10112e */
[----:B0-----:R-:W-:Y:S01]  /*324c0*/  F2FP.SATFINITE.E4M3.F32.PACK_AB_MERGE_C R9, RZ, R8, RZ ;  /* 0x00000008ff09723e */ /* 0x001fe200048070ff */
[----:B--2---:R-:W-:Y:S02]  /*324d0*/  FMUL R8, R94, UR43 ;  /* 0x0000002b5e087c20 */ /* 0x004fe40008400000 */
[----:B------:R-:W2:Y:S03]  /*324e0*/  LDL.LU R94, [R1+0x42c] ;  /* 0x00042c00015e7983 */ /* 0x000ea60000300800 */
[----:B------:R-:W-:-:S02]  /*324f0*/  F2FP.SATFINITE.E4M3.F32.PACK_AB_MERGE_C R17, RZ, R8, RZ ;  /* 0x00000008ff11723e */ /* 0x000fc400048070ff */
[----:B------:R-:W-:-:S13]  /*32500*/  LOP3.LUT P4, RZ, R3, 0x800, RZ, 0xc0, !PT ;  /* 0x0000080003ff7812 */ /* 0x000fda000788c0ff */
[----:B------:R-:W0:Y:S01]  /*32510*/  @!P4 LDC.64 R6, c[0x0][0x5c0] ;  /* 0x00017000ff06cb82 */ /* 0x000e220000000a00 */
[----:B------:R-:W-:Y:S02]  /*32520*/  LOP3.LUT P5, RZ, R3, 0x1000, RZ, 0xc0, !PT ;  /* 0x0000100003ff7812 */ /* 0x000fe400078ac0ff */
[----:B0-----:R-:W-:Y:S01]  /*32530*/  @!P4 IADD3 R6, P6, R85, R6, RZ ;  /* 0x000000065506c210 */ /* 0x001fe20007fde0ff */
[----:B---3--:R-:W-:Y:S02]  /*32540*/  FMUL R8, R93, UR43 ;  /* 0x0000002b5d087c20 */ /* 0x008fe40008400000 */
[----:B------:R-:W3:Y:S02]  /*32550*/  LDL.LU R93, [R1+0x430] ;  /* 0x00043000015d7983 */ /* 0x000ee40000300800 */
[----:B------:R-:W-:Y:S01]  /*32560*/  @!P4 IMAD.X R7, R86, 0x1, R7, P6 ;  /* 0x000000015607c824 */ /* 0x000fe200030e0607 */
[----:B------:R-:W-:-:S13]  /*32570*/  ISETP.LT.OR P6, PT, R29, 0x51, !P3 ;  /* 0x000000511d00780c */ /* 0x000fda0005fc1670 */
[----:B------:R0:W-:Y:S02]  /*32580*/  @!P6 STG.E.U8 desc[UR46][R6.64+0x50], R11 ;  /* 0x0000500b0600e986 */ /* 0x0001e4000c10112e */
[----:B0-----:R-:W0:Y:S01]  /*32590*/  @!P5 LDC.64 R6, c[0x0][0x5c0] ;  /* 0x00017000ff06db82 */ /* 0x001e220000000a00 */
[----:B------:R-:W-:Y:S02]  /*325a0*/  LOP3.LUT P1, RZ, R3, 0x2000, RZ, 0xc0, !PT ;  /* 0x0000200003ff7812 */ /* 0x000fe4000782c0ff */
[----:B0-----:R-:W-:-:S05]  /*325b0*/  @!P5 IADD3 R6, P6, R87, R6, RZ ;  /* 0x000000065706d210 */ /* 0x001fca0007fde0ff */
[----:B------:R-:W-:-:S05]  /*325c0*/  @!P5 IMAD.X R7, R88, 0x1, R7, P6 ;  /* 0x000000015807d824 */ /* 0x000fca00030e0607 */
[----:B------:R0:W-:Y:S01]  /*325d0*/  @!P5 STG.E.U8 desc[UR46][R6.64+0x51], R9 ;  /* 0x000051090600d986 */ /* 0x0001e2000c10112e */
[----:B------:R-:W-:Y:S01]  /*325e0*/  LOP3.LUT P5, RZ, R0, 0x100000, RZ, 0xc0, !PT ;  /* 0x0010000000ff7812 */ /* 0x000fe200078ac0ff */
[----:B0-----:R-:W0:Y:S01]  /*325f0*/  @!P1 LDC.64 R6, c[0x0][0x5c0] ;  /* 0x00017000ff069b82 */ /* 0x001e220000000a00 */
[----:B------:R-:W-:-:S11]  /*32600*/  LOP3.LUT P0, RZ, R3, 0x8000, RZ, 0xc0, !PT ;  /* 0x0000800003ff7812 */ /* 0x000fd6000780c0ff */
[----:B------:R1:W-:Y:S01]  /*32610*/  @!P5 STG.E.U8 desc[UR46][R58.64+0x58], R17 ;  /* 0x000058113a00d986 */ /* 0x0003e2000c10112e */
[----:B------:R-:W-:Y:S02]  /*32620*/  LOP3.LUT P6, RZ, R0, 0x80000, RZ, 0xc0, !PT ;  /* 0x0008000000ff7812 */ /* 0x000fe400078cc0ff */
[----:B------:R-:W-:Y:S02]  /*32630*/  F2FP.SATFINITE.E4M3.F32.PACK_AB_MERGE_C R19, RZ, R8, RZ ;  /* 0x00000008ff13723e */ /* 0x000fe400048070ff */
[----:B0-----:R-:W-:-:S05]  /*32640*/  @!P1 IADD3 R12, P5, R89, R6, RZ ;  /* 0x00000006590c9210 */ /* 0x001fca0007fbe0ff */
[----:B------:R-:W-:Y:S02]  /*32650*/  @!P1 IMAD.X R13, R90, 0x1, R7, P5 ;  /* 0x000000015a0d9824 */ /* 0x000fe400028e0607 */
[----:B------:R-:W0:Y:S01]  /*32660*/  @!P0 LDC.64 R6, c[0x0][0x5c0] ;  /* 0x00017000ff068b82 */ /* 0x000e220000000a00 */
[----:B------:R-:W-:Y:S01]  /*32670*/  LOP3.LUT P4, RZ, R3, 0x200, RZ, 0xc0, !PT ;  /* 0x0000020003ff7812 */ /* 0x000fe2000788c0ff */
[----:B------:R4:W-:Y:S03]  /*32680*/  @!P6 STG.E.U8 desc[UR46][R60.64+0x59], R19 ;  /* 0x000059133c00e986 */ /* 0x0009e6000c10112e */
[----:B------:R-:W-:Y:S02]  /*32690*/  ISETP.LT.OR P6, PT, R29, 0x41, !P4 ;  /* 0x000000411d00780c */ /* 0x000fe400067c1670 */
[----:B0-----:R-:W-:-:S05]  /*326a0*/  @!P0 IADD3 R14, P5, R91, R6, RZ ;  /* 0x000000065b0e8210 */ /* 0x001fca0007fbe0ff */
[----:B------:R-:W-:-:S06]  /*326b0*/  @!P0 IMAD.X R15, R92, 0x1, R7, P5 ;  /* 0x000000015c0f8824 */ /* 0x000fcc00028e0607 */
[----:B------:R-:W0:Y:S01]  /*326c0*/  @!P6 LDC.64 R6, c[0x0][0x5c0] ;  /* 0x00017000ff06eb82 */ /* 0x000e220000000a00 */
[----:B------:R-:W-:Y:S02]  /*326d0*/  @!P6 IMAD.MOV.U32 R8, RZ, RZ, R24 ;  /* 0x000000ffff08e224 */ /* 0x000fe400078e0018 */
[----:B------:R-:W-:Y:S02]  /*326e0*/  @!P6 IMAD.MOV.U32 R9, RZ, RZ, R30 ;  /* 0x000000ffff09e224 */ /* 0x000fe400078e001e */
[----:B------:R-:W-:-:S04]  /*326f0*/  @!P6 IMAD.WIDE.U32 R8, R4, 0x180, R8 ;  /* 0x000001800408e825 */ /* 0x000fc800078e0008 */
[----:B------:R-:W-:Y:S01]  /*32700*/  @!P6 IMAD R11, R5, 0x180, RZ ;  /* 0x00000180050be824 */ /* 0x000fe200078e02ff */
[----:B0-----:R-:W-:-:S04]  /*32710*/  @!P6 IADD3 R10, P5, R8, R6, RZ ;  /* 0x00000006080ae210 */ /* 0x001fc80007fbe0ff */
[----:B------:R-:W-:Y:S02]  /*32720*/  @!P6 IADD3.X R11, R7, R9, R11, P5, !PT ;  /* 0x00000009070be210 */ /* 0x000fe40002ffe40b */
[----:B------:R-:W-:Y:S01]  /*32730*/  ISETP.LT.OR P5, PT, R29, 0x42, !P4 ;  /* 0x000000421d00780c */ /* 0x000fe200067a1670 */
[----:B------:R-:W-:-:S12]  /*32740*/  FMUL R6, R98, UR43 ;  /* 0x0000002b62067c20 */ /* 0x000fd80008400000 */
[----:B------:R-:W0:Y:S01]  /*32750*/  @!P5 LDC.64 R8, c[0x0][0x5c0] ;  /* 0x00017000ff08db82 */ /* 0x000e220000000a00 */
[----:B-1----:R-:W-:Y:S01]  /*32760*/  F2FP.SATFINITE.E4M3.F32.PACK_AB_MERGE_C R17, RZ, R6, RZ ;  /* 0x00000006ff11723e */ /* 0x002fe200048070ff */
[----:B------:R-:W-:Y:S02]  /*32770*/  @!P5 IMAD.MOV.U32 R6, RZ, RZ, R24 ;  /* 0x000000ffff06d224 */ /* 0x000fe400078e0018 */
[----:B------:R-:W-:Y:S02]  /*32780*/  @!P5 IMAD.MOV.U32 R7, RZ, RZ, R30 ;  /* 0x000000ffff07d224 */ /* 0x000fe400078e001e */
[----:B------:R-:W-:Y:S01]  /*32790*/  @!P5 IMAD.WIDE.U32 R6, R4, 0x180, R6 ;  /* 0x000001800406d825 */ /* 0x000fe200078e0006 */
[----:B------:R1:W-:Y:S02]  /*327a0*/  @!P1 STG.E.U8 desc[UR46][R12.64+0x58], R17 ;  /* 0x000058110c009986 */ /* 0x0003e4000c10112e */
[----:B0-----:R-:W-:Y:S01]  /*327b0*/  @!P5 IADD3 R6, P1, R6, R8, RZ ;  /* 0x000000080606d210 */ /* 0x001fe20007f3e0ff */
[----:B------:R-:W-:-:S05]  /*327c0*/  FMUL R8, R97, UR43 ;  /* 0x0000002b61087c20 */ /* 0x000fca0008400000 */
[----:B----4-:R-:W-:Y:S01]  /*327d0*/  F2FP.SATFINITE.E4M3.F32.PACK_AB_MERGE_C R19, RZ, R8, RZ ;  /* 0x00000008ff13723e */ /* 0x010fe200048070ff */
[----:B------:R-:W-:Y:S01]  /*327e0*/  FMUL R8, R96, UR43 ;  /* 0x0000002b60087c20 */ /* 0x000fe20008400000 */
[----:B------:R-:W-:-:S04]  /*327f0*/  @!P5 IMAD R16, R5, 0x180, RZ ;  /* 0x000001800510d824 */ /* 0x000fc800078e02ff */
[----:B-1----:R-:W-:Y:S01]  /*32800*/  F2FP.SATFINITE.E4M3.F32.PACK_AB_MERGE_C R13, RZ, R8, RZ ;  /* 0x00000008ff0d723e */ /* 0x002fe200048070ff */
[----:B-----5:R-:W-:Y:S01]  /*32810*/  FMUL R8, R95, UR43 ;  /* 0x0000002b5f087c20 */ /* 0x020fe20008400000 */
[----:B------:R-:W-:Y:S01]  /*32820*/  @!P5 IADD3.X R7, R9, R7, R16, P1, !PT ;  /* 0x000000070907d210 */ /* 0x000fe20000ffe410 */
[----:B------:R0:W-:Y:S03]  /*32830*/  @!P0 STG.E.U8 desc[UR46][R14.64+0x59], R19 ;  /* 0x000059130e008986 */ /* 0x0001e6000c10112e */
[----:B------:R-:W-:Y:S01]  /*32840*/  F2FP.SATFINITE.E4M3.F32.PACK_AB_MERGE_C R17, RZ, R8, RZ ;  /* 0x00000008ff11723e */ /* 0x000fe200048070ff */
[----:B------:R0:W-:Y:S01]  /*32850*/  @!P6 STG.E.U8 desc[UR46][R10.64+0x40], R13 ;  /* 0x0000400d0a00e986 */ /* 0x0001e2000c10112e */
[----:B------:R-:W-:-:S03]  /*32860*/  LOP3.LUT P6, RZ, R0, 0x40000, RZ, 0xc0, !PT ;  /* 0x0004000000ff7812 */ /* 0x000fc600078cc0ff */
[----:B------:R0:W-:Y:S01]  /*32870*/  @!P5 STG.E.U8 desc[UR46][R6.64+0x41], R17 ;  /* 0x000041110600d986 */ /* 0x0001e2000c10112e */
[----:B------:R-:W-:Y:S01]  /*32880*/  ISETP.LT.OR P5, PT, R29, 0x41, !P6 ;  /* 0x000000411d00780c */ /* 0x000fe200077a1670 */
[----:B--2---:R-:W-:Y:S01]  /*32890*/  FMUL R8, R94, UR43 ;  /* 0x0000002b5e087c20 */ /* 0x004fe20008400000 */
[----:B------:R-:W-:Y:S01]  /*328a0*/  BSSY B1, `(.L_x_75) ;  /* 0x0000013000017945 */ /* 0x000fe20003800000 */
[C---:B------:R-:W-:Y:S02]  /*328b0*/  LOP3.LUT P2, RZ, R3.reuse, 0x400, RZ, 0xc0, !PT ;  /* 0x0000040003ff7812 */ /* 0x040fe4000784c0ff */
[C---:B------:R-:W-:Y:S02]  /*328c0*/  LOP3.LUT P1, RZ, R3.reuse, 0x100, RZ, 0xc0, !PT ;  /* 0x0000010003ff7812 */ /* 0x040fe4000782c0ff */
[----:B------:R-:W-:Y:S02]  /*328d0*/  LOP3.LUT P0, RZ, R3, 0x80, RZ, 0xc0, !PT ;  /* 0x0000008003ff7812 */ /* 0x000fe4000780c0ff */
        /* <DEDUP_REMOVED lines=15> */
.L_x_76:
[----:B------:R-:W-:Y:S05]  /*329d0*/  BSYNC B1 ;  /* 0x0000000000017941 */ /* 0x000fea0003800000 */
.L_x_75:
        /* <DEDUP_REMOVED lines=15> */
.L_x_78:
[----:B------:R-:W-:Y:S05]  /*32ad0*/  BSYNC B1 ;  /* 0x0000000000017941 */ /* 0x000fea0003800000 */
.L_x_77:
        /* <DEDUP_REMOVED lines=47> */
.L_x_80:
[----:B------:R-:W-:Y:S05]  /*32dd0*/  BSYNC B1 ;  /* 0x0000000000017941 */ /* 0x000fea0003800000 */
.L_x_79:
        /* <DEDUP_REMOVED lines=15> */
.L_x_82:
[----:B------:R-:W-:Y:S05]  /*32ed0*/  BSYNC B1 ;  /* 0x0000000000017941 */ /* 0x000fea0003800000 */
.L_x_81:
        /* <DEDUP_REMOVED lines=47> */
.L_x_84:
[----:B------:R-:W-:Y:S05]  /*331d0*/  BSYNC B1 ;  /* 0x0000000000017941 */ /* 0x000fea0003800000 */
.L_x_83:
        /* <DEDUP_REMOVED lines=15> */
.L_x_86:
[----:B------:R-:W-:Y:S05]  /*332d0*/  BSYNC B1 ;  /* 0x0000000000017941 */ /* 0x000fea0003800000 */
.L_x_85:
        /* <DEDUP_REMOVED lines=47> */
.L_x_88:
[----:B------:R-:W-:Y:S05]  /*335d0*/  BSYNC B1 ;  /* 0x0000000000017941 */ /* 0x000fea0003800000 */
.L_x_87:
        /* <DEDUP_REMOVED lines=15> */
.L_x_90:
[----:B------:R-:W-:Y:S05]  /*336d0*/  BSYNC B1 ;  /* 0x0000000000017941 */ /* 0x000fea0003800000 */
.L_x_89:
[----:B------:R-:W-:Y:S01]  /*336e0*/  P2R R100, PR, RZ, 0x10 ;  /* 0x00000010ff647803 */ /* 0x000fe20000000000 */
[----:B------:R-:W2:Y:S01]  /*336f0*/  LDL.LU R103, [R1+0x464] ;  /* 0x0004640001677983 */ /* 0x000ea20000300800 */
[----:B------:R-:W-:Y:S02]  /*33700*/  LOP3.LUT P4, RZ, R0, 0x8000, RZ, 0xc0, !PT ;  /* 0x0000800000ff7812 */ /* 0x000fe4000788c0ff */
[----:B------:R-:W-:Y:S01]  /*33710*/  P2R R8, PR, RZ, 0x8 ;  /* 0x00000008ff087803 */ /* 0x000fe20000000000 */
[----:B------:R-:W3:Y:S01]  /*33720*/  LDL.LU R105, [R1+0x468] ;  /* 0x0004680001697983 */ /* 0x000ee20000300800 */
[----:B------:R-:W-:Y:S02]  /*33730*/  ISETP.LT.OR P3, PT, R29, 0x61, !P4 ;  /* 0x000000611d00780c */ /* 0x000fe40006761670 */
[----:B------:R-:W-:Y:S01]  /*33740*/  LOP3.LUT R2, R2, 0xfffffbff, RZ, 0xc0, !PT ;  /* 0xfffffbff02027812 */ /* 0x000fe200078ec0ff */
[----:B------:R-:W4:Y:S01]  /*33750*/  LDL.LU R107, [R1+0x46c] ;  /* 0x00046c00016b7983 */ /* 0x000f220000300800 */
[----:B------:R-:W-:-:S02]  /*33760*/  LOP3.LUT R0, R0, 0x7fffffff, RZ, 0xc0, !PT ;  /* 0x7fffffff00007812 */ /* 0x000fc400078ec0ff */
[----:B------:R-:W-:Y:S01]  /*33770*/  P2R R99, PR, RZ, 0x1 ;  /* 0x00000001ff637803 */ /* 0x000fe20000000000 */
[----:B------:R-:W-:Y:S01]  /*33780*/  IMAD.U32 R77, RZ, RZ, UR8 ;  /* 0x00000008ff4d7e24 */ /* 0x000fe2000f8e00ff */
[----:B------:R-:W5:Y:S01]  /*33790*/  LDL.LU R106, [R1+0x470] ;  /* 0x00047000016a7983 */ /* 0x000f620000300800 */
[----:B------:R-:W-:-:S03]  /*337a0*/  IMAD.U32 R75, RZ, RZ, UR7 ;  /* 0x00000007ff4b7e24 */ /* 0x000fc6000f8e00ff */
[----:B------:R-:W5:Y:S01]  /*337b0*/  LDL.LU R102, [R1+0x474] ;  /* 0x0004740001667983 */ /* 0x000f620000300800 */
[----:B01----:R-:W0:Y:S01]  /*337c0*/  @!P3 LDC.64 R6, c[0x0][0x5c0] ;  /* 0x00017000ff06bb82 */ /* 0x003e220000000a00 */
[----:B------:R-:W-:Y:S01]  /*337d0*/  @P3 LOP3.LUT R2, R2, 0x400, RZ, 0xfc, !PT ;  /* 0x0000040002023812 */ /* 0x000fe200078efcff */
[----:B------:R-:W-:Y:S01]  /*337e0*/  IMAD.U32 R73, RZ, RZ, UR8 ;  /* 0x00000008ff497e24 */ /* 0x000fe2000f8e00ff */
[----:B------:R-:W-:Y:S01]  /*337f0*/  P2R R98, PR, RZ, 0x2 ;  /* 0x00000002ff627803 */ /* 0x000fe20000000000 */
[----:B------:R-:W-:Y:S01]  /*33800*/  IMAD.U32 R71, RZ, RZ, UR7 ;  /* 0x00000007ff477e24 */ /* 0x000fe2000f8e00ff */
[----:B------:R-:W-:Y:S01]  /*33810*/  LOP3.LUT R2, R2, 0xffffffbf, RZ, 0xc0, !PT ;  /* 0xffffffbf02027812 */ /* 0x000fe200078ec0ff */
[----:B------:R-:W-:Y:S01]  /*33820*/  IMAD.U32 R69, RZ, RZ, UR8 ;  /* 0x00000008ff457e24 */ /* 0x000fe2000f8e00ff */
[----:B------:R-:W5:Y:S01]  /*33830*/  LDL.LU R110, [R1+0x478] ;  /* 0x00047800016e7983 */ /* 0x000f620000300800 */
[----:B------:R-:W-:Y:S01]  /*33840*/  IMAD.U32 R67, RZ, RZ, UR7 ;  /* 0x00000007ff437e24 */ /* 0x000fe2000f8e00ff */
[----:B------:R-:W-:Y:S01]  /*33850*/  P2R R95, PR, RZ, 0x4 ;  /* 0x00000004ff5f7803 */ /* 0x000fe20000000000 */
[----:B------:R-:W-:Y:S01]  /*33860*/  IMAD.U32 R65, RZ, RZ, UR8 ;  /* 0x00000008ff417e24 */ /* 0x000fe2000f8e00ff */
[----:B------:R-:W5:Y:S01]  /*33870*/  LDL.LU R104, [R1+0x47c] ;  /* 0x00047c0001687983 */ /* 0x000f620000300800 */
[----:B------:R-:W-:-:S02]  /*33880*/  IMAD.U32 R63, RZ, RZ, UR7 ;  /* 0x00000007ff3f7e24 */ /* 0x000fc4000f8e00ff */
[----:B------:R-:W-:Y:S01]  /*33890*/  IMAD.U32 R31, RZ, RZ, UR8 ;  /* 0x00000008ff1f7e24 */ /* 0x000fe2000f8e00ff */
[----:B------:R-:W5:Y:S01]  /*338a0*/  LDL.LU R109, [R1+0x480] ;  /* 0x00048000016d7983 */ /* 0x000f620000300800 */
[----:B------:R-:W-:Y:S02]  /*338b0*/  IMAD.U32 R79, RZ, RZ, UR7 ;  /* 0x00000007ff4f7e24 */ /* 0x000fe4000f8e00ff */
[----:B------:R-:W-:Y:S01]  /*338c0*/  IMAD.U32 R87, RZ, RZ, UR7 ;  /* 0x00000007ff577e24 */ /* 0x000fe2000f8e00ff */
[----:B------:R-:W5:Y:S01]  /*338d0*/  LDL.LU R108, [R1+0x484] ;  /* 0x00048400016c7983 */ /* 0x000f620000300800 */
[----:B------:R-:W-:Y:S02]  /*338e0*/  IMAD.U32 R91, RZ, RZ, UR7 ;  /* 0x00000007ff5b7e24 */ /* 0x000fe4000f8e00ff */
[----:B------:R-:W-:Y:S01]  /*338f0*/  IMAD.U32 R81, RZ, RZ, UR7 ;  /* 0x00000007ff517e24 */ /* 0x000fe2000f8e00ff */
[----:B0-----:R-:W-:Y:S01]  /*33900*/  @!P3 IADD3 R18, P5, P6, R24, UR8, R6 ;  /* 0x000000081812bc10 */ /* 0x001fe2000febe006 */
[----:B------:R-:W-:-:S02]  /*33910*/  IMAD.U32 R93, RZ, RZ, UR8 ;  /* 0x00000008ff5d7e24 */ /* 0x000fc4000f8e00ff */
[----:B------:R-:W-:Y:S01]  /*33920*/  IMAD.U32 R89, RZ, RZ, UR8 ;  /* 0x00000008ff597e24 */ /* 0x000fe2000f8e00ff */
[----:B------:R-:W-:Y:S01]  /*33930*/  @!P3 IADD3.X R19, R30, UR7, R7, P5, P6 ;  /* 0x000000071e13bc10 */ /* 0x000fe2000afec407 */
[----:B------:R-:W-:Y:S01]  /*33940*/  IMAD.U32 R85, RZ, RZ, UR7 ;  /* 0x00000007ff557e24 */ /* 0x000fe2000f8e00ff */
[----:B------:R-:W-:Y:S01]  /*33950*/  ISETP.LT.OR P3, PT, R29, 0x62, !P4 ;  /* 0x000000621d00780c */ /* 0x000fe20006761670 */
[----:B------:R-:W-:Y:S02]  /*33960*/  IMAD.U32 R83, RZ, RZ, UR7 ;  /* 0x00000007ff537e24 */ /* 0x000fe4000f8e00ff */
[----:B------:R-:W-:-:S10]  /*33970*/  IMAD.U32 R101, RZ, RZ, UR7 ;  /* 0x00000007ff657e24 */ /* 0x000fd4000f8e00ff */
        /* <DEDUP_REMOVED lines=39> */
[----:B------:R-:W-:-:S04]  /*33bf0*/  ISETP.NE.AND P3, PT, R8, RZ, PT ;  /* 0x000000ff0800720c */ /* 0x000fc80003f65270 */
[----:B------:R-:W-:Y:S02]  /*33c00*/  P2R R80, PR, RZ, 0x8 ;  /* 0x00000008ff507803 */ /* 0x000fe40000000000 */
        /* <DEDUP_REMOVED lines=53> */
[----:B------:R-:W-:-:S04]  /*33f60*/  ISETP.LT.OR P4, PT, R29, 0x71, !P3 ;  /* 0x000000711d00780c */ /* 0x000fc80005f81670 */
        /* <DEDUP_REMOVED lines=40> */
[----:B------:R-:W-:-:S04]  /*341f0*/  ISETP.LT.OR P1, PT, R29, 0x79, !P3 ;  /* 0x000000791d00780c */ /* 0x000fc80005f21670 */
[----:B------:R-:W-:-:S07]  /*34200*/  P2R R88, PR, RZ, 0x2 ;  /* 0x00000002ff587803 */ /* 0x000fce0000000000 */
[----:B------:R-:W0:Y:S01]  /*34210*/  @!P0 LDC.64 R6, c[0x0][0x5c0] ;  /* 0x00017000ff068b82 */ /* 0x000e220000000a00 */
[----:B------:R-:W-:-:S04]  /*34220*/  @P0 LOP3.LUT R0, R0, 0x80000, RZ, 0xfc, !PT ;  /* 0x0008000000000812 */ /* 0x000fc800078efcff */
[----:B------:R-:W-:Y:S02]  /*34230*/  LOP3.LUT R0, R0, 0xffffbfff, RZ, 0xc0, !PT ;  /* 0xffffbfff00007812 */ /* 0x000fe400078ec0ff */
[----:B0-----:R-:W-:-:S04]  /*34240*/  @!P0 IADD3 R8, P5, P6, R24, UR10, R6 ;  /* 0x0000000a18088c10 */ /* 0x001fc8000febe006 */
[----:B------:R-:W-:Y:S01]  /*34250*/  @!P0 IADD3.X R9, R30, UR9, R7, P5, P6 ;  /* 0x000000091e098c10 */ /* 0x000fe2000afec407 */
[----:B------:R-:W-:Y:S01]  /*34260*/  IMAD.U32 R7, RZ, RZ, UR7 ;  /* 0x00000007ff077e24 */ /* 0x000fe2000f8e00ff */
        /* <DEDUP_REMOVED lines=23> */
[----:B------:R-:W-:Y:S01]  /*343e0*/  @!P0 IADD3.X R28, R7, UR5, R30, P5, P6 ;  /* 0x00000005071c8c10 */ /* 0x000fe2000afec41e */
[----:B------:R-:W-:Y:S01]  /*343f0*/  IMAD.U32 R7, RZ, RZ, UR8 ;  /* 0x00000008ff077e24 */ /* 0x000fe2000f8e00ff */
        /* <DEDUP_REMOVED lines=12> */
[----:B------:R-:W-:-:S09]  /*344c0*/  LOP3.LUT P2, RZ, R2, 0x40, RZ, 0xc0, !PT ;  /* 0x0000004002ff7812 */ /* 0x000fd2000784c0ff */
[----:B------:R-:W-:Y:S02]  /*344d0*/  @!P0 IADD3 R78, P6, P5, R7, UR6, R24 ;  /* 0x00000006074e8c10 */ /* 0x000fe4000fdde018 */
[----:B------:R-:W-:Y:S02]  /*344e0*/  @P0 LOP3.LUT R0, R0, 0x20, RZ, 0xfc, !PT ;  /* 0x0000002000000812 */ /* 0x000fe400078efcff */
[----:B------:R-:W-:Y:S02]  /*344f0*/  @!P0 IADD3.X R87, R87, UR5, R30, P6, P5 ;  /* 0x0000000557578c10 */ /* 0x000fe4000b7ea41e */
[----:B------:R-:W-:-:S13]  /*34500*/  ISETP.LT.OR P0, PT, R29, 0x61, !P3 ;  /* 0x000000611d00780c */ /* 0x000fda0005f01670 */
[----:B------:R-:W-:-:S04]  /*34510*/  @!P0 IADD3 R86, P6, P5, R7, UR10, R24 ;  /* 0x0000000a07568c10 */ /* 0x000fc8000fdde018 */
[----:B------:R-:W-:Y:S02]  /*34520*/  @!P0 IADD3.X R91, R91, UR9, R30, P6, P5 ;  /* 0x000000095b5b8c10 */ /* 0x000fe4000b7ea41e */
[----:B------:R-:W-:-:S13]  /*34530*/  ISETP.LT.OR P0, PT, R29, 0x62, !P3 ;  /* 0x000000621d00780c */ /* 0x000fda0005f01670 */
[----:B------:R-:W-:Y:S01]  /*34540*/  @!P0 IADD3 R90, P6, P5, R7, UR10, R24 ;  /* 0x0000000a075a8c10 */ /* 0x000fe2000fdde018 */
[----:B------:R-:W-:-:S03]  /*34550*/  IMAD.U32 R7, RZ, RZ, UR7 ;  /* 0x00000007ff077e24 */ /* 0x000fc6000f8e00ff */
[----:B------:R-:W-:Y:S02]  /*34560*/  @!P0 IADD3.X R94, R81, UR9, R30, P6, P5 ;  /* 0x00000009515e8c10 */ /* 0x000fe4000b7ea41e */
[----:B------:R-:W-:-:S13]  /*34570*/  ISETP.LT.OR P0, PT, R29, 0x69, !P3 ;  /* 0x000000691d00780c */ /* 0x000fda0005f01670 */
[----:B------:R-:W-:-:S04]  /*34580*/  @!P0 IADD3 R93, P6, P5, R93, UR10, R24 ;  /* 0x0000000a5d5d8c10 */ /* 0x000fc8000fdde018 */
[----:B------:R-:W-:Y:S01]  /*34590*/  @!P0 IADD3.X R92, R7, UR9, R30, P6, P5 ;  /* 0x00000009075c8c10 */ /* 0x000fe2000b7ea41e */
[----:B------:R-:W-:Y:S01]  /*345a0*/  IMAD.U32 R7, RZ, RZ, UR8 ;  /* 0x00000008ff077e24 */ /* 0x000fe2000f8e00ff */
[----:B------:R-:W-:-:S13]  /*345b0*/  ISETP.LT.OR P0, PT, R29, 0x6a, !P3 ;  /* 0x0000006a1d00780c */ /* 0x000fda0005f01670 */
[----:B------:R-:W-:-:S04]  /*345c0*/  @!P0 IADD3 R89, P6, P5, R89, UR10, R24 ;  /* 0x0000000a59598c10 */ /* 0x000fc8000fdde018 */
[----:B------:R-:W-:Y:S02]  /*345d0*/  @!P0 IADD3.X R85, R85, UR9, R30, P6, P5 ;  /* 0x0000000955558c10 */ /* 0x000fe4000b7ea41e */
[----:B------:R-:W-:-:S04]  /*345e0*/  @!P4 IADD3 R84, P6, P5, R7, UR10, R24 ;  /* 0x0000000a0754cc10 */ /* 0x000fc8000fdde018 */
[----:B------:R-:W-:Y:S02]  /*345f0*/  @!P4 IADD3.X R83, R83, UR9, R30, P6, P5 ;  /* 0x000000095353cc10 */ /* 0x000fe4000b7ea41e */
[----:B------:R-:W-:-:S04]  /*34600*/  ISETP.LT.OR P5, PT, R29, 0x72, !P3 ;  /* 0x000000721d00780c */ /* 0x000fc80005fa1670 */
[----:B------:R-:W-:-:S09]  /*34610*/  P2R R97, PR, RZ, 0x20 ;  /* 0x00000020ff617803 */ /* 0x000fd20000000000 */
[----:B------:R-:W-:-:S04]  /*34620*/  @!P5 IADD3 R82, P0, P6, R7, UR10, R24 ;  /* 0x0000000a0752dc10 */ /* 0x000fc8000fe1e018 */
[----:B------:R-:W-:Y:S02]  /*34630*/  @!P5 IADD3.X R81, R81, UR9, R30, P0, P6 ;  /* 0x000000095151dc10 */ /* 0x000fe400087ec41e */
[----:B------:R-:W-:Y:S02]  /*34640*/  @!P1 IADD3 R76, P0, P6, R7, UR10, R24 ;  /* 0x0000000a074c9c10 */ /* 0x000fe4000fe1e018 */
[----:B------:R-:W-:Y:S02]  /*34650*/  LOP3.LUT P5, RZ, R2, 0x400, RZ, 0xc0, !PT ;  /* 0x0000040002ff7812 */ /* 0x000fe400078ac0ff */
[----:B------:R-:W-:Y:S02]  /*34660*/  @!P1 IADD3.X R68, R101, UR9, R30, P0, P6 ;  /* 0x0000000965449c10 */ /* 0x000fe400087ec41e */
[----:B------:R-:W-:-:S04]  /*34670*/  ISETP.LT.OR P0, PT, R29, 0x7a, !P3 ;  /* 0x0000007a1d00780c */ /* 0x000fc80005f01670 */
[----:B------:R-:W-:-:S09]  /*34680*/  P2R R74, PR, RZ, 0x1 ;  /* 0x00000001ff4a7803 */ /* 0x000fd20000000000 */
[----:B------:R-:W-:-:S04]  /*34690*/  @!P0 IADD3 R66, P4, P6, R7, UR10, R24 ;  /* 0x0000000a07428c10 */ /* 0x000fc8000fe9e018 */
[----:B------:R-:W-:Y:S01]  /*346a0*/  @!P0 IADD3.X R64, R101, UR9, R30, P4, P6 ;  /* 0x0000000965408c10 */ /* 0x000fe2000a7ec41e */
[----:B--2---:R-:W-:Y:S01]  /*346b0*/  FMUL R101, R103, UR43 ;  /* 0x0000002b67657c20 */ /* 0x004fe20008400000 */
[----:B------:R-:W-:-:S04]  /*346c0*/  LOP3.LUT P0, RZ, R0, 0x10000, RZ, 0xc0, !PT ;  /* 0x0001000000ff7812 */ /* 0x000fc8000780c0ff */
[----:B------:R-:W-:-:S13]  /*346d0*/  ISETP.LT.OR P6, PT, R29, 0x61, !P0 ;  /* 0x000000611d00780c */ /* 0x000fda00047c1670 */
[----:B------:R-:W0:Y:S01]  /*346e0*/  @!P6 LDC.64 R6, c[0x0][0x5c0] ;  /* 0x00017000ff06eb82 */ /* 0x000e220000000a00 */
[----:B------:R-:W-:Y:S01]  /*346f0*/  F2FP.SATFINITE.E4M3.F32.PACK_AB_MERGE_C R103, RZ, R101, RZ ;  /* 0x00000065ff67723e */ /* 0x000fe200048070ff */
[----:B---3--:R-:W-:-:S05]  /*34700*/  FMUL R101, R105, UR43 ;  /* 0x0000002b69657c20 */ /* 0x008fca0008400000 */
[----:B------:R-:W-:Y:S01]  /*34710*/  F2FP.SATFINITE.E4M3.F32.PACK_AB_MERGE_C R105, RZ, R101, RZ ;  /* 0x00000065ff69723e */ /* 0x000fe200048070ff */
[----:B----4-:R-:W-:-:S05]  /*34720*/  FMUL R101, R107, UR43 ;  /* 0x0000002b6b657c20 */ /* 0x010fca0008400000 */
[----:B------:R-:W-:Y:S01]  /*34730*/  F2FP.SATFINITE.E4M3.F32.PACK_AB_MERGE_C R107, RZ, R101, RZ ;  /* 0x00000065ff6b723e */ /* 0x000fe200048070ff */
[----:B-----5:R-:W-:Y:S02]  /*34740*/  FMUL R101, R106, UR43 ;  /* 0x0000002b6a657c20 */ /* 0x020fe40008400000 */
[----:B------:R-:W2:Y:S01]  /*34750*/  LDL.LU R106, [R1+0x488] ;  /* 0x00048800016a7983 */ /* 0x000ea20000300800 */
[----:B0-----:R-:W-:-:S05]  /*34760*/  @!P6 IADD3 R6, P1, R24, R6, RZ ;  /* 0x000000061806e210 */ /* 0x001fca0007f3e0ff */
[----:B------:R-:W-:Y:S01]  /*34770*/  @!P6 IMAD.X R7, R30, 0x1, R7, P1 ;  /* 0x000000011e07e824 */ /* 0x000fe200008e0607 */
[----:B------:R-:W-:-:S04]  /*34780*/  LOP3.LUT P1, RZ, R2, 0x200, RZ, 0xc0, !PT ;  /* 0x0000020002ff7812 */ /* 0x000fc8000782c0ff */
[----:B------:R0:W-:Y:S02]  /*34790*/  @!P6 STG.E.U8 desc[UR46][R6.64+0x60], R103 ;  /* 0x000060670600e986 */ /* 0x0001e4000c10112e */
[----:B0-----:R-:W-:Y:S01]  /*347a0*/  F2FP.SATFINITE.E4M3.F32.PACK_AB_MERGE_C R103, RZ, R101, RZ ;  /* 0x00000065ff67723e */ /* 0x001fe200048070ff */
[----:B------:R-:W-:Y:S02]  /*347b0*/  FMUL R101, R102, UR43 ;  /* 0x0000002b66657c20 */ /* 0x000fe40008400000 */
[----:B------:R-:W3:Y:S01]  /*347c0*/  LDL.LU R102, [R1+0x48c] ;  /* 0x00048c0001667983 */ /* 0x000ee20000300800 */
[----:B------:R-:W-:-:S13]  /*347d0*/  ISETP.LT.OR P6, PT, R29, 0x62, !P0 ;  /* 0x000000621d00780c */ /* 0x000fda00047c1670 */
[----:B------:R-:W0:Y:S02]  /*347e0*/  @!P6 LDC.64 R6, c[0x0][0x5c0] ;  /* 0x00017000ff06eb82 */ /* 0x000e240000000a00 */
[----:B0-----:R-:W-:-:S05]  /*347f0*/  @!P6 IADD3 R6, P3, R24, R6, RZ ;  /* 0x000000061806e210 */ /* 0x001fca0007f7e0ff */
[----:B------:R-:W-:-:S05]  /*34800*/  @!P6 IMAD.X R7, R30, 0x1, R7, P3 ;  /* 0x000000011e07e824 */ /* 0x000fca00018e0607 */
[----:B------:R0:W-:Y:S01]  /*34810*/  @!P6 STG.E.U8 desc[UR46][R6.64+0x61], R105 ;  /* 0x000061690600e986 */ /* 0x0001e2000c10112e */
[----:B------:R-:W-:-:S13]  /*34820*/  ISETP.LT.OR P6, PT, R29, 0x69, !P0 ;  /* 0x000000691d00780c */ /* 0x000fda00047c1670 */
[----:B0-----:R-:W0:Y:S01]  /*34830*/  @!P6 LDC.64 R6, c[0x0][0x5c0] ;  /* 0x00017000ff06eb82 */ /* 0x001e220000000a00 */
[----:B------:R-:W-:Y:S04]  /*34840*/  @!P5 STG.E.U8 desc[UR46][R18.64+0x60], R107 ;  /* 0x0000606b1200d986 */ /* 0x000fe8000c10112e */
[----:B------:R1:W-:Y:S01]  /*34850*/  @!P2 STG.E.U8 desc[UR46][R16.64+0x61], R103 ;  /* 0x000061671000a986 */ /* 0x0003e2000c10112e */
[----:B------:R-:W-:Y:S02]  /*34860*/  F2FP.SATFINITE.E4M3.F32.PACK_AB_MERGE_C R101, RZ, R101, RZ ;  /* 0x00000065ff65723e */ /* 0x000fe400048070ff */
[----:B0-----:R-:W-:-:S05]  /*34870*/  @!P6 IADD3 R6, P2, R24, R6, RZ ;  /* 0x000000061806e210 */ /* 0x001fca0007f5e0ff */
[----:B------:R-:W-:-:S05]  /*34880*/  @!P6 IMAD.X R7, R30, 0x1, R7, P2 ;  /* 0x000000011e07e824 */ /* 0x000fca00010e0607 */
[----:B------:R0:W-:Y:S01]  /*34890*/  @!P6 STG.E.U8 desc[UR46][R6.64+0x68], R101 ;  /* 0x000068650600e986 */ /* 0x0001e2000c10112e */
[----:B------:R-:W-:Y:S01]  /*348a0*/  ISETP.LT.OR P6, PT, R29, 0x6a, !P0 ;  /* 0x0000006a1d00780c */ /* 0x000fe200047c1670 */
[----:B-1----:R-:W-:-:S12]  /*348b0*/  FMUL R16, R110, UR43 ;  /* 0x0000002b6e107c20 */ /* 0x002fd80008400000 */
[----:B0-----:R-:W0:Y:S01]  /*348c0*/  @!P6 LDC.64 R6, c[0x0][0x5c0] ;  /* 0x00017000ff06eb82 */ /* 0x001e220000000a00 */
[----:B------:R-:W-:Y:S01]  /*348d0*/  F2FP.SATFINITE.E4M3.F32.PACK_AB_MERGE_C R17, RZ, R16, RZ ;  /* 0x00000010ff11723e */ /* 0x000fe200048070ff */
[----:B------:R-:W-:Y:S02]  /*348e0*/  FMUL R16, R104, UR43 ;  /* 0x0000002b68107c20 */ /* 0x000fe40008400000 */
[----:B------:R-:W4:Y:S03]  /*348f0*/  LDL.LU R104, [R1+0x490] ;  /* 0x0004900001687983 */ /* 0x000f260000300800 */
[----:B------:R-:W-:Y:S01]  /*34900*/  F2FP.SATFINITE.E4M3.F32.PACK_AB_MERGE_C R19, RZ, R16, RZ ;  /* 0x00000010ff13723e */ /* 0x000fe200048070ff */
[----:B------:R-:W-:Y:S02]  /*34910*/  FMUL R16, R109, UR43 ;  /* 0x0000002b6d107c20 */ /* 0x000fe40008400000 */
[----:B------:R-:W5:Y:S03]  /*34920*/  LDL.LU R109, [R1+0x494] ;  /* 0x00049400016d7983 */ /* 0x000f660000300800 */
[----:B------:R-:W-:Y:S01]  /*34930*/  F2FP.SATFINITE.E4M3.F32.PACK_AB_MERGE_C R101, RZ, R16, RZ ;  /* 0x00000010ff65723e */ /* 0x000fe200048070ff */
[----:B------:R-:W-:Y:S01]  /*34940*/  FMUL R16, R108, UR43 ;  /* 0x0000002b6c107c20 */ /* 0x000fe20008400000 */
[----:B------:R-:W5:Y:S04]  /*34950*/  LDL.LU R110, [R1+0x498] ;  /* 0x00049800016e7983 */ /* 0x000f680000300800 */
[----:B------:R-:W5:Y:S01]  /*34960*/  LDL.LU R108, [R1+0x49c] ;  /* 0x00049c00016c7983 */ /* 0x000f620000300800 */
[----:B0-----:R-:W-:-:S05]  /*34970*/  @!P6 IADD3 R6, P2, R24, R6, RZ ;  /* 0x000000061806e210 */ /* 0x001fca0007f5e0ff */
[----:B------:R-:W-:-:S05]  /*34980*/  @!P6 IMAD.X R7, R30, 0x1, R7, P2 ;  /* 0x000000011e07e824 */ /* 0x000fca00010e0607 */
[----:B------:R0:W-:Y:S04]  /*34990*/  @!P6 STG.E.U8 desc[UR46][R6.64+0x69], R17 ;  /* 0x000069110600e986 */ /* 0x0001e8000c10112e */
[----:B------:R1:W-:Y:S01]  /*349a0*/  @!P1 STG.E.U8 desc[UR46][R32.64+0x68], R19 ;  /* 0x0000681320009986 */ /* 0x0003e2000c10112e */
[----:B0-----:R-:W-:Y:S01]  /*349b0*/  F2FP.SATFINITE.E4M3.F32.PACK_AB_MERGE_C R17, RZ, R16, RZ ;  /* 0x00000010ff11723e */ /* 0x001fe200048070ff */
[----:B--2---:R-:W-:-:S05]  /*349c0*/  FMUL R16, R106, UR43 ;  /* 0x0000002b6a107c20 */ /* 0x004fca0008400000 */
[----:B-1----:R-:W-:Y:S01]  /*349d0*/  F2FP.SATFINITE.E4M3.F32.PACK_AB_MERGE_C R19, RZ, R16, RZ ;  /* 0x00000010ff13723e */ /* 0x002fe200048070ff */
[----:B---3--:R-:W-:Y:S02]  /*349e0*/  FMUL R16, R102, UR43 ;  /* 0x0000002b66107c20 */ /* 0x008fe40008400000 */
[----:B------:R-:W2:Y:S01]  /*349f0*/  LDL.LU R102, [R1+0x4a0] ;  /* 0x0004a00001667983 */ /* 0x000ea20000300800 */
[----:B------:R-:W-:Y:S02]  /*34a00*/  ISETP.LT.OR P6, PT, R29, 0x71, !P0 ;  /* 0x000000711d00780c */ /* 0x000fe400047c1670 */
[----:B------:R-:W-:Y:S01]  /*34a10*/  LOP3.LUT P4, RZ, R2, 0x20, RZ, 0xc0, !PT ;  /* 0x0000002002ff7812 */ /* 0x000fe2000788c0ff */
[----:B------:R-:W3:Y:S10]  /*34a20*/  LDL.LU R106, [R1+0x4a4] ;  /* 0x0004a400016a7983 */ /* 0x000ef40000300800 */
[----:B------:R-:W0:Y:S02]  /*34a30*/  @!P6 LDC.64 R6, c[0x0][0x5c0] ;  /* 0x00017000ff06eb82 */ /* 0x000e240000000a00 */
[----:B------:R-:W-:Y:S01]  /*34a40*/  @!P4 STG.E.U8 desc[UR46][R22.64+0x69], R101 ;  /* 0x000069651600c986 */ /* 0x000fe2000c10112e */
[----:B0-----:R-:W-:-:S05]  /*34a50*/  @!P6 IADD3 R6, P1, R24, R6, RZ ;  /* 0x000000061806e210 */ /* 0x001fca0007f3e0ff */
[----:B------:R-:W-:-:S05]  /*34a60*/  @!P6 IMAD.X R7, R30, 0x1, R7, P1 ;  /* 0x000000011e07e824 */ /* 0x000fca00008e0607 */
[----:B------:R0:W-:Y:S01]  /*34a70*/  @!P6 STG.E.U8 desc[UR46][R6.64+0x70], R17 ;  /* 0x000070110600e986 */ /* 0x0001e2000c10112e */
[----:B------:R-:W-:-:S13]  /*34a80*/  ISETP.LT.OR P6, PT, R29, 0x72, !P0 ;  /* 0x000000721d00780c */ /* 0x000fda00047c1670 */
[----:B0-----:R-:W0:Y:S01]  /*34a90*/  @!P6 LDC.64 R6, c[0x0][0x5c0] ;  /* 0x00017000ff06eb82 */ /* 0x001e220000000a00 */
[----:B------:R-:W-:Y:S02]  /*34aa0*/  F2FP.SATFINITE.E4M3.F32.PACK_AB_MERGE_C R23, RZ, R16, RZ ;  /* 0x00000010ff17723e */ /* 0x000fe400048070ff */
[C---:B------:R-:W-:Y:S02]  /*34ab0*/  LOP3.LUT P5, RZ, R2.reuse, 0x100, RZ, 0xc0, !PT ;  /* 0x0000010002ff7812 */ /* 0x040fe400078ac0ff */
[----:B------:R-:W-:Y:S02]  /*34ac0*/  LOP3.LUT P2, RZ, R2, 0x10, RZ, 0xc0, !PT ;  /* 0x0000001002ff7812 */ /* 0x000fe4000784c0ff */
[----:B0-----:R-:W-:-:S05]  /*34ad0*/  @!P6 IADD3 R6, P1, R24, R6, RZ ;  /* 0x000000061806e210 */ /* 0x001fca0007f3e0ff */
[----:B------:R-:W-:Y:S02]  /*34ae0*/  @!P6 IMAD.X R7, R30, 0x1, R7, P1 ;  /* 0x000000011e07e824 */ /* 0x000fe400008e0607 */
[----:B----4-:R-:W-:Y:S02]  /*34af0*/  FMUL R16, R104, UR43 ;  /* 0x0000002b68107c20 */ /* 0x010fe40008400000 */
[----:B------:R-:W4:Y:S03]  /*34b00*/  LDL.LU R104, [R1+0x4a8] ;  /* 0x0004a80001687983 */ /* 0x000f260000300800 */
[----:B------:R-:W-:Y:S01]  /*34b10*/  F2FP.SATFINITE.E4M3.F32.PACK_AB_MERGE_C R17, RZ, R16, RZ ;  /* 0x00000010ff11723e */ /* 0x000fe200048070ff */
[----:B-----5:R-:W-:Y:S01]  /*34b20*/  FMUL R16, R109, UR43 ;  /* 0x0000002b6d107c20 */ /* 0x020fe20008400000 */
[----:B------:R0:W-:Y:S04]  /*34b30*/  @!P6 STG.E.U8 desc[UR46][R6.64+0x71], R19 ;  /* 0x000071130600e986 */ /* 0x0001e8000c10112e */
[----:B------:R-:W5:Y:S04]  /*34b40*/  LDL.LU R109, [R1+0x4ac] ;  /* 0x0004ac00016d7983 */ /* 0x000f680000300800 */
[----:B------:R-:W-:Y:S01]  /*34b50*/  @!P5 STG.E.U8 desc[UR46][R42.64+0x70], R23 ;  /* 0x000070172a00d986 */ /* 0x000fe2000c10112e */
[----:B0-----:R-:W-:Y:S01]  /*34b60*/  F2FP.SATFINITE.E4M3.F32.PACK_AB_MERGE_C R19, RZ, R16, RZ ;  /* 0x00000010ff13723e */ /* 0x001fe200048070ff */
[----:B------:R-:W-:-:S02]  /*34b70*/  FMUL R16, R110, UR43 ;  /* 0x0000002b6e107c20 */ /* 0x000fc40008400000 */
[----:B------:R0:W-:Y:S03]  /*34b80*/  @!P2 STG.E.U8 desc[UR46][R38.64+0x71], R17 ;  /* 0x000071112600a986 */ /* 0x0001e6000c10112e */
[----:B0-----:R-:W-:Y:S01]  /*34b90*/  F2FP.SATFINITE.E4M3.F32.PACK_AB_MERGE_C R17, RZ, R16, RZ ;  /* 0x00000010ff11723e */ /* 0x001fe200048070ff */
[----:B------:R-:W-:Y:S02]  /*34ba0*/  FMUL R16, R108, UR43 ;  /* 0x0000002b6c107c20 */ /* 0x000fe40008400000 */
[----:B------:R-:W5:Y:S03]  /*34bb0*/  LDL.LU R108, [R1+0x4b0] ;  /* 0x0004b000016c7983 */ /* 0x000f660000300800 */
[----:B------:R-:W-:Y:S01]  /*34bc0*/  F2FP.SATFINITE.E4M3.F32.PACK_AB_MERGE_C R23, RZ, R16, RZ ;  /* 0x00000010ff17723e */ /* 0x000fe200048070ff */
[----:B--2---:R-:W-:-:S02]  /*34bd0*/  FMUL R16, R102, UR43 ;  /* 0x0000002b66107c20 */ /* 0x004fc40008400000 */
[----:B------:R-:W2:Y:S01]  /*34be0*/  LDL.LU R102, [R1+0x4b4] ;  /* 0x0004b40001667983 */ /* 0x000ea20000300800 */
[----:B------:R-:W-:-:S13]  /*34bf0*/  ISETP.LT.OR P6, PT, R29, 0x79, !P0 ;  /* 0x000000791d00780c */ /* 0x000fda00047c1670 */
[----:B------:R-:W0:Y:S01]  /*34c00*/  @!P6 LDC.64 R6, c[0x0][0x5c0] ;  /* 0x00017000ff06eb82 */ /* 0x000e220000000a00 */
[----:B------:R-:W-:-:S04]  /*34c10*/  LOP3.LUT P3, RZ, R2, 0x80, RZ, 0xc0, !PT ;  /* 0x0000008002ff7812 */ /* 0x000fc8000786c0ff */
[----:B------:R-:W-:Y:S02]  /*34c20*/  P2R R18, PR, RZ, 0x8 ;  /* 0x00000008ff127803 */ /* 0x000fe40000000000 */
[----:B0-----:R-:W-:-:S05]  /*34c30*/  @!P6 IADD3 R6, P3, R24, R6, RZ ;  /* 0x000000061806e210 */ /* 0x001fca0007f7e0ff */
[----:B------:R-:W-:-:S05]  /*34c40*/  @!P6 IMAD.X R7, R30, 0x1, R7, P3 ;  /* 0x000000011e07e824 */ /* 0x000fca00018e0607 */
[----:B------:R0:W-:Y:S01]  /*34c50*/  @!P6 STG.E.U8 desc[UR46][R6.64+0x78], R19 ;  /* 0x000078130600e986 */ /* 0x0001e2000c10112e */
[----:B------:R-:W-:-:S13]  /*34c60*/  ISETP.LT.OR P6, PT, R29, 0x7a, !P0 ;  /* 0x0000007a1d00780c */ /* 0x000fda00047c1670 */
[----:B0-----:R-:W0:Y:S01]  /*34c70*/  @!P6 LDC.64 R6, c[0x0][0x5c0] ;  /* 0x00017000ff06eb82 */ /* 0x001e220000000a00 */
[----:B------:R-:W-:Y:S01]  /*34c80*/  F2FP.SATFINITE.E4M3.F32.PACK_AB_MERGE_C R19, RZ, R16, RZ ;  /* 0x00000010ff13723e */ /* 0x000fe200048070ff */
[----:B---3--:R-:W-:Y:S02]  /*34c90*/  FMUL R16, R106, UR43 ;  /* 0x0000002b6a107c20 */ /* 0x008fe40008400000 */
[----:B------:R-:W3:Y:S03]  /*34ca0*/  LDL.LU R106, [R1+0x4b8] ;  /* 0x0004b800016a7983 */ /* 0x000ee60000300800 */
[----:B------:R-:W-:Y:S02]  /*34cb0*/  F2FP.SATFINITE.E4M3.F32.PACK_AB_MERGE_C R33, RZ, R16, RZ ;  /* 0x00000010ff21723e */ /* 0x000fe400048070ff */
[----:B------:R-:W-:Y:S02]  /*34cc0*/  ISETP.NE.AND P3, PT, R18, RZ, PT ;  /* 0x000000ff1200720c */ /* 0x000fe40003f65270 */
[----:B------:R-:W-:-:S02]  /*34cd0*/  LOP3.LUT P4, RZ, R2, 0x8, RZ, 0xc0, !PT ;  /* 0x0000000802ff7812 */ /* 0x000fc4000788c0ff */
[C---:B------:R-:W-:Y:S02]  /*34ce0*/  LOP3.LUT P1, RZ, R2.reuse, 0x4, RZ, 0xc0, !PT ;  /* 0x0000000402ff7812 */ /* 0x040fe4000782c0ff */
[----:B------:R-:W-:Y:S02]  /*34cf0*/  LOP3.LUT P5, RZ, R2, 0x2, RZ, 0xc0, !PT ;  /* 0x0000000202ff7812 */ /* 0x000fe400078ac0ff */
[----:B0-----:R-:W-:-:S05]  /*34d00*/  @!P6 IADD3 R6, P0, R24, R6, RZ ;  /* 0x000000061806e210 */ /* 0x001fca0007f1e0ff */
[----:B------:R-:W-:Y:S02]  /*34d10*/  @!P6 IMAD.X R7, R30, 0x1, R7, P0 ;  /* 0x000000011e07e824 */ /* 0x000fe400000e0607 */
[----:B----4-:R-:W-:Y:S02]  /*34d20*/  FMUL R16, R104, UR43 ;  /* 0x0000002b68107c20 */ /* 0x010fe40008400000 */
[----:B------:R-:W4:Y:S04]  /*34d30*/  LDL.LU R104, [R1+0x4bc] ;  /* 0x0004bc0001687983 */ /* 0x000f280000300800 */
[----:B------:R0:W-:Y:S04]  /*34d40*/  @!P6 STG.E.U8 desc[UR46][R6.64+0x79], R17 ;  /* 0x000079110600e986 */ /* 0x0001e8000c10112e */
[----:B------:R-:W-:Y:S01]  /*34d50*/  @!P3 STG.E.U8 desc[UR46][R52.64+0x78], R23 ;  /* 0x000078173400b986 */ /* 0x000fe2000c10112e */
[----:B0-----:R-:W-:Y:S01]  /*34d60*/  F2FP.SATFINITE.E4M3.F32.PACK_AB_MERGE_C R17, RZ, R16, RZ ;  /* 0x00000010ff11723e */ /* 0x001fe200048070ff */
[----:B-----5:R-:W-:-:S02]  /*34d70*/  FMUL R16, R109, UR43 ;  /* 0x0000002b6d107c20 */ /* 0x020fc40008400000 */
[----:B------:R-:W5:Y:S04]  /*34d80*/  LDL.LU R109, [R1+0x4c0] ;  /* 0x0004c000016d7983 */ /* 0x000f680000300800 */
[----:B------:R0:W-:Y:S04]  /*34d90*/  @!P4 STG.E.U8 desc[UR46][R46.64+0x79], R19 ;  /* 0x000079132e00c986 */ /* 0x0001e8000c10112e */
[----:B------:R-:W-:Y:S01]  /*34da0*/  @!P1 STG.E.U8 desc[UR46][R40.64+0x60], R33 ;  /* 0x0000602128009986 */ /* 0x000fe2000c10112e */
[----:B0-----:R-:W-:Y:S01]  /*34db0*/  F2FP.SATFINITE.E4M3.F32.PACK_AB_MERGE_C R19, RZ, R16, RZ ;  /* 0x00000010ff13723e */ /* 0x001fe200048070ff */
[----:B------:R-:W-:-:S02]  /*34dc0*/  FMUL R16, R108, UR43 ;  /* 0x0000002b6c107c20 */ /* 0x000fc40008400000 */
[----:B------:R-:W5:Y:S04]  /*34dd0*/  LDL.LU R108, [R1+0x4c4] ;  /* 0x0004c400016c7983 */ /* 0x000f680000300800 */
[----:B------:R0:W-:Y:S02]  /*34de0*/  @!P5 STG.E.U8 desc[UR46][R36.64+0x61], R17 ;  /* 0x000061112400d986 */ /* 0x0001e4000c10112e */
[----:B0-----:R-:W-:Y:S01]  /*34df0*/  F2FP.SATFINITE.E4M3.F32.PACK_AB_MERGE_C R17, RZ, R16, RZ ;  /* 0x00000010ff11723e */ /* 0x001fe200048070ff */
[----:B--2---:R-:W-:Y:S02]  /*34e00*/  FMUL R16, R102, UR43 ;  /* 0x0000002b66107c20 */ /* 0x004fe40008400000 */
[----:B------:R-:W2:Y:S01]  /*34e10*/  LDL.LU R102, [R1+0x4c8] ;  /* 0x0004c80001667983 */ /* 0x000ea20000300800 */
[----:B------:R-:W-:-:S13]  /*34e20*/  LOP3.LUT P2, RZ, R0, 0x4000, RZ, 0xc0, !PT ;  /* 0x0000400000ff7812 */ /* 0x000fda000784c0ff */
[----:B------:R-:W0:Y:S01]  /*34e30*/  @!P2 LDC.64 R6, c[0x0][0x5c0] ;  /* 0x00017000ff06ab82 */ /* 0x000e220000000a00 */
[----:B------:R-:W-:-:S04]  /*34e40*/  LOP3.LUT P0, RZ, R2, 0x1, RZ, 0xc0, !PT ;  /* 0x0000000102ff7812 */ /* 0x000fc8000780c0ff */
[----:B------:R-:W-:Y:S02]  /*34e50*/  P2R R18, PR, RZ, 0x1 ;  /* 0x00000001ff127803 */ /* 0x000fe40000000000 */
[----:B------:R-:W-:Y:S02]  /*34e60*/  LOP3.LUT P0, RZ, R0, 0x2000, RZ, 0xc0, !PT ;  /* 0x0000200000ff7812 */ /* 0x000fe4000780c0ff */
[----:B0-----:R-:W-:-:S05]  /*34e70*/  @!P2 IADD3 R6, P6, R77, R6, RZ ;  /* 0x000000064d06a210 */ /* 0x001fca0007fde0ff */
[----:B------:R-:W-:-:S05]  /*34e80*/  @!P2 IMAD.X R7, R75, 0x1, R7, P6 ;  /* 0x000000014b07a824 */ /* 0x000fca00030e0607 */
[----:B------:R0:W-:Y:S02]  /*34e90*/  @!P2 STG.E.U8 desc[UR46][R6.64+0x60], R19 ;  /* 0x000060130600a986 */ /* 0x0001e4000c10112e */
[----:B0-----:R-:W0:Y:S01]  /*34ea0*/  @!P0 LDC.64 R6, c[0x0][0x5c0] ;  /* 0x00017000ff068b82 */ /* 0x001e220000000a00 */
[----:B------:R-:W-:Y:S01]  /*34eb0*/  F2FP.SATFINITE.E4M3.F32.PACK_AB_MERGE_C R23, RZ, R16, RZ ;  /* 0x00000010ff17723e */ /* 0x000fe200048070ff */
[----:B---3--:R-:W-:Y:S02]  /*34ec0*/  FMUL R16, R106, UR43 ;  /* 0x0000002b6a107c20 */ /* 0x008fe40008400000 */
[----:B------:R-:W3:Y:S03]  /*34ed0*/  LDL.LU R106, [R1+0x4cc] ;  /* 0x0004cc00016a7983 */ /* 0x000ee60000300800 */
[----:B------:R-:W-:Y:S02]  /*34ee0*/  F2FP.SATFINITE.E4M3.F32.PACK_AB_MERGE_C R19, RZ, R16, RZ ;  /* 0x00000010ff13723e */ /* 0x000fe400048070ff */
[----:B------:R-:W-:-:S02]  /*34ef0*/  LOP3.LUT P3, RZ, R0, 0x80000000, RZ, 0xc0, !PT ;  /* 0x8000000000ff7812 */ /* 0x000fc4000786c0ff */
[----:B0-----:R-:W-:-:S05]  /*34f00*/  @!P0 IADD3 R6, P6, R73, R6, RZ ;  /* 0x0000000649068210 */ /* 0x001fca0007fde0ff */
[----:B------:R-:W-:Y:S01]  /*34f10*/  @!P0 IMAD.X R7, R71, 0x1, R7, P6 ;  /* 0x0000000147078824 */ /* 0x000fe200030e0607 */
[----:B------:R-:W-:Y:S02]  /*34f20*/  LOP3.LUT P6, RZ, R0, 0x2000, RZ, 0xc0, !PT ;  /* 0x0000200000ff7812 */ /* 0x000fe400078cc0ff */
[----:B------:R-:W-:Y:S01]  /*34f30*/  ISETP.NE.AND P0, PT, R18, RZ, PT ;  /* 0x000000ff1200720c */ /* 0x000fe20003f05270 */
[----:B----4-:R-:W-:Y:S02]  /*34f40*/  FMUL R16, R104, UR43 ;  /* 0x0000002b68107c20 */ /* 0x010fe40008400000 */
[----:B------:R-:W4:Y:S08]  /*34f50*/  LDL.LU R104, [R1+0x4d0] ;  /* 0x0004d00001687983 */ /* 0x000f300000300800 */
[----:B------:R0:W-:Y:S04]  /*34f60*/  @!P6 STG.E.U8 desc[UR46][R6.64+0x61], R17 ;  /* 0x000061110600e986 */ /* 0x0001e8000c10112e */
[----:B------:R-:W4:Y:S04]  /*34f70*/  LDL.LU R110, [R1+0x4d4] ;  /* 0x0004d400016e7983 */ /* 0x000f280000300800 */
[----:B------:R-:W-:Y:S01]  /*34f80*/  @!P0 STG.E.U8 desc[UR46][R50.64+0x68], R23 ;  /* 0x0000681732008986 */ /* 0x000fe2000c10112e */
[----:B0-----:R-:W-:Y:S01]  /*34f90*/  F2FP.SATFINITE.E4M3.F32.PACK_AB_MERGE_C R17, RZ, R16, RZ ;  /* 0x00000010ff11723e */ /* 0x001fe200048070ff */
[----:B-----5:R-:W-:-:S02]  /*34fa0*/  FMUL R16, R109, UR43 ;  /* 0x0000002b6d107c20 */ /* 0x020fc40008400000 */
[----:B------:R0:W-:Y:S04]  /*34fb0*/  @!P3 STG.E.U8 desc[UR46][R44.64+0x69], R19 ;  /* 0x000069132c00b986 */ /* 0x0001e8000c10112e */
[----:B------:R-:W5:Y:S01]  /*34fc0*/  LDL.LU R109, [R1+0x4d8] ;  /* 0x0004d800016d7983 */ /* 0x000f620000300800 */
[----:B0-----:R-:W-:Y:S01]  /*34fd0*/  F2FP.SATFINITE.E4M3.F32.PACK_AB_MERGE_C R19, RZ, R16, RZ ;  /* 0x00000010ff13723e */ /* 0x001fe200048070ff */
[----:B------:R-:W-:-:S05]  /*34fe0*/  FMUL R16, R108, UR43 ;  /* 0x0000002b6c107c20 */ /* 0x000fca0008400000 */
[----:B------:R-:W-:Y:S01]  /*34ff0*/  F2FP.SATFINITE.E4M3.F32.PACK_AB_MERGE_C R23, RZ, R16, RZ ;  /* 0x00000010ff17723e */ /* 0x000fe200048070ff */
[----:B--2---:R-:W-:Y:S02]  /*35000*/  FMUL R16, R102, UR43 ;  /* 0x0000002b66107c20 */ /* 0x004fe40008400000 */
[----:B------:R-:W2:Y:S01]  /*35010*/  LDL.LU R102, [R1+0x4dc] ;  /* 0x0004dc0001667983 */ /* 0x000ea20000300800 */
[C---:B------:R-:W-:Y:S02]  /*35020*/  LOP3.LUT P4, RZ, R0.reuse, 0x800, RZ, 0xc0, !PT ;  /* 0x0000080000ff7812 */ /* 0x040fe4000788c0ff */
[----:B------:R-:W-:Y:S01]  /*35030*/  LOP3.LUT P1, RZ, R0, 0x40000000, RZ, 0xc0, !PT ;  /* 0x4000000000ff7812 */ /* 0x000fe2000782c0ff */
[----:B------:R-:W2:Y:S10]  /*35040*/  LDL.LU R108, [R1+0x4e0] ;  /* 0x0004e000016c7983 */ /* 0x000eb40000300800 */
[----:B------:R-:W0:Y:S01]  /*35050*/  @!P4 LDC.64 R6, c[0x0][0x5c0] ;  /* 0x00017000ff06cb82 */ /* 0x000e220000000a00 */
[----:B------:R-:W-:-:S02]  /*35060*/  P2R R22, PR, RZ, 0x2 ;  /* 0x00000002ff167803 */ /* 0x000fc40000000000 */
[----:B------:R-:W-:Y:S02]  /*35070*/  LOP3.LUT P1, RZ, R0, 0x400, RZ, 0xc0, !PT ;  /* 0x0000040000ff7812 */ /* 0x000fe4000782c0ff */
[----:B0-----:R-:W-:-:S05]  /*35080*/  @!P4 IADD3 R6, P6, R69, R6, RZ ;  /* 0x000000064506c210 */ /* 0x001fca0007fde0ff */
[----:B------:R-:W-:-:S05]  /*35090*/  @!P4 IMAD.X R7, R67, 0x1, R7, P6 ;  /* 0x000000014307c824 */ /* 0x000fca00030e0607 */
[----:B------:R0:W-:Y:S02]  /*350a0*/  @!P4 STG.E.U8 desc[UR46][R6.64+0x68], R17 ;  /* 0x000068110600c986 */ /* 0x0001e4000c10112e */
[----:B0-----:R-:W0:Y:S01]  /*350b0*/  @!P1 LDC.64 R6, c[0x0][0x5c0] ;  /* 0x00017000ff069b82 */ /* 0x001e220000000a00 */
[----:B------:R-:W-:Y:S02]  /*350c0*/  LOP3.LUT P2, RZ, R0, 0x200, RZ, 0xc0, !PT ;  /* 0x0000020000ff7812 */ /* 0x000fe4000784c0ff */
[----:B------:R-:W-:Y:S01]  /*350d0*/  F2FP.SATFINITE.E4M3.F32.PACK_AB_MERGE_C R17, RZ, R16, RZ ;  /* 0x00000010ff11723e */ /* 0x000fe200048070ff */
[----:B---3--:R-:W-:Y:S02]  /*350e0*/  FMUL R16, R106, UR43 ;  /* 0x0000002b6a107c20 */ /* 0x008fe40008400000 */
[----:B------:R-:W3:Y:S01]  /*350f0*/  LDL.LU R106, [R1+0x4e4] ;  /* 0x0004e400016a7983 */ /* 0x000ee20000300800 */
[----:B0-----:R-:W-:-:S05]  /*35100*/  @!P1 IADD3 R6, P6, R65, R6, RZ ;  /* 0x0000000641069210 */ /* 0x001fca0007fde0ff */
[----:B------:R-:W-:Y:S01]  /*35110*/  @!P1 IMAD.X R7, R63, 0x1, R7, P6 ;  /* 0x000000013f079824 */ /* 0x000fe200030e0607 */
[----:B------:R-:W-:Y:S02]  /*35120*/  LOP3.LUT P6, RZ, R0, 0x400, RZ, 0xc0, !PT ;  /* 0x0000040000ff7812 */ /* 0x000fe400078cc0ff */
[----:B------:R-:W-:-:S11]  /*35130*/  ISETP.NE.AND P1, PT, R22, RZ, PT ;  /* 0x000000ff1600720c */ /* 0x000fd60003f25270 */
[----:B------:R0:W-:Y:S01]  /*35140*/  @!P6 STG.E.U8 desc[UR46][R6.64+0x69], R19 ;  /* 0x000069130600e986 */ /* 0x0001e2000c10112e */
[----:B------:R-:W-:Y:S01]  /*35150*/  LOP3.LUT P5, RZ, R0, 0x20000000, RZ, 0xc0, !PT ;  /* 0x2000000000ff7812 */ /* 0x000fe200078ac0ff */
[----:B0-----:R-:W0:Y:S01]  /*35160*/  @!P2 LDC.64 R6, c[0x0][0x5c0] ;  /* 0x00017000ff06ab82 */ /* 0x001e220000000a00 */
[----:B------:R-:W-:Y:S01]  /*35170*/  F2FP.SATFINITE.E4M3.F32.PACK_AB_MERGE_C R19, RZ, R16, RZ ;  /* 0x00000010ff13723e */ /* 0x000fe200048070ff */
[----:B----4-:R-:W-:Y:S02]  /*35180*/  FMUL R16, R104, UR43 ;  /* 0x0000002b68107c20 */ /* 0x010fe40008400000 */
[----:B------:R-:W4:Y:S04]  /*35190*/  LDL.LU R104, [R1+0x4e8] ;  /* 0x0004e80001687983 */ /* 0x000f280000300800 */
[----:B------:R-:W-:Y:S04]  /*351a0*/  @!P1 STG.E.U8 desc[UR46][R56.64+0x70], R23 ;  /* 0x0000701738009986 */ /* 0x000fe8000c10112e */
[----:B------:R1:W-:Y:S02]  /*351b0*/  @!P5 STG.E.U8 desc[UR46][R54.64+0x71], R17 ;  /* 0x000071113600d986 */ /* 0x0003e4000c10112e */
[----:B-1----:R-:W-:Y:S01]  /*351c0*/  F2FP.SATFINITE.E4M3.F32.PACK_AB_MERGE_C R17, RZ, R16, RZ ;  /* 0x00000010ff11723e */ /* 0x002fe200048070ff */
[----:B------:R-:W-:Y:S01]  /*351d0*/  FMUL R16, R110, UR43 ;  /* 0x0000002b6e107c20 */ /* 0x000fe20008400000 */
[----:B0-----:R-:W-:-:S04]  /*351e0*/  @!P2 IADD3 R6, P6, R31, R6, RZ ;  /* 0x000000061f06a210 */ /* 0x001fc80007fde0ff */
[----:B------:R-:W-:Y:S01]  /*351f0*/  F2FP.SATFINITE.E4M3.F32.PACK_AB_MERGE_C R23, RZ, R16, RZ ;  /* 0x00000010ff17723e */ /* 0x000fe200048070ff */
[----:B------:R-:W-:Y:S02]  /*35200*/  @!P2 IMAD.X R7, R28, 0x1, R7, P6 ;  /* 0x000000011c07a824 */ /* 0x000fe400030e0607 */
[----:B-----5:R-:W-:Y:S02]  /*35210*/  FMUL R16, R109, UR43 ;  /* 0x0000002b6d107c20 */ /* 0x020fe40008400000 */
[----:B------:R-:W5:Y:S04]  /*35220*/  LDL.LU R109, [R1+0x4ec] ;  /* 0x0004ec00016d7983 */ /* 0x000f680000300800 */
[----:B------:R0:W-:Y:S02]  /*35230*/  @!P2 STG.E.U8 desc[UR46][R6.64+0x70], R19 ;  /* 0x000070130600a986 */ /* 0x0001e4000c10112e */
[----:B0-----:R-:W-:Y:S01]  /*35240*/  F2FP.SATFINITE.E4M3.F32.PACK_AB_MERGE_C R19, RZ, R16, RZ ;  /* 0x00000010ff13723e */ /* 0x001fe200048070ff */
[----:B--2---:R-:W-:-:S02]  /*35250*/  FMUL R16, R102, UR43 ;  /* 0x0000002b66107c20 */ /* 0x004fc40008400000 */
[----:B------:R-:W2:Y:S01]  /*35260*/  LDL.LU R102, [R1+0x4f0] ;  /* 0x0004f00001667983 */ /* 0x000ea20000300800 */
        /* <DEDUP_REMOVED lines=12> */
[----:B------:R-:W-:Y:S02]  /*35330*/  FMUL R16, R108, UR43 ;  /* 0x0000002b6c107c20 */ /* 0x000fe40008400000 */
[----:B------:R-:W2:Y:S04]  /*35340*/  LDL.LU R108, [R1+0x4f4] ;  /* 0x0004f400016c7983 */ /* 0x000ea80000300800 */
[----:B------:R1:W-:Y:S01]  /*35350*/  @!P4 STG.E.U8 desc[UR46][R58.64+0x79], R19 ;  /* 0x000079133a00c986 */ /* 0x0003e2000c10112e */
[----:B0-----:R-:W-:-:S05]  /*35360*/  @!P3 IADD3 R6, P6, R70, R6, RZ ;  /* 0x000000064606b210 */ /* 0x001fca0007fde0ff */
[----:B------:R-:W-:Y:S01]  /*35370*/  @!P3 IMAD.X R7, R79, 0x1, R7, P6 ;  /* 0x000000014f07b824 */ /* 0x000fe200030e0607 */
[----:B-1----:R-:W-:Y:S01]  /*35380*/  F2FP.SATFINITE.E4M3.F32.PACK_AB_MERGE_C R19, RZ, R16, RZ ;  /* 0x00000010ff13723e */ /* 0x002fe200048070ff */
[----:B---3--:R-:W-:Y:S02]  /*35390*/  FMUL R16, R106, UR43 ;  /* 0x0000002b6a107c20 */ /* 0x008fe40008400000 */
[----:B------:R-:W3:Y:S04]  /*353a0*/  LDL.LU R106, [R1+0x4f8] ;  /* 0x0004f800016a7983 */ /* 0x000ee80000300800 */
[----:B------:R0:W-:Y:S01]  /*353b0*/  @!P3 STG.E.U8 desc[UR46][R6.64+0x78], R17 ;  /* 0x000078110600b986 */ /* 0x0001e2000c10112e */
[----:B------:R-:W-:Y:S01]  /*353c0*/  F2FP.SATFINITE.E4M3.F32.PACK_AB_MERGE_C R23, RZ, R16, RZ ;  /* 0x00000010ff17723e */ /* 0x000fe200048070ff */
[----:B0-----:R-:W0:Y:S01]  /*353d0*/  @!P1 LDC.64 R6, c[0x0][0x5c0] ;  /* 0x00017000ff069b82 */ /* 0x001e220000000a00 */
[----:B----4-:R-:W-:-:S02]  /*353e0*/  FMUL R16, R104, UR43 ;  /* 0x0000002b68107c20 */ /* 0x010fc40008400000 */
[----:B------:R-:W4:Y:S04]  /*353f0*/  LDL.LU R104, [R1+0x4fc] ;  /* 0x0004fc0001687983 */ /* 0x000f280000300800 */
[----:B------:R-:W4:Y:S01]  /*35400*/  LDL.LU R110, [R1+0x500] ;  /* 0x00050000016e7983 */ /* 0x000f220000300800 */
[----:B------:R-:W-:Y:S02]  /*35410*/  F2FP.SATFINITE.E4M3.F32.PACK_AB_MERGE_C R17, RZ, R16, RZ ;  /* 0x00000010ff11723e */ /* 0x000fe400048070ff */
[----:B0-----:R-:W-:-:S05]  /*35420*/  @!P1 IADD3 R6, P6, R78, R6, RZ ;  /* 0x000000064e069210 */ /* 0x001fca0007fde0ff */
[----:B------:R-:W-:-:S05]  /*35430*/  @!P1 IMAD.X R7, R87, 0x1, R7, P6 ;  /* 0x0000000157079824 */ /* 0x000fca00030e0607 */
[----:B------:R0:W-:Y:S01]  /*35440*/  @!P1 STG.E.U8 desc[UR46][R6.64+0x79], R19 ;  /* 0x0000791306009986 */ /* 0x0001e2000c10112e */
[----:B-----5:R-:W-:-:S03]  /*35450*/  FMUL R16, R109, UR43 ;  /* 0x0000002b6d107c20 */ /* 0x020fc60008400000 */
[----:B------:R-:W5:Y:S02]  /*35460*/  LDL.LU R109, [R1+0x504] ;  /* 0x00050400016d7983 */ /* 0x000f640000300800 */
[----:B0-----:R-:W-:Y:S01]  /*35470*/  F2FP.SATFINITE.E4M3.F32.PACK_AB_MERGE_C R19, RZ, R16, RZ ;  /* 0x00000010ff13723e */ /* 0x001fe200048070ff */
[----:B--2---:R-:W-:Y:S02]  /*35480*/  FMUL R16, R102, UR43 ;  /* 0x0000002b66107c20 */ /* 0x004fe40008400000 */
[----:B------:R-:W2:Y:S01]  /*35490*/  LDL.LU R102, [R1+0x508] ;  /* 0x0005080001667983 */ /* 0x000ea20000300800 */
[----:B------:R-:W-:Y:S02]  /*354a0*/  LOP3.LUT P5, RZ, R0, 0x4000000, RZ, 0xc0, !PT ;  /* 0x0400000000ff7812 */ /* 0x000fe400078ac0ff */
[----:B------:R-:W-:-:S11]  /*354b0*/  ISETP.NE.AND P3, PT, R80, RZ, PT ;  /* 0x000000ff5000720c */ /* 0x000fd60003f65270 */
        /* <DEDUP_REMOVED lines=8> */
[----:B------:R0:W-:Y:S08]  /*35540*/  @!P2 STG.E.U8 desc[UR46][R34.64+0x61], R17 ;  /* 0x000061112200a986 */ /* 0x0001f0000c10112e */
[----:B------:R1:W-:Y:S01]  /*35550*/  @!P6 STG.E.U8 desc[UR46][R6.64+0x60], R19 ;  /* 0x000060130600e986 */ /* 0x0003e2000c10112e */
[----:B0-----:R-:W-:Y:S01]  /*35560*/  F2FP.SATFINITE.E4M3.F32.PACK_AB_MERGE_C R17, RZ, R16, RZ ;  /* 0x00000010ff11723e */ /* 0x001fe200048070ff */
[----:B------:R-:W-:-:S02]  /*35570*/  FMUL R16, R108, UR43 ;  /* 0x0000002b6c107c20 */ /* 0x000fc40008400000 */
[----:B------:R-:W2:Y:S01]  /*35580*/  LDL.LU R108, [R1+0x50c] ;  /* 0x00050c00016c7983 */ /* 0x000ea20000300800 */
[----:B-1----:R-:W0:Y:S02]  /*35590*/  @!P5 LDC.64 R6, c[0x0][0x5c0] ;  /* 0x00017000ff06db82 */ /* 0x002e240000000a00 */
[----:B------:R-:W-:Y:S01]  /*355a0*/  F2FP.SATFINITE.E4M3.F32.PACK_AB_MERGE_C R23, RZ, R16, RZ ;  /* 0x00000010ff17723e */ /* 0x000fe200048070ff */
[----:B---3--:R-:W-:Y:S02]  /*355b0*/  FMUL R16, R106, UR43 ;  /* 0x0000002b6a107c20 */ /* 0x008fe40008400000 */
[----:B------:R-:W3:Y:S03]  /*355c0*/  LDL.LU R106, [R1+0x510] ;  /* 0x00051000016a7983 */ /* 0x000ee60000300800 */
[----:B------:R-:W-:Y:S02]  /*355d0*/  F2FP.SATFINITE.E4M3.F32.PACK_AB_MERGE_C R19, RZ, R16, RZ ;  /* 0x00000010ff13723e */ /* 0x000fe400048070ff */
[----:B------:R-:W-:-:S02]  /*355e0*/  LOP3.LUT P4, RZ, R0, 0x1000000, RZ, 0xc0, !PT ;  /* 0x0100000000ff7812 */ /* 0x000fc4000788c0ff */
[----:B0-----:R-:W-:Y:S01]  /*355f0*/  @!P5 IADD3 R6, P6, R90, R6, RZ ;  /* 0x000000065a06d210 */ /* 0x001fe20007fde0ff */
[----:B----4-:R-:W-:Y:S02]  /*35600*/  FMUL R16, R104, UR43 ;  /* 0x0000002b68107c20 */ /* 0x010fe40008400000 */
[----:B------:R-:W4:Y:S02]  /*35610*/  LDL.LU R104, [R1+0x514] ;  /* 0x0005140001687983 */ /* 0x000f240000300800 */
[----:B------:R-:W-:Y:S01]  /*35620*/  @!P5 IMAD.X R7, R94, 0x1, R7, P6 ;  /* 0x000000015e07d824 */ /* 0x000fe200030e0607 */
[----:B------:R-:W-:-:S04]  /*35630*/  LOP3.LUT P6, RZ, R0, 0x800000, RZ, 0xc0, !PT ;  /* 0x0080000000ff7812 */ /* 0x000fc800078cc0ff */
[----:B------:R0:W-:Y:S04]  /*35640*/  @!P5 STG.E.U8 desc[UR46][R6.64+0x61], R17 ;  /* 0x000061110600d986 */ /* 0x0001e8000c10112e */
[----:B------:R-:W-:Y:S01]  /*35650*/  @!P4 STG.E.U8 desc[UR46][R26.64+0x68], R23 ;  /* 0x000068171a00c986 */ /* 0x000fe2000c10112e */
[----:B0-----:R-:W-:Y:S01]  /*35660*/  F2FP.SATFINITE.E4M3.F32.PACK_AB_MERGE_C R17, RZ, R16, RZ ;  /* 0x00000010ff11723e */ /* 0x001fe200048070ff */
[----:B------:R-:W-:-:S03]  /*35670*/  FMUL R16, R110, UR43 ;  /* 0x0000002b6e107c20 */ /* 0x000fc60008400000 */
[----:B------:R0:W-:Y:S02]  /*35680*/  @!P6 STG.E.U8 desc[UR46][R20.64+0x69], R19 ;  /* 0x000069131400e986 */ /* 0x0001e4000c10112e */
[----:B0-----:R-:W-:Y:S01]  /*35690*/  F2FP.SATFINITE.E4M3.F32.PACK_AB_MERGE_C R19, RZ, R16, RZ ;  /* 0x00000010ff13723e */ /* 0x001fe200048070ff */
[----:B-----5:R-:W-:-:S05]  /*356a0*/  FMUL R16, R109, UR43 ;  /* 0x0000002b6d107c20 */ /* 0x020fca0008400000 */
[----:B------:R-:W-:Y:S02]  /*356b0*/  F2FP.SATFINITE.E4M3.F32.PACK_AB_MERGE_C R21, RZ, R16, RZ ;  /* 0x00000010ff15723e */ /* 0x000fe400048070ff */
[----:B------:R-:W-:-:S13]  /*356c0*/  ISETP.LT.OR P4, PT, R29, 0x69, !P3 ;  /* 0x000000691d00780c */ /* 0x000fda0005f81670 */
[----:B------:R-:W0:Y:S01]  /*356d0*/  @!P4 LDC.64 R6, c[0x0][0x5c0] ;  /* 0x00017000ff06cb82 */ /* 0x000e220000000a00 */
[----:B--2---:R-:W-:Y:S02]  /*356e0*/  FMUL R16, R102, UR43 ;  /* 0x0000002b66107c20 */ /* 0x004fe40008400000 */
[----:B------:R-:W2:Y:S01]  /*356f0*/  LDL.LU R102, [R1+0x518] ;  /* 0x0005180001667983 */ /* 0x000ea20000300800 */
[----:B0-----:R-:W-:Y:S02]  /*35700*/  @!P4 IADD3 R6, P6, R93, R6, RZ ;  /* 0x000000065d06c210 */ /* 0x001fe40007fde0ff */
[----:B------:R-:W-:Y:S01]  /*35710*/  ISETP.NE.AND P5, PT, R97, RZ, PT ;  /* 0x000000ff6100720c */ /* 0x000fe20003fa5270 */
[----:B------:R-:W5:Y:S02]  /*35720*/  LDL.LU R110, [R1+0x51c] ;  /* 0x00051c00016e7983 */ /* 0x000f640000300800 */
[----:B------:R-:W-:Y:S01]  /*35730*/  @!P4 IMAD.X R7, R92, 0x1, R7, P6 ;  /* 0x000000015c07c824 */ /* 0x000fe200030e0607 */
[C---:B------:R-:W-:Y:S01]  /*35740*/  ISETP.LT.OR P6, PT, R29.reuse, 0x69, !P3 ;  /* 0x000000691d00780c */ /* 0x040fe20005fc1670 */
[----:B------:R-:W5:Y:S01]  /*35750*/  LDL.LU R109, [R1+0x520] ;  /* 0x00052000016d7983 */ /* 0x000f620000300800 */
[----:B------:R-:W-:-:S11]  /*35760*/  ISETP.LT.OR P4, PT, R29, 0x6a, !P3 ;  /* 0x0000006a1d00780c */ /* 0x000fd60005f81670 */
[----:B------:R0:W-:Y:S02]  /*35770*/  @!P6 STG.E.U8 desc[UR46][R6.64+0x68], R17 ;  /* 0x000068110600e986 */ /* 0x0001e4000c10112e */
[----:B0-----:R-:W0:Y:S02]  /*35780*/  @!P4 LDC.64 R6, c[0x0][0x5c0] ;  /* 0x00017000ff06cb82 */ /* 0x001e240000000a00 */
[----:B0-----:R-:W-:-:S05]  /*35790*/  @!P4 IADD3 R6, P6, R89, R6, RZ ;  /* 0x000000065906c210 */ /* 0x001fca0007fde0ff */
[----:B------:R-:W-:-:S05]  /*357a0*/  @!P4 IMAD.X R7, R85, 0x1, R7, P6 ;  /* 0x000000015507c824 */ /* 0x000fca00030e0607 */
[----:B------:R0:W-:Y:S01]  /*357b0*/  @!P4 STG.E.U8 desc[UR46][R6.64+0x69], R19 ;  /* 0x000069130600c986 */ /* 0x0001e2000c10112e */
[----:B------:R-:W-:Y:S02]  /*357c0*/  ISETP.NE.AND P4, PT, R96, RZ, PT ;  /* 0x000000ff6000720c */ /* 0x000fe40003f85270 */
[C---:B------:R-:W-:Y:S02]  /*357d0*/  LOP3.LUT P2, RZ, R0.reuse, 0x400000, RZ, 0xc0, !PT ;  /* 0x0040000000ff7812 */ /* 0x040fe4000784c0ff */
[----:B------:R-:W-:Y:S02]  /*357e0*/  LOP3.LUT P6, RZ, R0, 0x200000, RZ, 0xc0, !PT ;  /* 0x0020000000ff7812 */ /* 0x000fe400078cc0ff */
[----:B------:R-:W-:Y:S01]  /*357f0*/  F2FP.SATFINITE.E4M3.F32.PACK_AB_MERGE_C R17, RZ, R16, RZ ;  /* 0x00000010ff11723e */ /* 0x000fe200048070ff */
[----:B0-----:R-:W0:Y:S08]  /*35800*/  @!P5 LDC.64 R18, c[0x0][0x5c0] ;  /* 0x00017000ff12db82 */ /* 0x001e300000000a00 */
[----:B------:R-:W1:Y:S01]  /*35810*/  @!P4 LDC.64 R22, c[0x0][0x5c0] ;  /* 0x00017000ff16cb82 */ /* 0x000e620000000a00 */
[----:B------:R-:W-:Y:S04]  /*35820*/  @!P2 STG.E.U8 desc[UR46][R14.64+0x70], R21 ;  /* 0x000070150e00a986 */ /* 0x000fe8000c10112e */
[----:B------:R1:W-:Y:S01]  /*35830*/  @!P6 STG.E.U8 desc[UR46][R12.64+0x71], R17 ;  /* 0x000071110c00e986 */ /* 0x0003e2000c10112e */
[----:B------:R-:W-:Y:S01]  /*35840*/  ISETP.NE.AND P1, PT, R88, RZ, PT ;  /* 0x000000ff5800720c */ /* 0x000fe20003f25270 */
[----:B------:R-:W-:Y:S01]  /*35850*/  FMUL R16, R108, UR43 ;  /* 0x0000002b6c107c20 */ /* 0x000fe20008400000 */
[----:B------:R-:W-:Y:S01]  /*35860*/  ISETP.NE.AND P0, PT, R74, RZ, PT ;  /* 0x000000ff4a00720c */ /* 0x000fe20003f05270 */
[----:B---3--:R-:W-:Y:S01]  /*35870*/  FMUL R6, R106, UR43 ;  /* 0x0000002b6a067c20 */ /* 0x008fe20008400000 */
[----:B------:R-:W3:Y:S01]  /*35880*/  LDL.LU R108, [R1+0x524] ;  /* 0x00052400016c7983 */ /* 0x000ee20000300800 */
[----:B-1----:R-:W-:-:S03]  /*35890*/  @!P4 IADD3 R84, P6, R84, R22, RZ ;  /* 0x000000165454c210 */ /* 0x002fc60007fde0ff */
[----:B------:R-:W3:Y:S02]  /*358a0*/  LDL.LU R106, [R1+0x528] ;  /* 0x00052800016a7983 */ /* 0x000ee40000300800 */
[----:B------:R-:W-:Y:S01]  /*358b0*/  @!P4 IMAD.X R85, R83, 0x1, R23, P6 ;  /* 0x000000015355c824 */ /* 0x000fe200030e0617 */
[----:B------:R-:W-:Y:S02]  /*358c0*/  ISETP.LT.OR P6, PT, R29, 0x71, !P3 ;  /* 0x000000711d00780c */ /* 0x000fe40005fc1670 */
[----:B------:R-:W-:Y:S02]  /*358d0*/  F2FP.SATFINITE.E4M3.F32.PACK_AB_MERGE_C R7, RZ, R16, RZ ;  /* 0x00000010ff07723e */ /* 0x000fe400048070ff */
[----:B------:R-:W-:Y:S01]  /*358e0*/  F2FP.SATFINITE.E4M3.F32.PACK_AB_MERGE_C R13, RZ, R6, RZ ;  /* 0x00000006ff0d723e */ /* 0x000fe200048070ff */
[----:B----4-:R-:W-:Y:S01]  /*358f0*/  FMUL R6, R104, UR43 ;  /* 0x0000002b68067c20 */ /* 0x010fe20008400000 */
[----:B------:R-:W1:Y:S01]  /*35900*/  @!P1 LDC.64 R16, c[0x0][0x5c0] ;  /* 0x00017000ff109b82 */ /* 0x000e620000000a00 */
[----:B------:R-:W4:Y:S06]  /*35910*/  LDL.LU R104, [R1+0x52c] ;  /* 0x00052c0001687983 */ /* 0x000f2c0000300800 */
[----:B------:R0:W-:Y:S02]  /*35920*/  @!P6 STG.E.U8 desc[UR46][R84.64+0x70], R7 ;  /* 0x000070075400e986 */ /* 0x0001e4000c10112e */
[----:B0-----:R-:W-:-:S02]  /*35930*/  @!P5 IADD3 R82, P6, R82, R18, RZ ;  /* 0x000000125252d210 */ /* 0x001fc40007fde0ff */
[----:B------:R-:W-:-:S03]  /*35940*/  F2FP.SATFINITE.E4M3.F32.PACK_AB_MERGE_C R15, RZ, R6, RZ ;  /* 0x00000006ff0f723e */ /* 0x000fc600048070ff */
[----:B------:R-:W-:Y:S01]  /*35950*/  @!P5 IMAD.X R83, R81, 0x1, R19, P6 ;  /* 0x000000015153d824 */ /* 0x000fe200030e0613 */
[----:B------:R-:W0:Y:S04]  /*35960*/  @!P0 LDC.64 R6, c[0x0][0x5c0] ;  /* 0x00017000ff068b82 */ /* 0x000e280000000a00 */
[----:B------:R2:W-:Y:S01]  /*35970*/  @!P5 STG.E.U8 desc[UR46][R82.64+0x71], R13 ;  /* 0x0000710d5200d986 */ /* 0x0005e2000c10112e */
[----:B------:R-:W-:-:S13]  /*35980*/  LOP3.LUT P5, RZ, R0, 0x100000, RZ, 0xc0, !PT ;  /* 0x0010000000ff7812 */ /* 0x000fda00078ac0ff */
[----:B------:R2:W-:Y:S01]  /*35990*/  @!P5 STG.E.U8 desc[UR46][R10.64+0x78], R15 ;  /* 0x0000780f0a00d986 */ /* 0x0005e2000c10112e */
[----:B-1----:R-:W-:-:S05]  /*359a0*/  @!P1 IADD3 R76, P5, R76, R16, RZ ;  /* 0x000000104c4c9210 */ /* 0x002fca0007fbe0ff */
[----:B------:R-:W-:Y:S01]  /*359b0*/  @!P1 IMAD.X R77, R68, 0x1, R17, P5 ;  /* 0x00000001444d9824 */ /* 0x000fe200028e0611 */
[----:B0-----:R-:W-:Y:S01]  /*359c0*/  @!P0 IADD3 R66, P5, R66, R6, RZ ;  /* 0x0000000642428210 */ /* 0x001fe20007fbe0ff */
[----:B--2---:R-:W-:Y:S02]  /*359d0*/  FMUL R6, R102, UR43 ;  /* 0x0000002b66067c20 */ /* 0x004fe40008400000 */
[----:B------:R-:W2:Y:S01]  /*359e0*/  LDL.LU R102, [R1+0x530] ;  /* 0x0005300001667983 */ /* 0x000ea20000300800 */
[----:B------:R-:W-:Y:S02]  /*359f0*/  LOP3.LUT P6, RZ, R0, 0x80000, RZ, 0xc0, !PT ;  /* 0x0008000000ff7812 */ /* 0x000fe400078cc0ff */
[----:B------:R-:W-:Y:S02]  /*35a00*/  F2FP.SATFINITE.E4M3.F32.PACK_AB_MERGE_C R13, RZ, R6, RZ ;  /* 0x00000006ff0d723e */ /* 0x000fe400048070ff */
[----:B------:R-:W-:-:S09]  /*35a10*/  ISETP.NE.AND P4, PT, R100, RZ, PT ;  /* 0x000000ff6400720c */ /* 0x000fd20003f85270 */
[----:B------:R0:W-:Y:S01]  /*35a20*/  @!P6 STG.E.U8 desc[UR46][R8.64+0x79], R13 ;  /* 0x0000790d0800e986 */ /* 0x0001e2000c10112e */
[----:B------:R-:W-:-:S13]  /*35a30*/  ISETP.LT.OR P6, PT, R29, 0x61, !P4 ;  /* 0x000000611d00780c */ /* 0x000fda00067c1670 */
[----:B------:R-:W1:Y:S01]  /*35a40*/  @!P6 LDC.64 R14, c[0x0][0x5c0] ;  /* 0x00017000ff0eeb82 */ /* 0x000e620000000a00 */
[----:B------:R-:W-:Y:S02]  /*35a50*/  @!P0 IMAD.X R67, R64, 0x1, R7, P5 ;  /* 0x0000000140438824 */ /* 0x000fe400028e0607 */
[----:B------:R-:W-:Y:S02]  /*35a60*/  @!P6 IMAD.MOV.U32 R6, RZ, RZ, R24 ;  /* 0x000000ffff06e224 */ /* 0x000fe400078e0018 */
[----:B------:R-:W-:Y:S02]  /*35a70*/  @!P6 IMAD.MOV.U32 R7, RZ, RZ, R30 ;  /* 0x000000ffff07e224 */ /* 0x000fe400078e001e */
[----:B------:R-:W-:-:S04]  /*35a80*/  @!P6 IMAD.WIDE.U32 R6, R4, 0x180, R6 ;  /* 0x000001800406e825 */ /* 0x000fc800078e0006 */
[----:B------:R-:W-:Y:S01]  /*35a90*/  @!P6 IMAD R10, R5, 0x180, RZ ;  /* 0x00000180050ae824 */ /* 0x000fe200078e02ff */
[----:B-1----:R-:W-:-:S04]  /*35aa0*/  @!P6 IADD3 R6, P5, R6, R14, RZ ;  /* 0x0000000e0606e210 */ /* 0x002fc80007fbe0ff */
[----:B------:R-:W-:Y:S02]  /*35ab0*/  @!P6 IADD3.X R7, R15, R7, R10, P5, !PT ;  /* 0x000000070f07e210 */ /* 0x000fe40002ffe40a */
[----:B------:R-:W-:-:S13]  /*35ac0*/  ISETP.LT.OR P5, PT, R29, 0x62, !P4 ;  /* 0x000000621d00780c */ /* 0x000fda00067a1670 */
[----:B0-----:R-:W0:Y:S01]  /*35ad0*/  @!P5 LDC.64 R12, c[0x0][0x5c0] ;  /* 0x00017000ff0cdb82 */ /* 0x001e220000000a00 */
[----:B-----5:R-:W-:Y:S01]  /*35ae0*/  FMUL R10, R110, UR43 ;  /* 0x0000002b6e0a7c20 */ /* 0x020fe20008400000 */
[----:B------:R-:W-:Y:S02]  /*35af0*/  @!P5 IMAD.MOV.U32 R8, RZ, RZ, R24 ;  /* 0x000000ffff08d224 */ /* 0x000fe400078e0018 */
[----:B------:R-:W-:Y:S02]  /*35b00*/  @!P5 IMAD.MOV.U32 R9, RZ, RZ, R30 ;  /* 0x000000ffff09d224 */ /* 0x000fe400078e001e */
[----:B------:R-:W-:Y:S01]  /*35b10*/  F2FP.SATFINITE.E4M3.F32.PACK_AB_MERGE_C R11, RZ, R10, RZ ;  /* 0x0000000aff0b723e */ /* 0x000fe200048070ff */
[----:B------:R-:W-:-:S04]  /*35b20*/  @!P5 IMAD.WIDE.U32 R8, R4, 0x180, R8 ;  /* 0x000001800408d825 */ /* 0x000fc800078e0008 */
[----:B------:R2:W-:Y:S01]  /*35b30*/  @!P1 STG.E.U8 desc[UR46][R76.64+0x78], R11 ;  /* 0x0000780b4c009986 */ /* 0x0005e2000c10112e */
[----:B------:R-:W-:Y:S01]  /*35b40*/  @!P5 IMAD R10, R5, 0x180, RZ ;  /* 0x00000180050ad824 */ /* 0x000fe200078e02ff */
[----:B0-----:R-:W-:-:S04]  /*35b50*/  @!P5 IADD3 R8, P1, R8, R12, RZ ;  /* 0x0000000c0808d210 */ /* 0x001fc80007f3e0ff */
[----:B------:R-:W-:Y:S01]  /*35b60*/  @!P5 IADD3.X R9, R13, R9, R10, P1, !PT ;  /* 0x000000090d09d210 */ /* 0x000fe20000ffe40a */
[----:B------:R-:W-:-:S05]  /*35b70*/  FMUL R10, R109, UR43 ;  /* 0x0000002b6d0a7c20 */ /* 0x000fca0008400000 */
[----:B------:R-:W-:Y:S01]  /*35b80*/  F2FP.SATFINITE.E4M3.F32.PACK_AB_MERGE_C R13, RZ, R10, RZ ;  /* 0x0000000aff0d723e */ /* 0x000fe200048070ff */
[----:B---3--:R-:W-:-:S05]  /*35b90*/  FMUL R10, R108, UR43 ;  /* 0x0000002b6c0a7c20 */ /* 0x008fca0008400000 */
[----:B------:R-:W-:Y:S01]  /*35ba0*/  F2FP.SATFINITE.E4M3.F32.PACK_AB_MERGE_C R15, RZ, R10, RZ ;  /* 0x0000000aff0f723e */ /* 0x000fe200048070ff */
[----:B------:R-:W-:Y:S01]  /*35bb0*/  FMUL R10, R106, UR43 ;  /* 0x0000002b6a0a7c20 */ /* 0x000fe20008400000 */
[----:B------:R0:W-:Y:S04]  /*35bc0*/  @!P0 STG.E.U8 desc[UR46][R66.64+0x79], R13 ;  /* 0x0000790d42008986 */ /* 0x0001e8000c10112e */
[----:B------:R-:W-:Y:S01]  /*35bd0*/  F2FP.SATFINITE.E4M3.F32.PACK_AB_MERGE_C R17, RZ, R10, RZ ;  /* 0x0000000aff11723e */ /* 0x000fe200048070ff */
[----:B------:R0:W-:Y:S01]  /*35be0*/  @!P6 STG.E.U8 desc[UR46][R6.64+0x60], R15 ;  /* 0x0000600f0600e986 */ /* 0x0001e2000c10112e */
[----:B------:R-:W-:-:S03]  /*35bf0*/  LOP3.LUT P6, RZ, R0, 0x40000, RZ, 0xc0, !PT ;  /* 0x0004000000ff7812 */ /* 0x000fc600078cc0ff */
[----:B------:R0:W-:Y:S01]  /*35c00*/  @!P5 STG.E.U8 desc[UR46][R8.64+0x61], R17 ;  /* 0x000061110800d986 */ /* 0x0001e2000c10112e */
[----:B------:R-:W-:Y:S01]  /*35c10*/  ISETP.LT.OR P5, PT, R29, 0x61, !P6 ;  /* 0x000000611d00780c */ /* 0x000fe200077a1670 */
[----:B----4-:R-:W-:Y:S01]  /*35c20*/  FMUL R10, R104, UR43 ;  /* 0x0000002b680a7c20 */ /* 0x010fe20008400000 */
[----:B------:R-:W-:Y:S01]  /*35c30*/  BSSY B1, `(.L_x_91) ;  /* 0x0000013000017945 */ /* 0x000fe20003800000 */
[----:B------:R-:W-:Y:S02]  /*35c40*/  ISETP.NE.AND P2, PT, R95, RZ, PT ;  /* 0x000000ff5f00720c */ /* 0x000fe40003f45270 */
[----:B------:R-:W-:Y:S02]  /*35c50*/  ISETP.NE.AND P1, PT, R98, RZ, PT ;  /* 0x000000ff6200720c */ /* 0x000fe40003f25270 */
[----:B------:R-:W-:Y:S02]  /*35c60*/  ISETP.NE.AND P0, PT, R99, RZ, PT ;  /* 0x000000ff6300720c */ /* 0x000fe40003f05270 */
[----:B------:R-:W-:Y:S01]  /*35c70*/  F2FP.SATFINITE.E4M3.F32.PACK_AB_MERGE_C R19, RZ, R10, RZ ;  /* 0x0000000aff13723e */ /* 0x000fe200048070ff */
[----:B--2---:R-:W-:-:S05]  /*35c80*/  FMUL R11, R102, UR43 ;  /* 0x0000002b660b7c20 */ /* 0x004fca0008400000 */
        /* <DEDUP_REMOVED lines=13> */
.L_x_92:
[----:B------:R-:W-:Y:S05]  /*35d60*/  BSYNC B1 ;  /* 0x0000000000017941 */ /* 0x000fea0003800000 */
.L_x_91:
        /* <DEDUP_REMOVED lines=15> */
.L_x_94:
[----:B------:R-:W-:Y:S05]  /*35e60*/  BSYNC B1 ;  /* 0x0000000000017941 */ /* 0x000fea0003800000 */
.L_x_93:
[----:B------:R-:W2:Y:S04]  /*35e70*/  LDL.LU R18, [R1+0x534] ;  /* 0x0005340001127983 */ /* 0x000ea80000300800 */
[----:B------:R-:W3:Y:S04]  /*35e80*/  LDL.LU R15, [R1+0x538] ;  /* 0x00053800010f7983 */ /* 0x000ee80000300800 */
[----:B------:R-:W4:Y:S04]  /*35e90*/  LDL.LU R17, [R1+0x53c] ;  /* 0x00053c0001117983 */ /* 0x000f280000300800 */
[----:B------:R-:W5:Y:S01]  /*35ea0*/  LDL.LU R16, [R1+0x540] ;  /* 0x0005400001107983 */ /* 0x000f620000300800 */
[----:B------:R-:W-:Y:S01]  /*35eb0*/  ISETP.LT.OR P6, PT, R29, 0x69, !P4 ;  /* 0x000000691d00780c */ /* 0x000fe200067c1670 */
[----:B------:R-:W-:Y:S01]  /*35ec0*/  BSSY B1, `(.L_x_95) ;  /* 0x000002a000017945 */ /* 0x000fe20003800000 */
[----:B------:R-:W-:-:S11]  /*35ed0*/  P2R R14, PR, RZ, 0x1 ;  /* 0x00000001ff0e7803 */ /* 0x000fd60000000000 */
[----:B-1----:R-:W1:Y:S01]  /*35ee0*/  @!P6 LDC.64 R10, c[0x0][0x5c0] ;  /* 0x00017000ff0aeb82 */ /* 0x002e620000000a00 */
[----:B0-----:R-:W-:Y:S02]  /*35ef0*/  @!P6 IMAD.MOV.U32 R6, RZ, RZ, R24 ;  /* 0x000000ffff06e224 */ /* 0x001fe400078e0018 */
[----:B------:R-:W-:Y:S02]  /*35f00*/  @!P6 IMAD.MOV.U32 R7, RZ, RZ, R30 ;  /* 0x000000ffff07e224 */ /* 0x000fe400078e001e */
[----:B------:R-:W-:Y:S02]  /*35f10*/  @!P6 IMAD R8, R5, 0x180, RZ ;  /* 0x000001800508e824 */ /* 0x000fe400078e02ff */
[----:B------:R-:W-:-:S03]  /*35f20*/  @!P6 IMAD.WIDE.U32 R6, R4, 0x180, R6 ;  /* 0x000001800406e825 */ /* 0x000fc600078e0006 */
[----:B-1----:R-:W-:-:S04]  /*35f30*/  @!P6 IADD3 R6, P5, R6, R10, RZ ;  /* 0x0000000a0606e210 */ /* 0x002fc80007fbe0ff */
        /* <DEDUP_REMOVED lines=34> */
.L_x_96:
[----:B------:R-:W-:Y:S05]  /*36160*/  BSYNC B1 ;  /* 0x0000000000017941 */ /* 0x000fea0003800000 */
.L_x_95:
        /* <DEDUP_REMOVED lines=15> */
.L_x_98:
[----:B------:R-:W-:Y:S05]  /*36260*/  BSYNC B1 ;  /* 0x0000000000017941 */ /* 0x000fea0003800000 */
.L_x_97:
[----:B------:R-:W2:Y:S04]  /*36270*/  LDL.LU R18, [R1+0x544] ;  /* 0x0005440001127983 */ /* 0x000ea80000300800 */
[----:B------:R-:W3:Y:S04]  /*36280*/  LDL.LU R15, [R1+0x548] ;  /* 0x00054800010f7983 */ /* 0x000ee80000300800 */
[----:B0-----:R-:W4:Y:S04]  /*36290*/  LDL.LU R17, [R1+0x54c] ;  /* 0x00054c0001117983 */ /* 0x001f280000300800 */
        /* <DEDUP_REMOVED lines=44> */
.L_x_100:
[----:B------:R-:W-:Y:S05]  /*36560*/  BSYNC B1 ;  /* 0x0000000000017941 */ /* 0x000fea0003800000 */
.L_x_99:
        /* <DEDUP_REMOVED lines=15> */
.L_x_102:
[----:B------:R-:W-:Y:S05]  /*36660*/  BSYNC B1 ;  /* 0x0000000000017941 */ /* 0x000fea0003800000 */
.L_x_101:
        /* <DEDUP_REMOVED lines=47> */
.L_x_104:
[----:B------:R-:W-:Y:S05]  /*36960*/  BSYNC B1 ;  /* 0x0000000000017941 */ /* 0x000fea0003800000 */
.L_x_103:
        /* <DEDUP_REMOVED lines=15> */
.L_x_106:
[----:B------:R-:W-:Y:S05]  /*36a60*/  BSYNC B1 ;  /* 0x0000000000017941 */ /* 0x000fea0003800000 */
.L_x_105:
[----:B------:R-:W-:Y:S01]  /*36a70*/  P2R R95, PR, RZ, 0x10 ;  /* 0x00000010ff5f7803 */ /* 0x000fe20000000000 */
[----:B------:R-:W2:Y:S01]  /*36a80*/  LDL.LU R63, [R1+0x564] ;  /* 0x00056400013f7983 */ /* 0x000ea20000300800 */
[----:B------:R-:W-:Y:S02]  /*36a90*/  LOP3.LUT P4, RZ, R0, 0x8000, RZ, 0xc0, !PT ;  /* 0x0000800000ff7812 */ /* 0x000fe4000788c0ff */
[----:B01----:R-:W-:Y:S01]  /*36aa0*/  P2R R6, PR, RZ, 0x8 ;  /* 0x00000008ff067803 */ /* 0x003fe20000000000 */
[----:B------:R-:W-:Y:S01]  /*36ab0*/  IMAD.U32 R93, RZ, RZ, UR8 ;  /* 0x00000008ff5d7e24 */ /* 0x000fe2000f8e00ff */
[----:B------:R-:W-:Y:S01]  /*36ac0*/  ISETP.LT.OR P3, PT, R29, 0x81, !P4 ;  /* 0x000000811d00780c */ /* 0x000fe20006761670 */
[----:B------:R-:W-:Y:S01]  /*36ad0*/  IMAD.U32 R61, RZ, RZ, UR7 ;  /* 0x00000007ff3d7e24 */ /* 0x000fe2000f8e00ff */
[----:B------:R-:W3:Y:S11]  /*36ae0*/  LDL.LU R94, [R1+0x568] ;  /* 0x00056800015e7983 */ /* 0x000ef60000300800 */
[----:B------:R-:W0:Y:S01]  /*36af0*/  @!P3 LDC.64 R56, c[0x0][0x5c0] ;  /* 0x00017000ff38bb82 */ /* 0x000e220000000a00 */
[----:B------:R-:W-:Y:S01]  /*36b00*/  P2R R28, PR, RZ, 0x8 ;  /* 0x00000008ff1c7803 */ /* 0x000fe20000000000 */
[----:B------:R-:W-:Y:S01]  /*36b10*/  IMAD.U32 R91, RZ, RZ, UR8 ;  /* 0x00000008ff5b7e24 */ /* 0x000fe2000f8e00ff */
[----:B------:R-:W4:Y:S04]  /*36b20*/  LDL.LU R131, [R1+0x56c] ;  /* 0x00056c0001837983 */ /* 0x000f280000300800 */
[----:B------:R-:W5:Y:S01]  /*36b30*/  LDL.LU R137, [R1+0x570] ;  /* 0x0005700001897983 */ /* 0x000f620000300800 */
[----:B------:R-:W-:-:S03]  /*36b40*/  IMAD.U32 R89, RZ, RZ, UR8 ;  /* 0x00000008ff597e24 */ /* 0x000fc6000f8e00ff */
[----:B------:R-:W4:Y:S01]  /*36b50*/  LDL.LU R135, [R1+0x574] ;  /* 0x0005740001877983 */ /* 0x000f220000300800 */
[----:B------:R-:W-:Y:S02]  /*36b60*/  IMAD.U32 R87, RZ, RZ, UR8 ;  /* 0x00000008ff577e24 */ /* 0x000fe4000f8e00ff */
[----:B------:R-:W-:Y:S01]  /*36b70*/  IMAD.U32 R85, RZ, RZ, UR8 ;  /* 0x00000008ff557e24 */ /* 0x000fe2000f8e00ff */
[----:B------:R-:W4:Y:S01]  /*36b80*/  LDL.LU R136, [R1+0x578] ;  /* 0x0005780001887983 */ /* 0x000f220000300800 */
[----:B------:R-:W-:Y:S02]  /*36b90*/  IMAD.U32 R83, RZ, RZ, UR8 ;  /* 0x00000008ff537e24 */ /* 0x000fe4000f8e00ff */
[----:B------:R-:W-:Y:S01]  /*36ba0*/  IMAD.U32 R81, RZ, RZ, UR8 ;  /* 0x00000008ff517e24 */ /* 0x000fe2000f8e00ff */
[----:B------:R-:W4:Y:S01]  /*36bb0*/  LDL.LU R140, [R1+0x57c] ;  /* 0x00057c00018c7983 */ /* 0x000f220000300800 */
[----:B------:R-:W-:Y:S02]  /*36bc0*/  IMAD.U32 R79, RZ, RZ, UR8 ;  /* 0x00000008ff4f7e24 */ /* 0x000fe4000f8e00ff */
[----:B------:R-:W-:Y:S01]  /*36bd0*/  IMAD.U32 R77, RZ, RZ, UR8 ;  /* 0x00000008ff4d7e24 */ /* 0x000fe2000f8e00ff */
[----:B------:R-:W4:Y:S01]  /*36be0*/  LDL.LU R138, [R1+0x580] ;  /* 0x00058000018a7983 */ /* 0x000f220000300800 */
[----:B0-----:R-:W-:Y:S01]  /*36bf0*/  @!P3 IADD3 R56, P5, P6, R24, UR8, R56 ;  /* 0x000000081838bc10 */ /* 0x001fe2000febe038 */
[----:B------:R-:W-:-:S02]  /*36c00*/  IMAD.U32 R75, RZ, RZ, UR8 ;  /* 0x00000008ff4b7e24 */ /* 0x000fc4000f8e00ff */
[----:B------:R-:W-:Y:S01]  /*36c10*/  IMAD.U32 R73, RZ, RZ, UR8 ;  /* 0x00000008ff497e24 */ /* 0x000fe2000f8e00ff */
[----:B------:R-:W-:Y:S01]  /*36c20*/  @!P3 IADD3.X R57, R30, UR7, R57, P5, P6 ;  /* 0x000000071e39bc10 */ /* 0x000fe2000afec439 */
[----:B------:R-:W-:Y:S01]  /*36c30*/  IMAD.U32 R71, RZ, RZ, UR8 ;  /* 0x00000008ff477e24 */ /* 0x000fe2000f8e00ff */
[----:B------:R-:W-:Y:S01]  /*36c40*/  ISETP.LT.OR P3, PT, R29, 0x82, !P4 ;  /* 0x000000821d00780c */ /* 0x000fe20006761670 */
[----:B------:R-:W-:Y:S01]  /*36c50*/  IMAD.U32 R69, RZ, RZ, UR8 ;  /* 0x00000008ff457e24 */ /* 0x000fe2000f8e00ff */
[----:B------:R-:W4:Y:S01]  /*36c60*/  LDL.LU R139, [R1+0x584] ;  /* 0x00058400018b7983 */ /* 0x000f220000300800 */
[----:B------:R-:W-:Y:S01]  /*36c70*/  IMAD.U32 R67, RZ, RZ, UR8 ;  /* 0x00000008ff437e24 */ /* 0x000fe2000f8e00ff */
[----:B------:R-:W-:Y:S01]  /*36c80*/  P2R R31, PR, RZ, 0x8 ;  /* 0x00000008ff1f7803 */ /* 0x000fe20000000000 */
[----:B------:R-:W-:-:S08]  /*36c90*/  IMAD.U32 R65, RZ, RZ, UR8 ;  /* 0x00000008ff417e24 */ /* 0x000fd0000f8e00ff */
[----:B------:R-:W0:Y:S02]  /*36ca0*/  @!P3 LDC.64 R58, c[0x0][0x5c0] ;  /* 0x00017000ff3abb82 */ /* 0x000e240000000a00 */
[----:B0-----:R-:W-:-:S04]  /*36cb0*/  @!P3 IADD3 R58, P5, P6, R24, UR8, R58 ;  /* 0x00000008183abc10 */ /* 0x001fc8000febe03a */
[----:B------:R-:W-:Y:S02]  /*36cc0*/  @!P3 IADD3.X R59, R30, UR7, R59, P5, P6 ;  /* 0x000000071e3bbc10 */ /* 0x000fe4000afec43b */
[----:B------:R-:W-:-:S04]  /*36cd0*/  ISETP.LT.OR P3, PT, R29, 0x89, !P4 ;  /* 0x000000891d00780c */ /* 0x000fc80006761670 */
[----:B------:R-:W-:-:S09]  /*36ce0*/  P2R R60, PR, RZ, 0x8 ;  /* 0x00000008ff3c7803 */ /* 0x000fd20000000000 */
        /* <DEDUP_REMOVED lines=18> */
[C---:B------:R-:W-:Y:S02]  /*36e10*/  ISETP.LT.OR P3, PT, R29.reuse, 0x99, !P4 ;  /* 0x000000991d00780c */ /* 0x040fe40006761670 */
[----:B------:R-:W-:Y:S02]  /*36e20*/  ISETP.LT.OR P4, PT, R29, 0x9a, !P4 ;  /* 0x0000009a1d00780c */ /* 0x000fe40006781670 */
[----:B------:R-:W-:Y:S02]  /*36e30*/  P2R R132, PR, RZ, 0x8 ;  /* 0x00000008ff847803 */ /* 0x000fe40000000000 */
[----:B------:R-:W-:-:S07]  /*36e40*/  P2R R119, PR, RZ, 0x10 ;  /* 0x00000010ff777803 */ /* 0x000fce0000000000 */
[----:B------:R-:W0:Y:S08]  /*36e50*/  @!P3 LDC.64 R46, c[0x0][0x5c0] ;  /* 0x00017000ff2ebb82 */ /* 0x000e300000000a00 */
[----:B------:R-:W1:Y:S01]  /*36e60*/  @!P4 LDC.64 R44, c[0x0][0x5c0] ;  /* 0x00017000ff2ccb82 */ /* 0x000e620000000a00 */
[----:B0-----:R-:W-:-:S04]  /*36e70*/  @!P3 IADD3 R46, P5, P6, R24, UR8, R46 ;  /* 0x00000008182ebc10 */ /* 0x001fc8000febe02e */
[----:B------:R-:W-:Y:S02]  /*36e80*/  @!P3 IADD3.X R47, R30, UR7, R47, P5, P6 ;  /* 0x000000071e2fbc10 */ /* 0x000fe4000afec42f */
[----:B------:R-:W-:-:S04]  /*36e90*/  ISETP.LT.OR P3, PT, R29, 0x81, !P0 ;  /* 0x000000811d00780c */ /* 0x000fc80004761670 */
[----:B------:R-:W-:-:S09]  /*36ea0*/  P2R R126, PR, RZ, 0x8 ;  /* 0x00000008ff7e7803 */ /* 0x000fd20000000000 */
[----:B------:R-:W0:Y:S02]  /*36eb0*/  @!P3 LDC.64 R42, c[0x0][0x5c0] ;  /* 0x00017000ff2abb82 */ /* 0x000e240000000a00 */
[----:B0-----:R-:W-:-:S04]  /*36ec0*/  @!P3 IADD3 R42, P5, P6, R24, UR6, R42 ;  /* 0x00000006182abc10 */ /* 0x001fc8000febe02a */
[----:B------:R-:W-:Y:S02]  /*36ed0*/  @!P3 IADD3.X R43, R30, UR5, R43, P5, P6 ;  /* 0x000000051e2bbc10 */ /* 0x000fe4000afec42b */
[----:B-1----:R-:W-:Y:S02]  /*36ee0*/  @!P4 IADD3 R44, P5, P6, R24, UR8, R44 ;  /* 0x00000008182ccc10 */ /* 0x002fe4000febe02c */
[----:B------:R-:W-:Y:S02]  /*36ef0*/  ISETP.NE.AND P3, PT, R6, RZ, PT ;  /* 0x000000ff0600720c */ /* 0x000fe40003f65270 */
        /* <DEDUP_REMOVED lines=69> */
[----:B------:R-:W-:Y:S02]  /*37350*/  ISETP.LT.OR P4, PT, R29, 0x9a, !P1 ;  /* 0x0000009a1d00780c */ /* 0x000fe40004f81670 */
[----:B-1----:R-:W-:Y:S02]  /*37360*/  @!P6 IADD3 R8, P0, P5, R24, UR10, R8 ;  /* 0x0000000a1808ec10 */ /* 0x002fe4000fd1e008 */
[----:B------:R-:W-:Y:S02]  /*37370*/  P2R R98, PR, RZ, 0x10 ;  /* 0x00000010ff627803 */ /* 0x000fe40000000000 */
[----:B------:R-:W-:-:S07]  /*37380*/  @!P6 IADD3.X R9, R30, UR9, R9, P0, P5 ;  /* 0x000000091e09ec10 */ /* 0x000fce00087ea409 */
[----:B------:R-:W0:Y:S02]  /*37390*/  @!P4 LDC.64 R6, c[0x0][0x5c0] ;  /* 0x00017000ff06cb82 */ /* 0x000e240000000a00 */
[----:B0-----:R-:W-:-:S04]  /*373a0*/  @!P4 IADD3 R6, P0, P1, R24, UR10, R6 ;  /* 0x0000000a1806cc10 */ /* 0x001fc8000f91e006 */
[----:B------:R-:W-:Y:S02]  /*373b0*/  @!P4 IADD3.X R7, R30, UR9, R7, P0, P1 ;  /* 0x000000091e07cc10 */ /* 0x000fe400087e2407 */
[----:B------:R-:W-:-:S04]  /*373c0*/  ISETP.LT.OR P4, PT, R29, 0x81, !P2 ;  /* 0x000000811d00780c */ /* 0x000fc80005781670 */
[----:B------:R-:W-:-:S09]  /*373d0*/  P2R R130, PR, RZ, 0x10 ;  /* 0x00000010ff827803 */ /* 0x000fd20000000000 */
[----:B------:R-:W-:-:S04]  /*373e0*/  @!P4 IADD3 R93, P0, P1, R93, UR6, R24 ;  /* 0x000000065d5dcc10 */ /* 0x000fc8000f91e018 */
        /* <DEDUP_REMOVED lines=21> */
[C---:B------:R-:W-:Y:S02]  /*37540*/  ISETP.LT.OR P4, PT, R29.reuse, 0x99, !P2 ;  /* 0x000000991d00780c */ /* 0x040fe40005781670 */
[----:B------:R-:W-:Y:S02]  /*37550*/  ISETP.LT.OR P2, PT, R29, 0x9a, !P2 ;  /* 0x0000009a1d00780c */ /* 0x000fe40005741670 */
[----:B------:R-:W-:Y:S02]  /*37560*/  P2R R118, PR, RZ, 0x10 ;  /* 0x00000010ff767803 */ /* 0x000fe40000000000 */
[----:B------:R-:W-:-:S07]  /*37570*/  P2R R115, PR, RZ, 0x4 ;  /* 0x00000004ff737803 */ /* 0x000fce0000000000 */
[----:B------:R-:W-:-:S04]  /*37580*/  @!P4 IADD3 R81, P0, P1, R81, UR6, R24 ;  /* 0x000000065151cc10 */ /* 0x000fc8000f91e018 */
[----:B------:R-:W-:Y:S02]  /*37590*/  @!P4 IADD3.X R80, R61, UR5, R30, P0, P1 ;  /* 0x000000053d50cc10 */ /* 0x000fe400087e241e */
[----:B------:R-:W-:Y:S02]  /*375a0*/  @!P2 IADD3 R79, P0, P1, R79, UR6, R24 ;  /* 0x000000064f4fac10 */ /* 0x000fe4000f91e018 */
[----:B------:R-:W-:Y:S02]  /*375b0*/  ISETP.LT.OR P4, PT, R29, 0x8a, !P3 ;  /* 0x0000008a1d00780c */ /* 0x000fe40005f81670 */
[----:B------:R-:W-:Y:S02]  /*375c0*/  @!P2 IADD3.X R78, R61, UR5, R30, P0, P1 ;  /* 0x000000053d4eac10 */ /* 0x000fe400087e241e */
[----:B------:R-:W-:Y:S02]  /*375d0*/  ISETP.LT.OR P2, PT, R29, 0x81, !P3 ;  /* 0x000000811d00780c */ /* 0x000fe40005f41670 */
[----:B------:R-:W-:-:S02]  /*375e0*/  P2R R105, PR, RZ, 0x10 ;  /* 0x00000010ff697803 */ /* 0x000fc40000000000 */
        /* <DEDUP_REMOVED lines=11> */
[----:B------:R-:W-:Y:S02]  /*376a0*/  ISETP.LT.OR P2, PT, R29, 0x91, !P3 ;  /* 0x000000911d00780c */ /* 0x000fe40005f41670 */
[----:B------:R-:W-:Y:S02]  /*376b0*/  @!P4 IADD3 R71, P0, P1, R71, UR10, R24 ;  /* 0x0000000a4747cc10 */ /* 0x000fe4000f91e018 */
[----:B------:R-:W-:Y:S02]  /*376c0*/  P2R R104, PR, RZ, 0x4 ;  /* 0x00000004ff687803 */ /* 0x000fe40000000000 */
[----:B------:R-:W-:Y:S02]  /*376d0*/  @!P4 IADD3.X R70, R61, UR9, R30, P0, P1 ;  /* 0x000000093d46cc10 */ /* 0x000fe400087e241e */
[----:B------:R-:W-:-:S05]  /*376e0*/  LOP3.LUT P4, RZ, R0, 0x10000, RZ, 0xc0, !PT ;  /* 0x0001000000ff7812 */ /* 0x000fca000788c0ff */
[----:B------:R-:W-:-:S04]  /*376f0*/  @!P2 IADD3 R69, P0, P1, R69, UR10, R24 ;  /* 0x0000000a4545ac10 */ /* 0x000fc8000f91e018 */
[----:B------:R-:W-:Y:S02]  /*37700*/  @!P2 IADD3.X R68, R61, UR9, R30, P0, P1 ;  /* 0x000000093d44ac10 */ /* 0x000fe400087e241e */
[----:B------:R-:W-:Y:S02]  /*37710*/  ISETP.LT.OR P1, PT, R29, 0x92, !P3 ;  /* 0x000000921d00780c */ /* 0x000fe40005f21670 */
[----:B------:R-:W-:Y:S01]  /*37720*/  ISETP.NE.AND P2, PT, R62, RZ, PT ;  /* 0x000000ff3e00720c */ /* 0x000fe20003f45270 */
[----:B--2---:R-:W-:Y:S01]  /*37730*/  FMUL R62, R63, UR43 ;  /* 0x0000002b3f3e7c20 */ /* 0x004fe20008400000 */
[----:B------:R-:W-:-:S09]  /*37740*/  P2R R107, PR, RZ, 0x2 ;  /* 0x00000002ff6b7803 */ /* 0x000fd20000000000 */
[----:B------:R-:W-:-:S04]  /*37750*/  @!P1 IADD3 R67, P0, P5, R67, UR10, R24 ;  /* 0x0000000a43439c10 */ /* 0x000fc8000fd1e018 */
[----:B------:R-:W-:Y:S02]  /*37760*/  @!P1 IADD3.X R66, R61, UR9, R30, P0, P5 ;  /* 0x000000093d429c10 */ /* 0x000fe400087ea41e */
[C---:B------:R-:W-:Y:S02]  /*37770*/  ISETP.LT.OR P0, PT, R29.reuse, 0x99, !P3 ;  /* 0x000000991d00780c */ /* 0x040fe40005f01670 */
[----:B------:R-:W-:Y:S02]  /*37780*/  ISETP.LT.OR P3, PT, R29, 0x9a, !P3 ;  /* 0x0000009a1d00780c */ /* 0x000fe40005f61670 */
[----:B------:R-:W-:Y:S01]  /*37790*/  ISETP.NE.AND P1, PT, R31, RZ, PT ;  /* 0x000000ff1f00720c */ /* 0x000fe20003f25270 */
[----:B------:R-:W-:Y:S01]  /*377a0*/  IMAD.U32 R31, RZ, RZ, UR7 ;  /* 0x00000007ff1f7e24 */ /* 0x000fe2000f8e00ff */
[----:B------:R-:W-:Y:S02]  /*377b0*/  P2R R109, PR, RZ, 0x1 ;  /* 0x00000001ff6d7803 */ /* 0x000fe40000000000 */
[----:B------:R-:W-:-:S05]  /*377c0*/  P2R R110, PR, RZ, 0x8 ;  /* 0x00000008ff6e7803 */ /* 0x000fca0000000000 */
[----:B------:R-:W-:-:S04]  /*377d0*/  @!P0 IADD3 R65, P5, P6, R65, UR10, R24 ;  /* 0x0000000a41418c10 */ /* 0x000fc8000febe018 */
[----:B------:R-:W-:Y:S01]  /*377e0*/  @!P0 IADD3.X R64, R31, UR9, R30, P5, P6 ;  /* 0x000000091f408c10 */ /* 0x000fe2000afec41e */
[----:B------:R-:W-:Y:S01]  /*377f0*/  IMAD.U32 R31, RZ, RZ, UR8 ;  /* 0x00000008ff1f7e24 */ /* 0x000fe2000f8e00ff */
[----:B------:R-:W-:-:S04]  /*37800*/  ISETP.NE.AND P0, PT, R28, RZ, PT ;  /* 0x000000ff1c00720c */ /* 0x000fc80003f05270 */
[----:B------:R-:W-:-:S04]  /*37810*/  @!P3 IADD3 R31, P5, P6, R31, UR10, R24 ;  /* 0x0000000a1f1fbc10 */ /* 0x000fc8000febe018 */
[----:B------:R-:W-:Y:S02]  /*37820*/  @!P3 IADD3.X R28, R61, UR9, R30, P5, P6 ;  /* 0x000000093d1cbc10 */ /* 0x000fe4000afec41e */
[----:B------:R-:W-:Y:S02]  /*37830*/  ISETP.LT.OR P5, PT, R29, 0x81, !P4 ;  /* 0x000000811d00780c */ /* 0x000fe400067a1670 */
[----:B------:R-:W-:-:S11]  /*37840*/  ISETP.NE.AND P3, PT, R60, RZ, PT ;  /* 0x000000ff3c00720c */ /* 0x000fd60003f65270 */
[----:B------:R-:W0:Y:S01]  /*37850*/  @!P5 LDC.64 R60, c[0x0][0x5c0] ;  /* 0x00017000ff3cdb82 */ /* 0x000e220000000a00 */
[----:B------:R-:W-:Y:S02]  /*37860*/  F2FP.SATFINITE.E4M3.F32.PACK_AB_MERGE_C R127, RZ, R62, RZ ;  /* 0x0000003eff7f723e */ /* 0x000fe400048070ff */
[----:B0-----:R-:W-:-:S05]  /*37870*/  @!P5 IADD3 R60, P6, R24, R60, RZ ;  /* 0x0000003c183cd210 */ /* 0x001fca0007fde0ff */
[----:B------:R-:W-:-:S05]  /*37880*/  @!P5 IMAD.X R61, R30, 0x1, R61, P6 ;  /* 0x000000011e3dd824 */ /* 0x000fca00030e063d */
[----:B------:R5:W-:Y:S01]  /*37890*/  @!P5 STG.E.U8 desc[UR46][R60.64+0x80], R127 ;  /* 0x0000807f3c00d986 */ /* 0x000be2000c10112e */
[----:B------:R-:W-:-:S13]  /*378a0*/  ISETP.LT.OR P5, PT, R29, 0x82, !P4 ;  /* 0x000000821d00780c */ /* 0x000fda00067a1670 */
[----:B------:R-:W0:Y:S01]  /*378b0*/  @!P5 LDC.64 R62, c[0x0][0x5c0] ;  /* 0x00017000ff3edb82 */ /* 0x000e220000000a00 */
[----:B---3--:R-:W-:Y:S01]  /*378c0*/  FMUL R94, R94, UR43 ;  /* 0x0000002b5e5e7c20 */ /* 0x008fe20008400000 */
[----:B-----5:R-:W-:Y:S02]  /*378d0*/  FMUL R60, R137, UR43 ;  /* 0x0000002b893c7c20 */ /* 0x020fe40008400000 */
[----:B------:R-:W2:Y:S02]  /*378e0*/  LDL.LU R137, [R1+0x588] ;  /* 0x0005880001897983 */ /* 0x000ea40000300800 */
[----:B------:R-:W-:Y:S02]  /*378f0*/  F2FP.SATFINITE.E4M3.F32.PACK_AB_MERGE_C R129, RZ, R94, RZ ;  /* 0x0000005eff81723e */ /* 0x000fe400048070ff */
[----:B0-----:R-:W-:-:S05]  /*37900*/  @!P5 IADD3 R62, P6, R24, R62, RZ ;  /* 0x0000003e183ed210 */ /* 0x001fca0007fde0ff */
[----:B------:R-:W-:-:S05]  /*37910*/  @!P5 IMAD.X R63, R30, 0x1, R63, P6 ;  /* 0x000000011e3fd824 */ /* 0x000fca00030e063f */
[----:B------:R4:W-:Y:S02]  /*37920*/  @!P5 STG.E.U8 desc[UR46][R62.64+0x81], R129 ;  /* 0x000081813e00d986 */ /* 0x0009e4000c10112e */
[----:B----4-:R-:W-:Y:S02]  /*37930*/  FMUL R62, R135, UR43 ;  /* 0x0000002b873e7c20 */ /* 0x010fe40008400000 */
[----:B------:R-:W3:Y:S01]  /*37940*/  LDL.LU R135, [R1+0x58c] ;  /* 0x00058c0001877983 */ /* 0x000ee20000300800 */
[----:B------:R-:W-:Y:S02]  /*37950*/  ISETP.LT.OR P5, PT, R29, 0x89, !P4 ;  /* 0x000000891d00780c */ /* 0x000fe400067a1670 */
[----:B------:R-:W-:-:S11]  /*37960*/  F2FP.SATFINITE.E4M3.F32.PACK_AB_MERGE_C R127, RZ, R60, RZ ;  /* 0x0000003cff7f723e */ /* 0x000fd600048070ff */
[----:B------:R-:W0:Y:S01]  /*37970*/  @!P5 LDC.64 R60, c[0x0][0x5c0] ;  /* 0x00017000ff3cdb82 */ /* 0x000e220000000a00 */
[----:B------:R-:W-:Y:S01]  /*37980*/  FMUL R94, R131, UR43 ;  /* 0x0000002b835e7c20 */ /* 0x000fe20008400000 */
[----:B------:R-:W-:-:S04]  /*37990*/  F2FP.SATFINITE.E4M3.F32.PACK_AB_MERGE_C R63, RZ, R62, RZ ;  /* 0x0000003eff3f723e */ /* 0x000fc800048070ff */
[----:B------:R-:W-:-:S05]  /*379a0*/  F2FP.SATFINITE.E4M3.F32.PACK_AB_MERGE_C R131, RZ, R94, RZ ;  /* 0x0000005eff83723e */ /* 0x000fca00048070ff */
[----:B------:R1:W-:Y:S04]  /*379b0*/  @!P0 STG.E.U8 desc[UR46][R56.64+0x80], R131 ;  /* 0x0000808338008986 */ /* 0x0003e8000c10112e */
[----:B------:R4:W-:Y:S01]  /*379c0*/  @!P1 STG.E.U8 desc[UR46][R58.64+0x81], R127 ;  /* 0x0000817f3a009986 */ /* 0x0009e2000c10112e */
[----:B0-----:R-:W-:-:S05]  /*379d0*/  @!P5 IADD3 R60, P6, R24, R60, RZ ;  /* 0x0000003c183cd210 */ /* 0x001fca0007fde0ff */
[----:B------:R-:W-:-:S05]  /*379e0*/  @!P5 IMAD.X R61, R30, 0x1, R61, P6 ;  /* 0x000000011e3dd824 */ /* 0x000fca00030e063d */
[----:B------:R0:W-:Y:S01]  /*379f0*/  @!P5 STG.E.U8 desc[UR46][R60.64+0x88], R63 ;  /* 0x0000883f3c00d986 */ /* 0x0001e2000c10112e */
[----:B------:R-:W-:-:S13]  /*37a00*/  ISETP.LT.OR P5, PT, R29, 0x8a, !P4 ;  /* 0x0000008a1d00780c */ /* 0x000fda00067a1670 */
[----:B-1----:R-:W1:Y:S01]  /*37a10*/  @!P5 LDC.64 R56, c[0x0][0x5c0] ;  /* 0x00017000ff38db82 */ /* 0x002e620000000a00 */
[----:B----4-:R-:W-:Y:S02]  /*37a20*/  FMUL R58, R136, UR43 ;  /* 0x0000002b883a7c20 */ /* 0x010fe40008400000 */
[----:B------:R-:W4:Y:S03]  /*37a30*/  LDL.LU R136, [R1+0x590] ;  /* 0x0005900001887983 */ /* 0x000f260000300800 */
[----:B------:R-:W-:Y:S01]  /*37a40*/  F2FP.SATFINITE.E4M3.F32.PACK_AB_MERGE_C R127, RZ, R58, RZ ;  /* 0x0000003aff7f723e */ /* 0x000fe200048070ff */
[----:B------:R-:W-:-:S05]  /*37a50*/  FMUL R58, R140, UR43 ;  /* 0x0000002b8c3a7c20 */ /* 0x000fca0008400000 */
[----:B------:R-:W-:Y:S01]  /*37a60*/  F2FP.SATFINITE.E4M3.F32.PACK_AB_MERGE_C R129, RZ, R58, RZ ;  /* 0x0000003aff81723e */ /* 0x000fe200048070ff */
[----:B------:R-:W-:Y:S02]  /*37a70*/  FMUL R58, R138, UR43 ;  /* 0x0000002b8a3a7c20 */ /* 0x000fe40008400000 */
[----:B------:R-:W5:Y:S01]  /*37a80*/  LDL.LU R138, [R1+0x594] ;  /* 0x00059400018a7983 */ /* 0x000f620000300800 */
[----:B-1----:R-:W-:-:S03]  /*37a90*/  @!P5 IADD3 R56, P6, R24, R56, RZ ;  /* 0x000000381838d210 */ /* 0x002fc60007fde0ff */
[----:B------:R-:W5:Y:S01]  /*37aa0*/  LDL.LU R140, [R1+0x598] ;  /* 0x00059800018c7983 */ /* 0x000f620000300800 */
[----:B0-----:R-:W-:Y:S01]  /*37ab0*/  F2FP.SATFINITE.E4M3.F32.PACK_AB_MERGE_C R61, RZ, R58, RZ ;  /* 0x0000003aff3d723e */ /* 0x001fe200048070ff */
[----:B------:R-:W-:-:S05]  /*37ac0*/  @!P5 IMAD.X R57, R30, 0x1, R57, P6 ;  /* 0x000000011e39d824 */ /* 0x000fca00030e0639 */
[----:B------:R-:W-:Y:S04]  /*37ad0*/  @!P5 STG.E.U8 desc[UR46][R56.64+0x89], R127 ;  /* 0x0000897f3800d986 */ /* 0x000fe8000c10112e */
[----:B------:R-:W-:Y:S04]  /*37ae0*/  @!P3 STG.E.U8 desc[UR46][R54.64+0x88], R129 ;  /* 0x000088813600b986 */ /* 0x000fe8000c10112e */
[----:B------:R2:W-:Y:S02]  /*37af0*/  @!P2 STG.E.U8 desc[UR46][R52.64+0x89], R61 ;  /* 0x0000893d3400a986 */ /* 0x0005e4000c10112e */
[----:B--2---:R-:W-:-:S05]  /*37b00*/  FMUL R52, R137, UR43 ;  /* 0x0000002b89347c20 */ /* 0x004fca0008400000 */
[----:B------:R-:W-:Y:S01]  /*37b10*/  F2FP.SATFINITE.E4M3.F32.PACK_AB_MERGE_C R61, RZ, R52, RZ ;  /* 0x00000034ff3d723e */ /* 0x000fe200048070ff */
[----:B---3--:R-:W-:Y:S02]  /*37b20*/  FMUL R52, R135, UR43 ;  /* 0x0000002b87347c20 */ /* 0x008fe40008400000 */
[----:B------:R-:W2:Y:S01]  /*37b30*/  LDL.LU R135, [R1+0x59c] ;  /* 0x00059c0001877983 */ /* 0x000ea20000300800 */
[----:B------:R-:W-:-:S13]  /*37b40*/  ISETP.LT.OR P5, PT, R29, 0x91, !P4 ;  /* 0x000000911d00780c */ /* 0x000fda00067a1670 */
[----:B------:R-:W0:Y:S01]  /*37b50*/  @!P5 LDC.64 R58, c[0x0][0x5c0] ;  /* 0x00017000ff3adb82 */ /* 0x000e220000000a00 */
[----:B------:R-:W-:Y:S02]  /*37b60*/  FMUL R56, R139, UR43 ;  /* 0x0000002b8b387c20 */ /* 0x000fe40008400000 */
[----:B------:R-:W3:Y:S03]  /*37b70*/  LDL.LU R139, [R1+0x5a0] ;  /* 0x0005a000018b7983 */ /* 0x000ee60000300800 */
[----:B------:R-:W-:Y:S01]  /*37b80*/  F2FP.SATFINITE.E4M3.F32.PACK_AB_MERGE_C R57, RZ, R56, RZ ;  /* 0x00000038ff39723e */ /* 0x000fe200048070ff */
[----:B------:R-:W3:Y:S01]  /*37b90*/  LDL.LU R137, [R1+0x5a4] ;  /* 0x0005a40001897983 */ /* 0x000ee20000300800 */
[----:B0-----:R-:W-:-:S05]  /*37ba0*/  @!P5 IADD3 R58, P6, R24, R58, RZ ;  /* 0x0000003a183ad210 */ /* 0x001fca0007fde0ff */
[----:B------:R-:W-:-:S05]  /*37bb0*/  @!P5 IMAD.X R59, R30, 0x1, R59, P6 ;  /* 0x000000011e3bd824 */ /* 0x000fca00030e063b */
[----:B------:R0:W-:Y:S01]  /*37bc0*/  @!P5 STG.E.U8 desc[UR46][R58.64+0x90], R57 ;  /* 0x000090393a00d986 */ /* 0x0001e2000c10112e */
[----:B------:R-:W-:-:S13]  /*37bd0*/  ISETP.LT.OR P5, PT, R29, 0x92, !P4 ;  /* 0x000000921d00780c */ /* 0x000fda00067a1670 */
[----:B------:R-:W1:Y:S01]  /*37be0*/  @!P5 LDC.64 R54, c[0x0][0x5c0] ;  /* 0x00017000ff36db82 */ /* 0x000e620000000a00 */
[----:B------:R-:W-:Y:S02]  /*37bf0*/  ISETP.NE.AND P0, PT, R133, RZ, PT ;  /* 0x000000ff8500720c */ /* 0x000fe40003f05270 */
[----:B------:R-:W-:Y:S02]  /*37c00*/  ISETP.NE.AND P1, PT, R134, RZ, PT ;  /* 0x000000ff8600720c */ /* 0x000fe40003f25270 */
[----:B------:R-:W-:Y:S01]  /*37c10*/  F2FP.SATFINITE.E4M3.F32.PACK_AB_MERGE_C R63, RZ, R52, RZ ;  /* 0x00000034ff3f723e */ /* 0x000fe200048070ff */
[----:B----4-:R-:W-:Y:S02]  /*37c20*/  FMUL R52, R136, UR43 ;  /* 0x0000002b88347c20 */ /* 0x010fe40008400000 */
[----:B------:R-:W4:Y:S03]  /*37c30*/  LDL.LU R136, [R1+0x5a8] ;  /* 0x0005a80001887983 */ /* 0x000f260000300800 */
[----:B0-----:R-:W-:-:S02]  /*37c40*/  F2FP.SATFINITE.E4M3.F32.PACK_AB_MERGE_C R57, RZ, R52, RZ ;  /* 0x00000034ff39723e */ /* 0x001fc400048070ff */
[----:B-1----:R-:W-:-:S05]  /*37c50*/  @!P5 IADD3 R54, P6, R24, R54, RZ ;  /* 0x000000361836d210 */ /* 0x002fca0007fde0ff */
[----:B------:R-:W-:-:S05]  /*37c60*/  @!P5 IMAD.X R55, R30, 0x1, R55, P6 ;  /* 0x000000011e37d824 */ /* 0x000fca00030e0637 */
[----:B------:R5:W-:Y:S04]  /*37c70*/  @!P5 STG.E.U8 desc[UR46][R54.64+0x91], R61 ;  /* 0x0000913d3600d986 */ /* 0x000be8000c10112e */
[----:B------:R-:W-:Y:S04]  /*37c80*/  @!P0 STG.E.U8 desc[UR46][R50.64+0x90], R63 ;  /* 0x0000903f32008986 */ /* 0x000fe8000c10112e */
[----:B------:R0:W-:Y:S01]  /*37c90*/  @!P1 STG.E.U8 desc[UR46][R48.64+0x91], R57 ;  /* 0x0000913930009986 */ /* 0x0001e2000c10112e */
[----:B-----5:R-:W-:-:S03]  /*37ca0*/  FMUL R54, R138, UR43 ;  /* 0x0000002b8a367c20 */ /* 0x020fc60008400000 */
[----:B------:R-:W5:Y:S01]  /*37cb0*/  LDL.LU R138, [R1+0x5ac] ;  /* 0x0005ac00018a7983 */ /* 0x000f620000300800 */
[----:B0-----:R-:W-:-:S05]  /*37cc0*/  FMUL R48, R140, UR43 ;  /* 0x0000002b8c307c20 */ /* 0x001fca0008400000 */
[----:B------:R-:W-:Y:S01]  /*37cd0*/  F2FP.SATFINITE.E4M3.F32.PACK_AB_MERGE_C R49, RZ, R48, RZ ;  /* 0x00000030ff31723e */ /* 0x000fe200048070ff */
[----:B--2---:R-:W-:Y:S02]  /*37ce0*/  FMUL R48, R135, UR43 ;  /* 0x0000002b87307c20 */ /* 0x004fe40008400000 */
[----:B------:R-:W2:Y:S01]  /*37cf0*/  LDL.LU R135, [R1+0x5b0] ;  /* 0x0005b00001877983 */ /* 0x000ea20000300800 */
[----:B------:R-:W-:Y:S02]  /*37d00*/  ISETP.LT.OR P5, PT, R29, 0x99, !P4 ;  /* 0x000000991d00780c */ /* 0x000fe400067a1670 */
[----:B------:R-:W-:Y:S01]  /*37d10*/  F2FP.SATFINITE.E4M3.F32.PACK_AB_MERGE_C R55, RZ, R54, RZ ;  /* 0x00000036ff37723e */ /* 0x000fe200048070ff */
[----:B------:R-:W2:Y:S10]  /*37d20*/  LDL.LU R140, [R1+0x5b4] ;  /* 0x0005b400018c7983 */ /* 0x000eb40000300800 */
[----:B------:R-:W0:Y:S01]  /*37d30*/  @!P5 LDC.64 R52, c[0x0][0x5c0] ;  /* 0x00017000ff34db82 */ /* 0x000e220000000a00 */
[----:B------:R-:W-:Y:S01]  /*37d40*/  F2FP.SATFINITE.E4M3.F32.PACK_AB_MERGE_C R57, RZ, R48, RZ ;  /* 0x00000030ff39723e */ /* 0x000fe200048070ff */
[----:B---3--:R-:W-:Y:S01]  /*37d50*/  FMUL R48, R139, UR43 ;  /* 0x0000002b8b307c20 */ /* 0x008fe20008400000 */
[----:B0-----:R-:W-:-:S05]  /*37d60*/  @!P5 IADD3 R52, P6, R24, R52, RZ ;  /* 0x000000341834d210 */ /* 0x001fca0007fde0ff */
[----:B------:R-:W-:-:S05]  /*37d70*/  @!P5 IMAD.X R53, R30, 0x1, R53, P6 ;  /* 0x000000011e35d824 */ /* 0x000fca00030e0635 */
[----:B------:R0:W-:Y:S01]  /*37d80*/  @!P5 STG.E.U8 desc[UR46][R52.64+0x98], R55 ;  /* 0x000098373400d986 */ /* 0x0001e2000c10112e */
[----:B------:R-:W-:Y:S02]  /*37d90*/  ISETP.LT.OR P5, PT, R29, 0x9a, !P4 ;  /* 0x0000009a1d00780c */ /* 0x000fe400067a1670 */
[----:B0-----:R-:W-:-:S11]  /*37da0*/  F2FP.SATFINITE.E4M3.F32.PACK_AB_MERGE_C R53, RZ, R48, RZ ;  /* 0x00000030ff35723e */ /* 0x001fd600048070ff */
[----:B------:R-:W0:Y:S01]  /*37db0*/  @!P5 LDC.64 R50, c[0x0][0x5c0] ;  /* 0x00017000ff32db82 */ /* 0x000e220000000a00 */
[----:B------:R-:W-:Y:S02]  /*37dc0*/  FMUL R48, R137, UR43 ;  /* 0x0000002b89307c20 */ /* 0x000fe40008400000 */
[----:B------:R-:W3:Y:S01]  /*37dd0*/  LDL.LU R137, [R1+0x5b8] ;  /* 0x0005b80001897983 */ /* 0x000ee20000300800 */
[----:B------:R-:W-:Y:S02]  /*37de0*/  ISETP.NE.AND P2, PT, R132, RZ, PT ;  /* 0x000000ff8400720c */ /* 0x000fe40003f45270 */
[----:B------:R-:W-:Y:S02]  /*37df0*/  ISETP.NE.AND P3, PT, R126, RZ, PT ;  /* 0x000000ff7e00720c */ /* 0x000fe40003f65270 */
[----:B------:R-:W-:Y:S01]  /*37e00*/  F2FP.SATFINITE.E4M3.F32.PACK_AB_MERGE_C R55, RZ, R48, RZ ;  /* 0x00000030ff37723e */ /* 0x000fe200048070ff */
[----:B----4-:R-:W-:Y:S02]  /*37e10*/  FMUL R48, R136, UR43 ;  /* 0x0000002b88307c20 */ /* 0x010fe40008400000 */
[----:B------:R-:W4:Y:S04]  /*37e20*/  LDL.LU R136, [R1+0x5bc] ;  /* 0x0005bc0001887983 */ /* 0x000f280000300800 */
[----:B------:R-:W4:Y:S01]  /*37e30*/  LDL.LU R139, [R1+0x5c0] ;  /* 0x0005c000018b7983 */ /* 0x000f220000300800 */
[----:B0-----:R-:W-:-:S05]  /*37e40*/  @!P5 IADD3 R50, P6, R24, R50, RZ ;  /* 0x000000321832d210 */ /* 0x001fca0007fde0ff */
[----:B------:R-:W-:Y:S01]  /*37e50*/  @!P5 IMAD.X R51, R30, 0x1, R51, P6 ;  /* 0x000000011e33d824 */ /* 0x000fe200030e0633 */
[----:B------:R-:W-:-:S04]  /*37e60*/  ISETP.NE.AND P6, PT, R119, RZ, PT ;  /* 0x000000ff7700720c */ /* 0x000fc80003fc5270 */
[----:B------:R-:W-:Y:S04]  /*37e70*/  @!P5 STG.E.U8 desc[UR46][R50.64+0x99], R49 ;  /* 0x000099313200d986 */ /* 0x000fe8000c10112e */
[----:B------:R5:W-:Y:S05]  /*37e80*/  @!P2 STG.E.U8 desc[UR46][R46.64+0x98], R57 ;  /* 0x000098392e00a986 */ /* 0x000bea000c10112e */
[----:B------:R-:W-:Y:S01]  /*37e90*/  @!P6 STG.E.U8 desc[UR46][R44.64+0x99], R53 ;  /* 0x000099352c00e986 */ /* 0x000fe2000c10112e */
[----:B-----5:R-:W-:-:S03]  /*37ea0*/  FMUL R46, R138, UR43 ;  /* 0x0000002b8a2e7c20 */ /* 0x020fc60008400000 */
[----:B------:R-:W5:Y:S04]  /*37eb0*/  LDL.LU R138, [R1+0x5c4] ;  /* 0x0005c400018a7983 */ /* 0x000f680000300800 */
[----:B------:R2:W-:Y:S02]  /*37ec0*/  @!P3 STG.E.U8 desc[UR46][R42.64+0x80], R55 ;  /* 0x000080372a00b986 */ /* 0x0005e4000c10112e */
[----:B--2---:R-:W-:Y:S02]  /*37ed0*/  FMUL R42, R135, UR43 ;  /* 0x0000002b872a7c20 */ /* 0x004fe40008400000 */
[----:B------:R-:W2:Y:S01]  /*37ee0*/  LDL.LU R135, [R1+0x5c8] ;  /* 0x0005c80001877983 */ /* 0x000ea20000300800 */
[----:B------:R-:W-:Y:S02]  /*37ef0*/  ISETP.NE.AND P1, PT, R130, RZ, PT ;  /* 0x000000ff8200720c */ /* 0x000fe40003f25270 */
[----:B------:R-:W-:-:S04]  /*37f00*/  ISETP.NE.AND P4, PT, R121, RZ, PT ;  /* 0x000000ff7900720c */ /* 0x000fc80003f85270 */
[----:B------:R-:W-:Y:S02]  /*37f10*/  P2R R52, PR, RZ, 0x10 ;  /* 0x00000010ff347803 */ /* 0x000fe40000000000 */
[----:B------:R-:W-:Y:S02]  /*37f20*/  ISETP.NE.AND P4, PT, R128, RZ, PT ;  /* 0x000000ff8000720c */ /* 0x000fe40003f85270 */
[----:B------:R-:W-:Y:S02]  /*37f30*/  ISETP.NE.AND P0, PT, R125, RZ, PT ;  /* 0x000000ff7d00720c */ /* 0x000fe40003f05270 */
[----:B------:R-:W-:Y:S02]  /*37f40*/  F2FP.SATFINITE.E4M3.F32.PACK_AB_MERGE_C R51, RZ, R48, RZ ;  /* 0x00000030ff33723e */ /* 0x000fe400048070ff */
[----:B------:R-:W0:Y:S08]  /*37f50*/  @!P1 LDC.64 R48, c[0x0][0x5c0] ;  /* 0x00017000ff309b82 */ /* 0x000e300000000a00 */
[----:B------:R-:W1:Y:S01]  /*37f60*/  @!P4 LDC.64 R44, c[0x0][0x5c0] ;  /* 0x00017000ff2ccb82 */ /* 0x000e620000000a00 */
[----:B------:R0:W-:Y:S02]  /*37f70*/  @!P0 STG.E.U8 desc[UR46][R40.64+0x81], R51 ;  /* 0x0000813328008986 */ /* 0x0001e4000c10112e */
[----:B0-----:R-:W-:-:S05]  /*37f80*/  FMUL R40, R140, UR43 ;  /* 0x0000002b8c287c20 */ /* 0x001fca0008400000 */
[----:B------:R-:W-:Y:S02]  /*37f90*/  F2FP.SATFINITE.E4M3.F32.PACK_AB_MERGE_C R51, RZ, R40, RZ ;  /* 0x00000028ff33723e */ /* 0x000fe400048070ff */
[----:B------:R-:W-:-:S05]  /*37fa0*/  @!P1 IADD3 R48, P5, R93, R48, RZ ;  /* 0x000000305d309210 */ /* 0x000fca0007fbe0ff */
[----:B------:R-:W-:Y:S01]  /*37fb0*/  @!P1 IMAD.X R49, R92, 0x1, R49, P5 ;  /* 0x000000015c319824 */ /* 0x000fe200028e0631 */
[----:B-1----:R-:W-:Y:S01]  /*37fc0*/  @!P4 IADD3 R44, P5, R91, R44, RZ ;  /* 0x0000002c5b2cc210 */ /* 0x002fe20007fbe0ff */
[----:B---3--:R-:W-:Y:S02]  /*37fd0*/  FMUL R40, R137, UR43 ;  /* 0x0000002b89287c20 */ /* 0x008fe40008400000 */
[----:B------:R-:W3:Y:S01]  /*37fe0*/  LDL.LU R137, [R1+0x5cc] ;  /* 0x0005cc0001897983 */ /* 0x000ee20000300800 */
[----:B------:R-:W-:Y:S01]  /*37ff0*/  F2FP.SATFINITE.E4M3.F32.PACK_AB_MERGE_C R47, RZ, R46, RZ ;  /* 0x0000002eff2f723e */ /* 0x000fe200048070ff */
[----:B------:R-:W-:Y:S01]  /*38000*/  @!P4 IMAD.X R45, R90, 0x1, R45, P5 ;  /* 0x000000015a2dc824 */ /* 0x000fe200028e062d */
[----:B------:R-:W-:-:S03]  /*38010*/  F2FP.SATFINITE.E4M3.F32.PACK_AB_MERGE_C R43, RZ, R42, RZ ;  /* 0x0000002aff2b723e */ /* 0x000fc600048070ff */
[----:B------:R0:W-:Y:S01]  /*38020*/  @!P1 STG.E.U8 desc[UR46][R48.64+0x80], R47 ;  /* 0x0000802f30009986 */ /* 0x0001e2000c10112e */
[----:B------:R-:W-:-:S03]  /*38030*/  ISETP.NE.AND P5, PT, R112, RZ, PT ;  /* 0x000000ff7000720c */ /* 0x000fc60003fa5270 */
[----:B------:R1:W-:Y:S01]  /*38040*/  @!P4 STG.E.U8 desc[UR46][R44.64+0x81], R43 ;  /* 0x0000812b2c00c986 */ /* 0x0003e2000c10112e */
[----:B------:R-:W-:Y:S01]  /*38050*/  ISETP.NE.AND P4, PT, R52, RZ, PT ;  /* 0x000000ff3400720c */ /* 0x000fe20003f85270 */
[----:B----4-:R-:W-:Y:S02]  /*38060*/  FMUL R42, R136, UR43 ;  /* 0x0000002b882a7c20 */ /* 0x010fe40008400000 */
[----:B------:R-:W4:Y:S01]  /*38070*/  LDL.LU R136, [R1+0x5d0] ;  /* 0x0005d00001887983 */ /* 0x000f220000300800 */
[----:B0-----:R-:W-:Y:S02]  /*38080*/  F2FP.SATFINITE.E4M3.F32.PACK_AB_MERGE_C R47, RZ, R40, RZ ;  /* 0x00000028ff2f723e */ /* 0x001fe400048070ff */
[----:B-1----:R-:W-:Y:S01]  /*38090*/  F2FP.SATFINITE.E4M3.F32.PACK_AB_MERGE_C R43, RZ, R42, RZ ;  /* 0x0000002aff2b723e */ /* 0x002fe200048070ff */
[----:B------:R-:W-:-:S06]  /*380a0*/  FMUL R42, R139, UR43 ;  /* 0x0000002b8b2a7c20 */ /* 0x000fcc0008400000 */
[----:B------:R-:W-:Y:S04]  /*380b0*/  @!P4 STG.E.U8 desc[UR46][R38.64+0x88], R51 ;  /* 0x000088332600c986 */ /* 0x000fe8000c10112e */
[----:B------:R5:W-:Y:S04]  /*380c0*/  @!P5 STG.E.U8 desc[UR46][R36.64+0x89], R47 ;  /* 0x0000892f2400d986 */ /* 0x000be8000c10112e */
[----:B------:R-:W4:Y:S01]  /*380d0*/  LDL.LU R139, [R1+0x5d4] ;  /* 0x0005d400018b7983 */ /* 0x000f220000300800 */
[----:B-----5:R-:W-:-:S03]  /*380e0*/  FMUL R36, R138, UR43 ;  /* 0x0000002b8a247c20 */ /* 0x020fc60008400000 */
[----:B------:R-:W5:Y:S02]  /*380f0*/  LDL.LU R138, [R1+0x5d8] ;  /* 0x0005d800018a7983 */ /* 0x000f640000300800 */
[----:B------:R-:W-:Y:S01]  /*38100*/  F2FP.SATFINITE.E4M3.F32.PACK_AB_MERGE_C R47, RZ, R36, RZ ;  /* 0x00000024ff2f723e */ /* 0x000fe200048070ff */
[----:B--2---:R-:W-:Y:S02]  /*38110*/  FMUL R36, R135, UR43 ;  /* 0x0000002b87247c20 */ /* 0x004fe40008400000 */
[----:B------:R-:W2:Y:S01]  /*38120*/  LDL.LU R135, [R1+0x5dc] ;  /* 0x0005dc0001877983 */ /* 0x000ea20000300800 */
[----:B------:R-:W-:-:S13]  /*38130*/  ISETP.NE.AND P2, PT, R124, RZ, PT ;  /* 0x000000ff7c00720c */ /* 0x000fda0003f45270 */
[----:B------:R-:W0:Y:S01]  /*38140*/  @!P2 LDC.64 R40, c[0x0][0x5c0] ;  /* 0x00017000ff28ab82 */ /* 0x000e220000000a00 */
[----:B------:R-:W-:Y:S02]  /*38150*/  ISETP.NE.AND P6, PT, R123, RZ, PT ;  /* 0x000000ff7b00720c */ /* 0x000fe40003fc5270 */
[----:B------:R-:W-:-:S11]  /*38160*/  ISETP.NE.AND P1, PT, R122, RZ, PT ;  /* 0x000000ff7a00720c */ /* 0x000fd60003f25270 */
[----:B------:R-:W1:Y:S01]  /*38170*/  @!P6 LDC.64 R44, c[0x0][0x5c0] ;  /* 0x00017000ff2ceb82 */ /* 0x000e620000000a00 */
[----:B0-----:R-:W-:-:S05]  /*38180*/  @!P2 IADD3 R40, P5, R89, R40, RZ ;  /* 0x000000285928a210 */ /* 0x001fca0007fbe0ff */
[----:B------:R-:W-:-:S05]  /*38190*/  @!P2 IMAD.X R41, R88, 0x1, R41, P5 ;  /* 0x000000015829a824 */ /* 0x000fca00028e0629 */
[----:B------:R0:W-:Y:S02]  /*381a0*/  @!P2 STG.E.U8 desc[UR46][R40.64+0x88], R43 ;  /* 0x0000882b2800a986 */ /* 0x0001e4000c10112e */
[----:B0-----:R-:W-:Y:S02]  /*381b0*/  F2FP.SATFINITE.E4M3.F32.PACK_AB_MERGE_C R41, RZ, R36, RZ ;  /* 0x00000024ff29723e */ /* 0x001fe400048070ff */
[----:B------:R-:W0:Y:S01]  /*381c0*/  @!P1 LDC.64 R36, c[0x0][0x5c0] ;  /* 0x00017000ff249b82 */ /* 0x000e220000000a00 */
[----:B---3--:R-:W-:Y:S02]  /*381d0*/  FMUL R40, R137, UR43 ;  /* 0x0000002b89287c20 */ /* 0x008fe40008400000 */
[----:B------:R-:W3:Y:S01]  /*381e0*/  LDL.LU R137, [R1+0x5e0] ;  /* 0x0005e00001897983 */ /* 0x000ee20000300800 */
[----:B-1----:R-:W-:Y:S02]  /*381f0*/  @!P6 IADD3 R38, P5, R87, R44, RZ ;  /* 0x0000002c5726e210 */ /* 0x002fe40007fbe0ff */
[----:B------:R-:W-:Y:S01]  /*38200*/  ISETP.NE.AND P3, PT, R117, RZ, PT ;  /* 0x000000ff7500720c */ /* 0x000fe20003f65270 */
[----:B------:R-:W3:Y:S01]  /*38210*/  LDL.LU R140, [R1+0x5e4] ;  /* 0x0005e400018c7983 */ /* 0x000ee20000300800 */
[----:B------:R-:W-:Y:S01]  /*38220*/  ISETP.NE.AND P0, PT, R116, RZ, PT ;  /* 0x000000ff7400720c */ /* 0x000fe20003f05270 */
[----:B------:R-:W-:Y:S01]  /*38230*/  @!P6 IMAD.X R39, R86, 0x1, R45, P5 ;  /* 0x000000015627e824 */ /* 0x000fe200028e062d */
[----:B------:R-:W-:-:S05]  /*38240*/  F2FP.SATFINITE.E4M3.F32.PACK_AB_MERGE_C R45, RZ, R42, RZ ;  /* 0x0000002aff2d723e */ /* 0x000fca00048070ff */
[----:B------:R1:W-:Y:S01]  /*38250*/  @!P6 STG.E.U8 desc[UR46][R38.64+0x89], R45 ;  /* 0x0000892d2600e986 */ /* 0x0003e2000c10112e */
[----:B0-----:R-:W-:Y:S02]  /*38260*/  @!P1 IADD3 R36, P5, R85, R36, RZ ;  /* 0x0000002455249210 */ /* 0x001fe40007fbe0ff */
[----:B-1----:R-:W-:-:S03]  /*38270*/  F2FP.SATFINITE.E4M3.F32.PACK_AB_MERGE_C R39, RZ, R40, RZ ;  /* 0x00000028ff27723e */ /* 0x002fc600048070ff */
[----:B------:R-:W-:Y:S02]  /*38280*/  @!P1 IMAD.X R37, R84, 0x1, R37, P5 ;  /* 0x0000000154259824 */ /* 0x000fe400028e0625 */
[----:B----4-:R-:W-:Y:S01]  /*38290*/  FMUL R38, R136, UR43 ;  /* 0x0000002b88267c20 */ /* 0x010fe20008400000 */
[----:B------:R-:W-:Y:S04]  /*382a0*/  @!P3 STG.E.U8 desc[UR46][R34.64+0x90], R47 ;  /* 0x0000902f2200b986 */ /* 0x000fe8000c10112e */
[----:B------:R-:W4:Y:S04]  /*382b0*/  LDL.LU R136, [R1+0x5e8] ;  /* 0x0005e80001887983 */ /* 0x000f280000300800 */
[----:B------:R0:W-:Y:S04]  /*382c0*/  @!P0 STG.E.U8 desc[UR46][R32.64+0x91], R41 ;  /* 0x0000912920008986 */ /* 0x0001e8000c10112e */
[----:B------:R5:W-:Y:S01]  /*382d0*/  @!P1 STG.E.U8 desc[UR46][R36.64+0x90], R39 ;  /* 0x0000902724009986 */ /* 0x000be2000c10112e */
[----:B0-----:R-:W-:-:S03]  /*382e0*/  FMUL R32, R139, UR43 ;  /* 0x0000002b8b207c20 */ /* 0x001fc60008400000 */
[----:B------:R-:W4:Y:S01]  /*382f0*/  LDL.LU R139, [R1+0x5ec] ;  /* 0x0005ec00018b7983 */ /* 0x000f220000300800 */
[----:B-----5:R-:W-:-:S05]  /*38300*/  FMUL R36, R138, UR43 ;  /* 0x0000002b8a247c20 */ /* 0x020fca0008400000 */
[----:B------:R-:W-:Y:S01]  /*38310*/  F2FP.SATFINITE.E4M3.F32.PACK_AB_MERGE_C R37, RZ, R36, RZ ;  /* 0x00000024ff25723e */ /* 0x000fe200048070ff */
[----:B--2---:R-:W-:Y:S02]  /*38320*/  FMUL R36, R135, UR43 ;  /* 0x0000002b87247c20 */ /* 0x004fe40008400000 */
[----:B------:R-:W2:Y:S01]  /*38330*/  LDL.LU R135, [R1+0x5f0] ;  /* 0x0005f00001877983 */ /* 0x000ea20000300800 */
[----:B------:R-:W-:Y:S02]  /*38340*/  ISETP.NE.AND P4, PT, R120, RZ, PT ;  /* 0x000000ff7800720c */ /* 0x000fe40003f85270 */
[----:B------:R-:W-:Y:S01]  /*38350*/  ISETP.NE.AND P2, PT, R118, RZ, PT ;  /* 0x000000ff7600720c */ /* 0x000fe20003f45270 */
[----:B------:R-:W5:Y:S10]  /*38360*/  LDL.LU R138, [R1+0x5f4] ;  /* 0x0005f400018a7983 */ /* 0x000f740000300800 */
[----:B------:R-:W0:Y:S01]  /*38370*/  @!P4 LDC.64 R42, c[0x0][0x5c0] ;  /* 0x00017000ff2acb82 */ /* 0x000e220000000a00 */
[----:B------:R-:W-:-:S02]  /*38380*/  ISETP.NE.AND P3, PT, R115, RZ, PT ;  /* 0x000000ff7300720c */ /* 0x000fc40003f65270 */
[----:B------:R-:W-:-:S11]  /*38390*/  F2FP.SATFINITE.E4M3.F32.PACK_AB_MERGE_C R41, RZ, R38, RZ ;  /* 0x00000026ff29723e */ /* 0x000fd600048070ff */
[----:B------:R-:W1:Y:S01]  /*383a0*/  @!P3 LDC.64 R38, c[0x0][0x5c0] ;  /* 0x00017000ff26bb82 */ /* 0x000e620000000a00 */
[----:B0-----:R-:W-:-:S05]  /*383b0*/  @!P4 IADD3 R34, P5, R83, R42, RZ ;  /* 0x0000002a5322c210 */ /* 0x001fca0007fbe0ff */
[----:B------:R-:W-:Y:S01]  /*383c0*/  @!P4 IMAD.X R35, R82, 0x1, R43, P5 ;  /* 0x000000015223c824 */ /* 0x000fe200028e062b */
[----:B------:R-:W-:Y:S02]  /*383d0*/  F2FP.SATFINITE.E4M3.F32.PACK_AB_MERGE_C R43, RZ, R32, RZ ;  /* 0x00000020ff2b723e */ /* 0x000fe400048070ff */
[----:B------:R-:W0:Y:S02]  /*383e0*/  @!P2 LDC.64 R32, c[0x0][0x5c0] ;  /* 0x00017000ff20ab82 */ /* 0x000e240000000a00 */
[----:B------:R3:W-:Y:S01]  /*383f0*/  @!P4 STG.E.U8 desc[UR46][R34.64+0x91], R41 ;  /* 0x000091292200c986 */ /* 0x0007e2000c10112e */
[----:B------:R-:W-:Y:S01]  /*38400*/  ISETP.NE.AND P5, PT, R103, RZ, PT ;  /* 0x000000ff6700720c */ /* 0x000fe20003fa5270 */
[----:B---3--:R-:W-:Y:S02]  /*38410*/  FMUL R34, R137, UR43 ;  /* 0x0000002b89227c20 */ /* 0x008fe40008400000 */
[----:B------:R-:W3:Y:S01]  /*38420*/  LDL.LU R137, [R1+0x5f8] ;  /* 0x0005f80001897983 */ /* 0x000ee20000300800 */
[----:B------:R-:W-:-:S09]  /*38430*/  ISETP.NE.AND P6, PT, R108, RZ, PT ;  /* 0x000000ff6c00720c */ /* 0x000fd20003fc5270 */
[----:B------:R1:W-:Y:S01]  /*38440*/  @!P5 STG.E.U8 desc[UR46][R26.64+0x98], R43 ;  /* 0x0000982b1a00d986 */ /* 0x0003e2000c10112e */
[----:B0-----:R-:W-:Y:S02]  /*38450*/  @!P2 IADD3 R32, P5, R81, R32, RZ ;  /* 0x000000205120a210 */ /* 0x001fe40007fbe0ff */
[----:B------:R-:W-:-:S03]  /*38460*/  F2FP.SATFINITE.E4M3.F32.PACK_AB_MERGE_C R35, RZ, R36, RZ ;  /* 0x00000024ff23723e */ /* 0x000fc600048070ff */
[----:B------:R-:W-:Y:S01]  /*38470*/  @!P2 IMAD.X R33, R80, 0x1, R33, P5 ;  /* 0x000000015021a824 */ /* 0x000fe200028e0621 */
[----:B-1----:R-:W-:Y:S01]  /*38480*/  @!P3 IADD3 R26, P5, R79, R38, RZ ;  /* 0x000000264f1ab210 */ /* 0x002fe20007fbe0ff */
[----:B------:R4:W-:Y:S04]  /*38490*/  @!P6 STG.E.U8 desc[UR46][R22.64+0x99], R37 ;  /* 0x000099251600e986 */ /* 0x0009e8000c10112e */
[----:B------:R-:W-:Y:S01]  /*384a0*/  @!P3 IMAD.X R27, R78, 0x1, R39, P5 ;  /* 0x000000014e1bb824 */ /* 0x000fe200028e0627 */
[----:B------:R-:W-:Y:S01]  /*384b0*/  F2FP.SATFINITE.E4M3.F32.PACK_AB_MERGE_C R39, RZ, R34, RZ ;  /* 0x00000022ff27723e */ /* 0x000fe200048070ff */
[----:B------:R0:W-:Y:S01]  /*384c0*/  @!P2 STG.E.U8 desc[UR46][R32.64+0x98], R35 ;  /* 0x000098232000a986 */ /* 0x0001e2000c10112e */
[----:B------:R-:W-:Y:S01]  /*384d0*/  FMUL R34, R140, UR43 ;  /* 0x0000002b8c227c20 */ /* 0x000fe20008400000 */
[----:B----4-:R-:W-:-:S02]  /*384e0*/  FMUL R22, R136, UR43 ;  /* 0x0000002b88167c20 */ /* 0x010fc40008400000 */
[----:B------:R-:W4:Y:S04]  /*384f0*/  LDL.LU R136, [R1+0x5fc] ;  /* 0x0005fc0001887983 */ /* 0x000f280000300800 */
[----:B------:R-:W4:Y:S04]  /*38500*/  LDL.LU R140, [R1+0x600] ;  /* 0x00060000018c7983 */ /* 0x000f280000300800 */
[----:B------:R2:W-:Y:S01]  /*38510*/  @!P3 STG.E.U8 desc[UR46][R26.64+0x99], R39 ;  /* 0x000099271a00b986 */ /* 0x0005e2000c10112e */
[----:B0-----:R-:W-:-:S03]  /*38520*/  FMUL R32, R139, UR43 ;  /* 0x0000002b8b207c20 */ /* 0x001fc60008400000 */
[----:B------:R-:W4:Y:S01]  /*38530*/  LDL.LU R139, [R1+0x604] ;  /* 0x00060400018b7983 */ /* 0x000f220000300800 */
[----:B--2---:R-:W-:-:S03]  /*38540*/  FMUL R26, R135, UR43 ;  /* 0x0000002b871a7c20 */ /* 0x004fc60008400000 */
[----:B------:R-:W2:Y:S01]  /*38550*/  LDL.LU R135, [R1+0x608] ;  /* 0x0006080001877983 */ /* 0x000ea20000300800 */
[----:B------:R-:W-:Y:S02]  /*38560*/  ISETP.NE.AND P1, PT, R114, RZ, PT ;  /* 0x000000ff7200720c */ /* 0x000fe40003f25270 */
[----:B------:R-:W-:Y:S02]  /*38570*/  ISETP.NE.AND P4, PT, R113, RZ, PT ;  /* 0x000000ff7100720c */ /* 0x000fe40003f85270 */
[----:B------:R-:W-:Y:S02]  /*38580*/  F2FP.SATFINITE.E4M3.F32.PACK_AB_MERGE_C R33, RZ, R22, RZ ;  /* 0x00000016ff21723e */ /* 0x000fe400048070ff */
[----:B------:R-:W-:-:S07]  /*38590*/  F2FP.SATFINITE.E4M3.F32.PACK_AB_MERGE_C R37, RZ, R34, RZ ;  /* 0x00000022ff25723e */ /* 0x000fce00048070ff */
[----:B------:R-:W0:Y:S01]  /*385a0*/  @!P1 LDC.64 R22, c[0x0][0x5c0] ;  /* 0x00017000ff169b82 */ /* 0x000e220000000a00 */
[----:B------:R-:W-:Y:S02]  /*385b0*/  ISETP.NE.AND P0, PT, R106, RZ, PT ;  /* 0x000000ff6a00720c */ /* 0x000fe40003f05270 */
[----:B------:R-:W-:-:S05]  /*385c0*/  ISETP.NE.AND P5, PT, R100, RZ, PT ;  /* 0x000000ff6400720c */ /* 0x000fca0003fa5270 */
[----:B------:R-:W1:Y:S06]  /*385d0*/  @!P4 LDC.64 R34, c[0x0][0x5c0] ;  /* 0x00017000ff22cb82 */ /* 0x000e6c0000000a00 */
[----:B------:R1:W-:Y:S04]  /*385e0*/  @!P0 STG.E.U8 desc[UR46][R20.64+0x80], R37 ;  /* 0x0000802514008986 */ /* 0x0003e8000c10112e */
[----:B------:R5:W-:Y:S01]  /*385f0*/  @!P5 STG.E.U8 desc[UR46][R18.64+0x81], R33 ;  /* 0x000081211200d986 */ /* 0x000be2000c10112e */
[----:B0-----:R-:W-:-:S05]  /*38600*/  @!P1 IADD3 R22, P5, R77, R22, RZ ;  /* 0x000000164d169210 */ /* 0x001fca0007fbe0ff */
[----:B------:R-:W-:Y:S01]  /*38610*/  @!P1 IMAD.X R23, R76, 0x1, R23, P5 ;  /* 0x000000014c179824 */ /* 0x000fe200028e0617 */
[----:B-1----:R-:W-:Y:S02]  /*38620*/  @!P4 IADD3 R20, P5, R75, R34, RZ ;  /* 0x000000224b14c210 */ /* 0x002fe40007fbe0ff */
[----:B------:R-:W-:Y:S01]  /*38630*/  F2FP.SATFINITE.E4M3.F32.PACK_AB_MERGE_C R27, RZ, R32, RZ ;  /* 0x00000020ff1b723e */ /* 0x000fe200048070ff */
[----:B-----5:R-:W-:Y:S01]  /*38640*/  FMUL R18, R138, UR43 ;  /* 0x0000002b8a127c20 */ /* 0x020fe20008400000 */
[----:B------:R-:W-:Y:S01]  /*38650*/  ISETP.NE.AND P2, PT, R111, RZ, PT ;  /* 0x000000ff6f00720c */ /* 0x000fe20003f45270 */
[----:B------:R-:W-:Y:S01]  /*38660*/  @!P4 IMAD.X R21, R74, 0x1, R35, P5 ;  /* 0x000000014a15c824 */ /* 0x000fe200028e0623 */
[----:B------:R-:W-:Y:S01]  /*38670*/  F2FP.SATFINITE.E4M3.F32.PACK_AB_MERGE_C R33, RZ, R26, RZ ;  /* 0x0000001aff21723e */ /* 0x000fe200048070ff */
[----:B------:R0:W-:Y:S01]  /*38680*/  @!P1 STG.E.U8 desc[UR46][R22.64+0x80], R27 ;  /* 0x0000801b16009986 */ /* 0x0001e2000c10112e */
[----:B------:R-:W-:-:S03]  /*38690*/  F2FP.SATFINITE.E4M3.F32.PACK_AB_MERGE_C R35, RZ, R18, RZ ;  /* 0x00000012ff23723e */ /* 0x000fc600048070ff */
[----:B------:R-:W-:Y:S01]  /*386a0*/  @!P4 STG.E.U8 desc[UR46][R20.64+0x81], R33 ;  /* 0x000081211400c986 */ /* 0x000fe2000c10112e */
[----:B------:R-:W-:-:S03]  /*386b0*/  ISETP.NE.AND P4, PT, R105, RZ, PT ;  /* 0x000000ff6900720c */ /* 0x000fc60003f85270 */
[----:B------:R-:W5:Y:S01]  /*386c0*/  LDL.LU R138, [R1+0x60c] ;  /* 0x00060c00018a7983 */ /* 0x000f620000300800 */
[----:B---3--:R-:W-:-:S03]  /*386d0*/  FMUL R18, R137, UR43 ;  /* 0x0000002b89127c20 */ /* 0x008fc60008400000 */
[----:B------:R-:W3:Y:S02]  /*386e0*/  LDL.LU R137, [R1+0x610] ;  /* 0x0006100001897983 */ /* 0x000ee40000300800 */
[----:B0-----:R-:W-:Y:S02]  /*386f0*/  F2FP.SATFINITE.E4M3.F32.PACK_AB_MERGE_C R23, RZ, R18, RZ ;  /* 0x00000012ff17723e */ /* 0x001fe400048070ff */
[----:B------:R-:W0:Y:S01]  /*38700*/  @!P2 LDC.64 R18, c[0x0][0x5c0] ;  /* 0x00017000ff12ab82 */ /* 0x000e220000000a00 */
[----:B------:R-:W-:-:S07]  /*38710*/  ISETP.NE.AND P5, PT, R97, RZ, PT ;  /* 0x000000ff6100720c */ /* 0x000fce0003fa5270 */
[----:B------:R-:W1:Y:S01]  /*38720*/  @!P4 LDC.64 R26, c[0x0][0x5c0] ;  /* 0x00017000ff1acb82 */ /* 0x000e620000000a00 */
[----:B------:R-:W-:-:S05]  /*38730*/  ISETP.NE.AND P6, PT, R101, RZ, PT ;  /* 0x000000ff6500720c */ /* 0x000fca0003fc5270 */
[----:B------:R1:W-:Y:S01]  /*38740*/  @!P5 STG.E.U8 desc[UR46][R16.64+0x88], R35 ;  /* 0x000088231000d986 */ /* 0x0003e2000c10112e */
[----:B0-----:R-:W-:Y:S01]  /*38750*/  @!P2 IADD3 R18, P5, R73, R18, RZ ;  /* 0x000000124912a210 */ /* 0x001fe20007fbe0ff */
[----:B----4-:R-:W-:Y:S02]  /*38760*/  FMUL R22, R136, UR43 ;  /* 0x0000002b88167c20 */ /* 0x010fe40008400000 */
[----:B------:R-:W4:Y:S02]  /*38770*/  LDL.LU R136, [R1+0x614] ;  /* 0x0006140001887983 */ /* 0x000f240000300800 */
[----:B------:R-:W-:Y:S02]  /*38780*/  @!P2 IMAD.X R19, R72, 0x1, R19, P5 ;  /* 0x000000014813a824 */ /* 0x000fe400028e0613 */
[----:B------:R0:W-:Y:S01]  /*38790*/  @!P6 STG.E.U8 desc[UR46][R14.64+0x89], R23 ;  /* 0x000089170e00e986 */ /* 0x0001e2000c10112e */
[----:B-1----:R-:W-:-:S05]  /*387a0*/  @!P4 IADD3 R16, P5, R71, R26, RZ ;  /* 0x0000001a4710c210 */ /* 0x002fca0007fbe0ff */
[----:B------:R-:W-:Y:S02]  /*387b0*/  @!P4 IMAD.X R17, R70, 0x1, R27, P5 ;  /* 0x000000014611c824 */ /* 0x000fe400028e061b */
[----:B0-----:R-:W-:Y:S02]  /*387c0*/  FMUL R14, R139, UR43 ;  /* 0x0000002b8b0e7c20 */ /* 0x001fe40008400000 */
[----:B------:R-:W4:Y:S03]  /*387d0*/  LDL.LU R139, [R1+0x618] ;  /* 0x00061800018b7983 */ /* 0x000f260000300800 */
[----:B------:R-:W-:Y:S01]  /*387e0*/  F2FP.SATFINITE.E4M3.F32.PACK_AB_MERGE_C R27, RZ, R14, RZ ;  /* 0x0000000eff1b723e */ /* 0x000fe200048070ff */
[----:B--2---:R-:W-:Y:S02]  /*387f0*/  FMUL R14, R135, UR43 ;  /* 0x0000002b870e7c20 */ /* 0x004fe40008400000 */
[----:B------:R-:W2:Y:S01]  /*38800*/  LDL.LU R135, [R1+0x61c] ;  /* 0x00061c0001877983 */ /* 0x000ea20000300800 */
[----:B------:R-:W-:-:S05]  /*38810*/  F2FP.SATFINITE.E4M3.F32.PACK_AB_MERGE_C R21, RZ, R22, RZ ;  /* 0x00000016ff15723e */ /* 0x000fca00048070ff */
[----:B------:R0:W-:Y:S01]  /*38820*/  @!P2 STG.E.U8 desc[UR46][R18.64+0x88], R21 ;  /* 0x000088151200a986 */ /* 0x0001e2000c10112e */
[----:B------:R-:W-:Y:S02]  /*38830*/  ISETP.NE.AND P2, PT, R104, RZ, PT ;  /* 0x000000ff6800720c */ /* 0x000fe40003f45270 */
[----:B------:R-:W-:Y:S01]  /*38840*/  ISETP.NE.AND P1, PT, R107, RZ, PT ;  /* 0x000000ff6b00720c */ /* 0x000fe20003f25270 */
[----:B------:R-:W-:Y:S01]  /*38850*/  FMUL R20, R140, UR43 ;  /* 0x0000002b8c147c20 */ /* 0x000fe20008400000 */
[----:B0-----:R-:W-:-:S09]  /*38860*/  F2FP.SATFINITE.E4M3.F32.PACK_AB_MERGE_C R19, RZ, R14, RZ ;  /* 0x0000000eff13723e */ /* 0x001fd200048070ff */
[----:B------:R-:W0:Y:S01]  /*38870*/  @!P2 LDC.64 R14, c[0x0][0x5c0] ;  /* 0x00017000ff0eab82 */ /* 0x000e220000000a00 */
[----:B------:R-:W-:Y:S02]  /*38880*/  ISETP.NE.AND P5, PT, R96, RZ, PT ;  /* 0x000000ff6000720c */ /* 0x000fe40003fa5270 */
[----:B------:R-:W-:-:S05]  /*38890*/  F2FP.SATFINITE.E4M3.F32.PACK_AB_MERGE_C R23, RZ, R20, RZ ;  /* 0x00000014ff17723e */ /* 0x000fca00048070ff */
[----:B------:R-:W1:Y:S01]  /*388a0*/  @!P1 LDC.64 R20, c[0x0][0x5c0] ;  /* 0x00017000ff149b82 */ /* 0x000e620000000a00 */
[----:B------:R3:W-:Y:S01]  /*388b0*/  @!P4 STG.E.U8 desc[UR46][R16.64+0x89], R23 ;  /* 0x000089171000c986 */ /* 0x0007e2000c10112e */
[----:B------:R-:W-:-:S04]  /*388c0*/  ISETP.NE.AND P4, PT, R99, RZ, PT ;  /* 0x000000ff6300720c */ /* 0x000fc80003f85270 */
[----:B------:R1:W-:Y:S01]  /*388d0*/  @!P5 STG.E.U8 desc[UR46][R12.64+0x90], R27 ;  /* 0x0000901b0c00d986 */ /* 0x0003e2000c10112e */
[----:B-----5:R-:W-:-:S03]  /*388e0*/  FMUL R18, R138, UR43 ;  /* 0x0000002b8a127c20 */ /* 0x020fc60008400000 */
[----:B------:R-:W5:Y:S01]  /*388f0*/  LDL.LU R138, [R1+0x620] ;  /* 0x00062000018a7983 */ /* 0x000f620000300800 */
[----:B---3--:R-:W-:-:S03]  /*38900*/  FMUL R16, R137, UR43 ;  /* 0x0000002b89107c20 */ /* 0x008fc60008400000 */
[----:B------:R-:W3:Y:S01]  /*38910*/  LDL.LU R137, [R1+0x624] ;  /* 0x0006240001897983 */ /* 0x000ee20000300800 */
[----:B0-----:R-:W-:Y:S02]  /*38920*/  @!P2 IADD3 R14, P5, R69, R14, RZ ;  /* 0x0000000e450ea210 */ /* 0x001fe40007fbe0ff */
[----:B------:R-:W-:-:S03]  /*38930*/  F2FP.SATFINITE.E4M3.F32.PACK_AB_MERGE_C R17, RZ, R18, RZ ;  /* 0x00000012ff11723e */ /* 0x000fc600048070ff */
[----:B------:R-:W-:Y:S01]  /*38940*/  @!P2 IMAD.X R15, R68, 0x1, R15, P5 ;  /* 0x00000001440fa824 */ /* 0x000fe200028e060f */
[----:B------:R0:W-:Y:S04]  /*38950*/  @!P4 STG.E.U8 desc[UR46][R10.64+0x91], R19 ;  /* 0x000091130a00c986 */ /* 0x0001e8000c10112e */
[----:B------:R-:W-:Y:S01]  /*38960*/  @!P2 STG.E.U8 desc[UR46][R14.64+0x90], R17 ;  /* 0x000090110e00a986 */ /* 0x000fe2000c10112e */
[----:B-1----:R-:W-:-:S05]  /*38970*/  @!P1 IADD3 R12, P2, R67, R20, RZ ;  /* 0x00000014430c9210 */ /* 0x002fca0007f5e0ff */
[----:B------:R-:W-:Y:S01]  /*38980*/  @!P1 IMAD.X R13, R66, 0x1, R21, P2 ;  /* 0x00000001420d9824 */ /* 0x000fe200010e0615 */
[----:B0-----:R-:W-:Y:S01]  /*38990*/  F2FP.SATFINITE.E4M3.F32.PACK_AB_MERGE_C R19, RZ, R16, RZ ;  /* 0x00000010ff13723e */ /* 0x001fe200048070ff */
[----:B----4-:R-:W-:Y:S02]  /*389a0*/  FMUL R10, R136, UR43 ;  /* 0x0000002b880a7c20 */ /* 0x010fe40008400000 */
[----:B------:R-:W4:Y:S04]  /*389b0*/  LDL.LU R136, [R1+0x628] ;  /* 0x0006280001887983 */ /* 0x000f280000300800 */
[----:B------:R2:W-:Y:S01]  /*389c0*/  @!P1 STG.E.U8 desc[UR46][R12.64+0x91], R19 ;  /* 0x000091130c009986 */ /* 0x0005e2000c10112e */
[----:B------:R-:W-:-:S13]  /*389d0*/  ISETP.NE.AND P0, PT, R109, RZ, PT ;  /* 0x000000ff6d00720c */ /* 0x000fda0003f05270 */
[----:B------:R-:W0:Y:S01]  /*389e0*/  @!P0 LDC.64 R22, c[0x0][0x5c0] ;  /* 0x00017000ff168b82 */ /* 0x000e220000000a00 */
[----:B--2---:R-:W-:Y:S02]  /*389f0*/  FMUL R12, R135, UR43 ;  /* 0x0000002b870c7c20 */ /* 0x004fe40008400000 */
[----:B------:R-:W2:Y:S01]  /*38a00*/  LDL.LU R135, [R1+0x62c] ;  /* 0x00062c0001877983 */ /* 0x000ea20000300800 */
[----:B------:R-:W-:Y:S02]  /*38a10*/  F2FP.SATFINITE.E4M3.F32.PACK_AB_MERGE_C R21, RZ, R10, RZ ;  /* 0x0000000aff15723e */ /* 0x000fe400048070ff */
[----:B------:R-:W-:Y:S02]  /*38a20*/  ISETP.NE.AND P3, PT, R110, RZ, PT ;  /* 0x000000ff6e00720c */ /* 0x000fe40003f65270 */
[----:B0-----:R-:W-:Y:S02]  /*38a30*/  @!P0 IADD3 R10, P1, R65, R22, RZ ;  /* 0x00000016410a8210 */ /* 0x001fe40007f3e0ff */
[----:B------:R-:W-:-:S03]  /*38a40*/  ISETP.NE.AND P4, PT, R95, RZ, PT ;  /* 0x000000ff5f00720c */ /* 0x000fc60003f85270 */
[----:B------:R-:W-:Y:S01]  /*38a50*/  @!P0 IMAD.X R11, R64, 0x1, R23, P1 ;  /* 0x00000001400b8824 */ /* 0x000fe200008e0617 */
[----:B------:R-:W-:-:S05]  /*38a60*/  ISETP.LT.OR P1, PT, R29, 0x81, !P4 ;  /* 0x000000811d00780c */ /* 0x000fca0006721670 */
[----:B------:R-:W0:Y:S01]  /*38a70*/  @!P3 LDC.64 R22, c[0x0][0x5c0] ;  /* 0x00017000ff16bb82 */ /* 0x000e220000000a00 */
[----:B------:R-:W-:Y:S02]  /*38a80*/  ISETP.NE.AND P6, PT, R102, RZ, PT ;  /* 0x000000ff6600720c */ /* 0x000fe40003fc5270 */
[----:B------:R-:W-:Y:S01]  /*38a90*/  ISETP.NE.AND P5, PT, R98, RZ, PT ;  /* 0x000000ff6200720c */ /* 0x000fe20003fa5270 */
[----:B------:R-:W-:-:S04]  /*38aa0*/  FMUL R14, R139, UR43 ;  /* 0x0000002b8b0e7c20 */ /* 0x000fc80008400000 */
[----:B------:R-:W1:Y:S01]  /*38ab0*/  @!P1 LDC.64 R26, c[0x0][0x5c0] ;  /* 0x00017000ff1a9b82 */ /* 0x000e620000000a00 */
[----:B------:R-:W-:Y:S02]  /*38ac0*/  ISETP.LT.OR P2, PT, R29, 0x82, !P4 ;  /* 0x000000821d00780c */ /* 0x000fe40006741670 */
[----:B------:R-:W-:Y:S02]  /*38ad0*/  F2FP.SATFINITE.E4M3.F32.PACK_AB_MERGE_C R15, RZ, R14, RZ ;  /* 0x0000000eff0f723e */ /* 0x000fe400048070ff */
[----:B------:R-:W-:Y:S01]  /*38ae0*/  F2FP.SATFINITE.E4M3.F32.PACK_AB_MERGE_C R17, RZ, R12, RZ ;  /* 0x0000000cff11723e */ /* 0x000fe200048070ff */
[----:B------:R0:W-:Y:S04]  /*38af0*/  @!P6 STG.E.U8 desc[UR46][R8.64+0x98], R21 ;  /* 0x000098150800e986 */ /* 0x0001e8000c10112e */
[----:B------:R0:W-:Y:S04]  /*38b00*/  @!P5 STG.E.U8 desc[UR46][R6.64+0x99], R15 ;  /* 0x0000990f0600d986 */ /* 0x0001e8000c10112e */
[----:B------:R3:W-:Y:S01]  /*38b10*/  @!P0 STG.E.U8 desc[UR46][R10.64+0x98], R17 ;  /* 0x000098110a008986 */ /* 0x0007e2000c10112e */
[----:B0-----:R-:W-:Y:S01]  /*38b20*/  @!P3 IADD3 R8, P0, R31, R22, RZ ;  /* 0x000000161f08b210 */ /* 0x001fe20007f1e0ff */
[----:B------:R-:W-:-:S02]  /*38b30*/  @!P1 IMAD.MOV.U32 R6, RZ, RZ, R24 ;  /* 0x000000ffff069224 */ /* 0x000fc400078e0018 */
[----:B------:R-:W-:Y:S02]  /*38b40*/  @!P1 IMAD.MOV.U32 R7, RZ, RZ, R30 ;  /* 0x000000ffff079224 */ /* 0x000fe400078e001e */
[----:B------:R-:W-:-:S04]  /*38b50*/  @!P1 IMAD.WIDE.U32 R12, R4, 0x180, R6 ;  /* 0x00000180040c9825 */ /* 0x000fc800078e0006 */
[----:B-----5:R-:W-:-:S05]  /*38b60*/  FMUL R14, R138, UR43 ;  /* 0x0000002b8a0e7c20 */ /* 0x020fca0008400000 */
[----:B------:R-:W-:Y:S02]  /*38b70*/  F2FP.SATFINITE.E4M3.F32.PACK_AB_MERGE_C R19, RZ, R14, RZ ;  /* 0x0000000eff13723e */ /* 0x000fe400048070ff */
[----:B------:R-:W0:Y:S01]  /*38b80*/  @!P2 LDC.64 R14, c[0x0][0x5c0] ;  /* 0x00017000ff0eab82 */ /* 0x000e220000000a00 */
[----:B------:R-:W-:Y:S01]  /*38b90*/  @!P3 IMAD.X R9, R28, 0x1, R23, P0 ;  /* 0x000000011c09b824 */ /* 0x000fe200000e0617 */
[----:B-1----:R-:W-:Y:S01]  /*38ba0*/  @!P1 IADD3 R12, P0, R12, R26, RZ ;  /* 0x0000001a0c0c9210 */ /* 0x002fe20007f1e0ff */
[----:B------:R-:W-:Y:S02]  /*38bb0*/  @!P1 IMAD R16, R5, 0x180, RZ ;  /* 0x0000018005109824 */ /* 0x000fe400078e02ff */
[----:B---3--:R-:W-:Y:S01]  /*38bc0*/  FMUL R6, R137, UR43 ;  /* 0x0000002b89067c20 */ /* 0x008fe20008400000 */
[----:B------:R1:W-:Y:S01]  /*38bd0*/  @!P3 STG.E.U8 desc[UR46][R8.64+0x99], R19 ;  /* 0x000099130800b986 */ /* 0x0003e2000c10112e */
[----:B------:R-:W-:Y:S02]  /*38be0*/  ISETP.LT.OR P3, PT, R29, 0x89, !P4 ;  /* 0x000000891d00780c */ /* 0x000fe40006761670 */
[----:B------:R-:W-:-:S02]  /*38bf0*/  @!P1 IADD3.X R13, R27, R13, R16, P0, !PT ;  /* 0x0000000d1b0d9210 */ /* 0x000fc400007fe410 */
[----:B------:R-:W-:Y:S01]  /*38c00*/  ISETP.LT.OR P0, PT, R29, 0x8a, !P4 ;  /* 0x0000008a1d00780c */ /* 0x000fe20006701670 */
[----:B------:R-:W-:Y:S01]  /*38c10*/  @!P2 IMAD.MOV.U32 R7, RZ, RZ, R30 ;  /* 0x000000ffff07a224 */ /* 0x000fe200078e001e */
[----:B------:R-:W-:Y:S01]  /*38c20*/  F2FP.SATFINITE.E4M3.F32.PACK_AB_MERGE_C R11, RZ, R6, RZ ;  /* 0x00000006ff0b723e */ /* 0x000fe200048070ff */
[----:B------:R-:W-:-:S04]  /*38c30*/  @!P2 IMAD.MOV.U32 R6, RZ, RZ, R24 ;  /* 0x000000ffff06a224 */ /* 0x000fc800078e0018 */
[----:B------:R-:W-:Y:S01]  /*38c40*/  @!P2 IMAD.WIDE.U32 R6, R4, 0x180, R6 ;  /* 0x000001800406a825 */ /* 0x000fe200078e0006 */
[----:B------:R-:W-:Y:S01]  /*38c50*/  @!P1 STG.E.U8 desc[UR46][R12.64+0x80], R11 ;  /* 0x0000800b0c009986 */ /* 0x000fe2000c10112e */
[----:B------:R-:W3:Y:S02]  /*38c60*/  @!P3 LDC.64 R16, c[0x0][0x5c0] ;  /* 0x00017000ff10bb82 */ /* 0x000ee40000000a00 */
[----:B-1----:R-:W-:Y:S01]  /*38c70*/  @!P2 IMAD R8, R5, 0x180, RZ ;  /* 0x000001800508a824 */ /* 0x002fe200078e02ff */
[----:B------:R-:W-:Y:S02]  /*38c80*/  LOP3.LUT P6, RZ, R0, 0x40000, RZ, 0xc0, !PT ;  /* 0x0004000000ff7812 */ /* 0x000fe400078cc0ff */
[----:B0-----:R-:W-:-:S03]  /*38c90*/  @!P2 IADD3 R6, P1, R6, R14, RZ ;  /* 0x0000000e0606a210 */ /* 0x001fc60007f3e0ff */
[----:B------:R-:W0:Y:S01]  /*38ca0*/  @!P0 LDC.64 R20, c[0x0][0x5c0] ;  /* 0x00017000ff148b82 */ /* 0x000e220000000a00 */
[----:B------:R-:W-:Y:S01]  /*38cb0*/  @!P2 IADD3.X R7, R15, R7, R8, P1, !PT ;  /* 0x000000070f07a210 */ /* 0x000fe20000ffe408 */
[----:B----4-:R-:W-:Y:S01]  /*38cc0*/  FMUL R10, R136, UR43 ;  /* 0x0000002b880a7c20 */ /* 0x010fe20008400000 */
[----:B------:R-:W-:-:S04]  /*38cd0*/  ISETP.LT.OR P1, PT, R29, 0x81, !P6 ;  /* 0x000000811d00780c */ /* 0x000fc80007721670 */
[----:B------:R-:W-:Y:S01]  /*38ce0*/  F2FP.SATFINITE.E4M3.F32.PACK_AB_MERGE_C R15, RZ, R10, RZ ;  /* 0x0000000aff0f723e */ /* 0x000fe200048070ff */
[----:B------:R-:W-:Y:S04]  /*38cf0*/  BSSY B1, `(.L_x_107) ;  /* 0x0000013000017945 */ /* 0x000fe80003800000 */
[----:B------:R1:W-:Y:S02]  /*38d00*/  @!P2 STG.E.U8 desc[UR46][R6.64+0x81], R15 ;  /* 0x0000810f0600a986 */ /* 0x0003e4000c10112e */
[----:B-1----:R-:W-:Y:S02]  /*38d10*/  @!P3 IMAD.MOV.U32 R6, RZ, RZ, R24 ;  /* 0x000000ffff06b224 */ /* 0x002fe400078e0018 */
[----:B------:R-:W-:Y:S02]  /*38d20*/  @!P3 IMAD.MOV.U32 R7, RZ, RZ, R30 ;  /* 0x000000ffff07b224 */ /* 0x000fe400078e001e */
[----:B------:R-:W-:-:S04]  /*38d30*/  @!P3 IMAD.WIDE.U32 R8, R4, 0x180, R6 ;  /* 0x000001800408b825 */ /* 0x000fc800078e0006 */
[----:B--2---:R-:W-:-:S05]  /*38d40*/  FMUL R10, R135, UR43 ;  /* 0x0000002b870a7c20 */ /* 0x004fca0008400000 */
[----:B------:R-:W-:Y:S01]  /*38d50*/  F2FP.SATFINITE.E4M3.F32.PACK_AB_MERGE_C R11, RZ, R10, RZ ;  /* 0x0000000aff0b723e */ /* 0x000fe200048070ff */
[----:B0--3--:R-:W-:Y:S06]  /*38d60*/  @P1 BRA `(.L_x_108) ;  /* 0x00000000002c1947 */ /* 0x009fec0003800000 */
        /* <DEDUP_REMOVED lines=11> */
.L_x_108:
[----:B------:R-:W-:Y:S05]  /*38e20*/  BSYNC B1 ;  /* 0x0000000000017941 */ /* 0x000fea0003800000 */
.L_x_107:
[----:B0-----:R-:W2:Y:S01]  /*38e30*/  LDL.LU R6, [R1+0x630] ;  /* 0x0006300001067983 */ /* 0x001ea20000300800 */
[----:B------:R-:W-:Y:S01]  /*38e40*/  ISETP.LT.OR P1, PT, R29, 0x82, !P6 ;  /* 0x000000821d00780c */ /* 0x000fe20007721670 */
[----:B------:R-:W-:Y:S01]  /*38e50*/  @!P3 IMAD R7, R5, 0x180, RZ ;  /* 0x000001800507b824 */ /* 0x000fe200078e02ff */
[----:B------:R-:W-:Y:S01]  /*38e60*/  @!P3 IADD3 R8, P2, R8, R16, RZ ;  /* 0x000000100808b210 */ /* 0x000fe20007f5e0ff */
[----:B------:R-:W-:Y:S03]  /*38e70*/  BSSY B1, `(.L_x_109) ;  /* 0x0000010000017945 */ /* 0x000fe60003800000 */
[----:B------:R-:W-:Y:S01]  /*38e80*/  @!P3 IADD3.X R9, R17, R9, R7, P2, !PT ;  /* 0x000000091109b210 */ /* 0x000fe200017fe407 */
[----:B--2---:R-:W-:-:S05]  /*38e90*/  FMUL R6, R6, UR43 ;  /* 0x0000002b06067c20 */ /* 0x004fca0008400000 */
        /* <DEDUP_REMOVED lines=13> */
.L_x_110:
[----:B------:R-:W-:Y:S05]  /*38f70*/  BSYNC B1 ;  /* 0x0000000000017941 */ /* 0x000fea0003800000 */
.L_x_109:
[----:B0-----:R-:W2:Y:S04]  /*38f80*/  LDL.LU R6, [R1+0x634] ;  /* 0x0006340001067983 */ /* 0x001ea80000300800 */
[----:B------:R-:W3:Y:S04]  /*38f90*/  LDL.LU R10, [R1+0x638] ;  /* 0x00063800010a7983 */ /* 0x000ee80000300800 */
[----:B------:R-:W4:Y:S01]  /*38fa0*/  LDL.LU R14, [R1+0x63c] ;  /* 0x00063c00010e7983 */ /* 0x000f220000300800 */
[----:B------:R-:W-:Y:S01]  /*38fb0*/  @!P0 IMAD.MOV.U32 R7, RZ, RZ, R30 ;  /* 0x000000ffff078224 */ /* 0x000fe200078e001e */
[----:B------:R-:W-:Y:S01]  /*38fc0*/  ISETP.LT.OR P2, PT, R29, 0x91, !P4 ;  /* 0x000000911d00780c */ /* 0x000fe20006741670 */
[----:B------:R-:W-:Y:S01]  /*38fd0*/  @!P0 IMAD R12, R5, 0x180, RZ ;  /* 0x00000180050c8824 */ /* 0x000fe200078e02ff */
[----:B------:R-:W-:Y:S01]  /*38fe0*/  ISETP.LT.OR P1, PT, R29, 0x92, !P4 ;  /* 0x000000921d00780c */ /* 0x000fe20006721670 */
[----:B------:R-:W-:Y:S10]  /*38ff0*/  BSSY B1, `(.L_x_111) ;  /* 0x000001c000017945 */ /* 0x000ff40003800000 */
[----:B------:R-:W0:Y:S08]  /*39000*/  @!P2 LDC.64 R16, c[0x0][0x5c0] ;  /* 0x00017000ff10ab82 */ /* 0x000e300000000a00 */
[----:B------:R-:W1:Y:S01]  /*39010*/  @!P1 LDC.64 R18, c[0x0][0x5c0] ;  /* 0x00017000ff129b82 */ /* 0x000e620000000a00 */
[----:B--2---:R-:W-:Y:S01]  /*39020*/  FMUL R6, R6, UR43 ;  /* 0x0000002b06067c20 */ /* 0x004fe20008400000 */
[----:B---3--:R-:W-:-:S04]  /*39030*/  FMUL R10, R10, UR43 ;  /* 0x0000002b0a0a7c20 */ /* 0x008fc80008400000 */
[----:B------:R-:W-:Y:S01]  /*39040*/  F2FP.SATFINITE.E4M3.F32.PACK_AB_MERGE_C R11, RZ, R6, RZ ;  /* 0x00000006ff0b723e */ /* 0x000fe200048070ff */
[----:B------:R-:W-:Y:S01]  /*39050*/  @!P0 IMAD.MOV.U32 R6, RZ, RZ, R24 ;  /* 0x000000ffff068224 */ /* 0x000fe200078e0018 */
[----:B------:R-:W-:-:S03]  /*39060*/  F2FP.SATFINITE.E4M3.F32.PACK_AB_MERGE_C R13, RZ, R10, RZ ;  /* 0x0000000aff0d723e */ /* 0x000fc600048070ff */
[----:B------:R-:W-:Y:S01]  /*39070*/  @!P0 IMAD.WIDE.U32 R6, R4, 0x180, R6 ;  /* 0x0000018004068825 */ /* 0x000fe200078e0006 */
[----:B------:R2:W-:Y:S03]  /*39080*/  @!P3 STG.E.U8 desc[UR46][R8.64+0x88], R11 ;  /* 0x0000880b0800b986 */ /* 0x0005e6000c10112e */
[----:B----4-:R-:W-:Y:S01]  /*39090*/  FMUL R10, R14, UR43 ;  /* 0x0000002b0e0a7c20 */ /* 0x010fe20008400000 */
[----:B------:R-:W-:-:S04]  /*390a0*/  @!P0 IADD3 R6, P3, R6, R20, RZ ;  /* 0x0000001406068210 */ /* 0x000fc80007f7e0ff */
[----:B------:R-:W-:Y:S02]  /*390b0*/  F2FP.SATFINITE.E4M3.F32.PACK_AB_MERGE_C R15, RZ, R10, RZ ;  /* 0x0000000aff0f723e */ /* 0x000fe400048070ff */
[----:B------:R-:W-:Y:S02]  /*390c0*/  @!P0 IADD3.X R7, R21, R7, R12, P3, !PT ;  /* 0x0000000715078210 */ /* 0x000fe40001ffe40c */
[----:B------:R-:W-:-:S03]  /*390d0*/  ISETP.LT.OR P3, PT, R29, 0x89, !P6 ;  /* 0x000000891d00780c */ /* 0x000fc60007761670 */
[----:B------:R2:W-:Y:S10]  /*390e0*/  @!P0 STG.E.U8 desc[UR46][R6.64+0x89], R13 ;  /* 0x0000890d06008986 */ /* 0x0005f4000c10112e */
[----:B01----:R-:W-:Y:S05]  /*390f0*/  @P3 BRA `(.L_x_112) ;  /* 0x00000000002c3947 */ /* 0x003fea0003800000 */
[----:B--2---:R-:W-:Y:S01]  /*39100*/  IMAD.MOV.U32 R6, RZ, RZ, R24 ;  /* 0x000000ffff067224 */ /* 0x004fe200078e0018 */
        /* <DEDUP_REMOVED lines=10> */
.L_x_112:
[----:B------:R-:W-:Y:S05]  /*391b0*/  BSYNC B1 ;  /* 0x0000000000017941 */ /* 0x000fea0003800000 */
.L_x_111:
[----:B0-2---:R-:W2:Y:S01]  /*391c0*/  LDL.LU R6, [R1+0x640] ;  /* 0x0006400001067983 */ /* 0x005ea20000300800 */
[----:B------:R-:W-:Y:S01]  /*391d0*/  ISETP.LT.OR P0, PT, R29, 0x8a, !P6 ;  /* 0x0000008a1d00780c */ /* 0x000fe20007701670 */
[----:B------:R-:W-:Y:S01]  /*391e0*/  BSSY B1, `(.L_x_113) ;  /* 0x000000f000017945 */ /* 0x000fe20003800000 */
[----:B--2---:R-:W-:-:S05]  /*391f0*/  FMUL R6, R6, UR43 ;  /* 0x0000002b06067c20 */ /* 0x004fca0008400000 */
[----:B------:R-:W-:-:S06]  /*39200*/  F2FP.SATFINITE.E4M3.F32.PACK_AB_MERGE_C R9, RZ, R6, RZ ;  /* 0x00000006ff09723e */ /* 0x000fcc00048070ff */
[----:B------:R-:W-:Y:S05]  /*39210*/  @P0 BRA `(.L_x_114) ;  /* 0x00000000002c0947 */ /* 0x000fea0003800000 */
        /* <DEDUP_REMOVED lines=11> */
.L_x_114:
[----:B------:R-:W-:Y:S05]  /*392d0*/  BSYNC B1 ;  /* 0x0000000000017941 */ /* 0x000fea0003800000 */
.L_x_113:
[----:B------:R-:W2:Y:S04]  /*392e0*/  LDL.LU R8, [R1+0x644] ;  /* 0x0006440001087983 */ /* 0x000ea80000300800 */
[----:B------:R-:W3:Y:S04]  /*392f0*/  LDL.LU R12, [R1+0x648] ;  /* 0x00064800010c7983 */ /* 0x000ee80000300800 */
[----:B------:R-:W4:Y:S01]  /*39300*/  LDL.LU R14, [R1+0x64c] ;  /* 0x00064c00010e7983 */ /* 0x000f220000300800 */
[----:B0-----:R-:W-:Y:S01]  /*39310*/  @!P2 IMAD.MOV.U32 R6, RZ, RZ, R24 ;  /* 0x000000ffff06a224 */ /* 0x001fe200078e0018 */
[C---:B------:R-:W-:Y:S01]  /*39320*/  ISETP.LT.OR P0, PT, R29.reuse, 0x99, !P4 ;  /* 0x000000991d00780c */ /* 0x040fe20006701670 */
[----:B------:R-:W-:Y:S01]  /*39330*/  @!P2 IMAD.MOV.U32 R7, RZ, RZ, R30 ;  /* 0x000000ffff07a224 */ /* 0x000fe200078e001e */
[----:B------:R-:W-:Y:S01]  /*39340*/  ISETP.LT.OR P4, PT, R29, 0x9a, !P4 ;  /* 0x0000009a1d00780c */ /* 0x000fe20006781670 */
[----:B------:R-:W-:Y:S01]  /*39350*/  @!P2 IMAD R11, R5, 0x180, RZ ;  /* 0x00000180050ba824 */ /* 0x000fe200078e02ff */
[----:B------:R-:W-:Y:S01]  /*39360*/  BSSY B1, `(.L_x_115) ;  /* 0x0000021000017945 */ /* 0x000fe20003800000 */
[----:B------:R-:W-:-:S04]  /*39370*/  @!P2 IMAD.WIDE.U32 R6, R4, 0x180, R6 ;  /* 0x000001800406a825 */ /* 0x000fc800078e0006 */
[----:B------:R-:W-:Y:S01]  /*39380*/  @!P1 IMAD.MOV.U32 R9, RZ, RZ, R30 ;  /* 0x000000ffff099224 */ /* 0x000fe200078e001e */
[----:B------:R-:W-:-:S03]  /*39390*/  @!P2 IADD3 R6, P3, R6, R16, RZ ;  /* 0x000000100606a210 */ /* 0x000fc60007f7e0ff */
[----:B------:R-:W0:Y:S01]  /*393a0*/  @!P0 LDC.64 R20, c[0x0][0x5c0] ;  /* 0x00017000ff148b82 */ /* 0x000e220000000a00 */
[----:B------:R-:W-:-:S07]  /*393b0*/  @!P2 IADD3.X R7, R17, R7, R11, P3, !PT ;  /* 0x000000071107a210 */ /* 0x000fce0001ffe40b */
[----:B------:R-:W1:Y:S01]  /*393c0*/  @!P4 LDC.64 R22, c[0x0][0x5c0] ;  /* 0x00017000ff16cb82 */ /* 0x000e620000000a00 */
[----:B--2---:R-:W-:Y:S01]  /*393d0*/  FMUL R10, R8, UR43 ;  /* 0x0000002b080a7c20 */ /* 0x004fe20008400000 */
[----:B------:R-:W-:-:S04]  /*393e0*/  @!P1 IMAD.MOV.U32 R8, RZ, RZ, R24 ;  /* 0x000000ffff089224 */ /* 0x000fc800078e0018 */
[----:B------:R-:W-:Y:S01]  /*393f0*/  @!P1 IMAD.WIDE.U32 R8, R4, 0x180, R8 ;  /* 0x0000018004089825 */ /* 0x000fe200078e0008 */
[----:B------:R-:W-:-:S03]  /*39400*/  F2FP.SATFINITE.E4M3.F32.PACK_AB_MERGE_C R11, RZ, R10, RZ ;  /* 0x0000000aff0b723e */ /* 0x000fc600048070ff */
[----:B---3--:R-:W-:Y:S01]  /*39410*/  FMUL R10, R12, UR43 ;  /* 0x0000002b0c0a7c20 */ /* 0x008fe20008400000 */
[----:B------:R-:W-:Y:S01]  /*39420*/  @!P1 IMAD R12, R5, 0x180, RZ ;  /* 0x00000180050c9824 */ /* 0x000fe200078e02ff */
[----:B------:R-:W-:Y:S01]  /*39430*/  @!P1 IADD3 R8, P3, R8, R18, RZ ;  /* 0x0000001208089210 */ /* 0x000fe20007f7e0ff */
[----:B------:R2:W-:Y:S02]  /*39440*/  @!P2 STG.E.U8 desc[UR46][R6.64+0x90], R11 ;  /* 0x0000900b0600a986 */ /* 0x0005e4000c10112e */
[----:B------:R-:W-:Y:S01]  /*39450*/  F2FP.SATFINITE.E4M3.F32.PACK_AB_MERGE_C R13, RZ, R10, RZ ;  /* 0x0000000aff0d723e */ /* 0x000fe200048070ff */
[----:B----4-:R-:W-:Y:S01]  /*39460*/  FMUL R10, R14, UR43 ;  /* 0x0000002b0e0a7c20 */ /* 0x010fe20008400000 */
[----:B------:R-:W-:Y:S02]  /*39470*/  @!P1 IADD3.X R9, R19, R9, R12, P3, !PT ;  /* 0x0000000913099210 */ /* 0x000fe40001ffe40c */
[----:B------:R-:W-:Y:S02]  /*39480*/  ISETP.LT.OR P2, PT, R29, 0x91, !P6 ;  /* 0x000000911d00780c */ /* 0x000fe40007741670 */
[----:B------:R-:W-:Y:S01]  /*39490*/  F2FP.SATFINITE.E4M3.F32.PACK_AB_MERGE_C R15, RZ, R10, RZ ;  /* 0x0000000aff0f723e */ /* 0x000fe200048070ff */
        /* <DEDUP_REMOVED lines=13> */
.L_x_116:
[----:B------:R-:W-:Y:S05]  /*39570*/  BSYNC B1 ;  /* 0x0000000000017941 */ /* 0x000fea0003800000 */
.L_x_115:
[----:B0-2---:R-:W2:Y:S04]  /*39580*/  LDL.LU R6, [R1+0x654] ;  /* 0x0006540001067983 */ /* 0x005ea80000300800 */
[----:B------:R-:W3:Y:S04]  /*39590*/  LDL.LU R13, [R1+0x658] ;  /* 0x00065800010d7983 */ /* 0x000ee80000300800 */
[----:B------:R-:W4:Y:S01]  /*395a0*/  LDL.LU R15, [R1+0x650] ;  /* 0x00065000010f7983 */ /* 0x000f220000300800 */
[----:B------:R-:W-:Y:S01]  /*395b0*/  @!P0 IMAD.MOV.U32 R7, RZ, RZ, R30 ;  /* 0x000000ffff078224 */ /* 0x000fe200078e001e */
[----:B------:R-:W-:Y:S01]  /*395c0*/  ISETP.LT.OR P1, PT, R29, 0x92, !P6 ;  /* 0x000000921d00780c */ /* 0x000fe20007721670 */
[----:B------:R-:W-:Y:S01]  /*395d0*/  @!P4 IMAD.MOV.U32 R8, RZ, RZ, R24 ;  /* 0x000000ffff08c224 */ /* 0x000fe200078e0018 */
[----:B------:R-:W-:Y:S01]  /*395e0*/  BSSY B1, `(.L_x_117) ;  /* 0x000001d000017945 */ /* 0x000fe20003800000 */
[----:B------:R-:W-:-:S02]  /*395f0*/  @!P4 IMAD.MOV.U32 R9, RZ, RZ, R30 ;  /* 0x000000ffff09c224 */ /* 0x000fc400078e001e */
[----:B------:R-:W-:Y:S02]  /*39600*/  @!P4 IMAD R14, R5, 0x180, RZ ;  /* 0x00000180050ec824 */ /* 0x000fe400078e02ff */
[----:B------:R-:W-:-:S04]  /*39610*/  @!P4 IMAD.WIDE.U32 R10, R4, 0x180, R8 ;  /* 0x00000180040ac825 */ /* 0x000fc800078e0008 */
[----:B------:R-:W-:Y:S01]  /*39620*/  @!P0 IMAD R9, R5, 0x180, RZ ;  /* 0x0000018005098824 */ /* 0x000fe200078e02ff */
[----:B------:R-:W-:-:S04]  /*39630*/  @!P4 IADD3 R10, P3, R10, R22, RZ ;  /* 0x000000160a0ac210 */ /* 0x000fc80007f7e0ff */
[----:B------:R-:W-:Y:S01]  /*39640*/  @!P4 IADD3.X R11, R23, R11, R14, P3, !PT ;  /* 0x0000000b170bc210 */ /* 0x000fe20001ffe40e */
[----:B--2---:R-:W-:Y:S01]  /*39650*/  FMUL R12, R6, UR43 ;  /* 0x0000002b060c7c20 */ /* 0x004fe20008400000 */
[----:B------:R-:W-:Y:S02]  /*39660*/  @!P0 IMAD.MOV.U32 R6, RZ, RZ, R24 ;  /* 0x000000ffff068224 */ /* 0x000fe400078e0018 */
[----:B---3--:R-:W-:Y:S02]  /*39670*/  FMUL R13, R13, UR43 ;  /* 0x0000002b0d0d7c20 */ /* 0x008fe40008400000 */
[----:B------:R-:W-:-:S03]  /*39680*/  @!P0 IMAD.WIDE.U32 R6, R4, 0x180, R6 ;  /* 0x0000018004068825 */ /* 0x000fc600078e0006 */
[----:B------:R-:W-:Y:S02]  /*39690*/  F2FP.SATFINITE.E4M3.F32.PACK_AB_MERGE_C R17, RZ, R13, RZ ;  /* 0x0000000dff11723e */ /* 0x000fe400048070ff */
[----:B------:R-:W-:Y:S01]  /*396a0*/  @!P0 IADD3 R8, P2, R6, R20, RZ ;  /* 0x0000001406088210 */ /* 0x000fe20007f5e0ff */
[----:B----4-:R-:W-:Y:S01]  /*396b0*/  FMUL R6, R15, UR43 ;  /* 0x0000002b0f067c20 */ /* 0x010fe20008400000 */
[----:B------:R-:W-:Y:S02]  /*396c0*/  F2FP.SATFINITE.E4M3.F32.PACK_AB_MERGE_C R15, RZ, R12, RZ ;  /* 0x0000000cff0f723e */ /* 0x000fe400048070ff */
[----:B------:R-:W-:Y:S02]  /*396d0*/  @!P0 IADD3.X R9, R21, R7, R9, P2, !PT ;  /* 0x0000000715098210 */ /* 0x000fe400017fe409 */
        /* <DEDUP_REMOVED lines=13> */
.L_x_118:
[----:B------:R-:W-:Y:S05]  /*397b0*/  BSYNC B1 ;  /* 0x0000000000017941 */ /* 0x000fea0003800000 */
.L_x_117:
[----:B0-----:R-:W2:Y:S04]  /*397c0*/  LDL.LU R6, [R1+0x65c] ;  /* 0x00065c0001067983 */ /* 0x001ea80000300800 */
[----:B------:R-:W3:Y:S01]  /*397d0*/  LDL.LU R7, [R1+0x660] ;  /* 0x0006600001077983 */ /* 0x000ee20000300800 */
[C---:B------:R-:W-:Y:S01]  /*397e0*/  ISETP.LT.OR P1, PT, R29.reuse, 0x99, !P6 ;  /* 0x000000991d00780c */ /* 0x040fe20007721670 */
[----:B------:R-:W-:Y:S02]  /*397f0*/  BSSY B1, `(.L_x_119) ;  /* 0x0000013000017945 */ /* 0x000fe40003800000 */
[----:B------:R0:W-:Y:S01]  /*39800*/  @!P0 STG.E.U8 desc[UR46][R8.64+0x98], R15 ;  /* 0x0000980f08008986 */ /* 0x0001e2000c10112e */
[----:B------:R-:W-:-:S03]  /*39810*/  ISETP.LT.OR P0, PT, R29, 0x9a, !P6 ;  /* 0x0000009a1d00780c */ /* 0x000fc60007701670 */
[----:B------:R0:W-:Y:S01]  /*39820*/  @!P4 STG.E.U8 desc[UR46][R10.64+0x99], R17 ;  /* 0x000099110a00c986 */ /* 0x0001e2000c10112e */
[----:B--2---:R-:W-:Y:S01]  /*39830*/  FMUL R6, R6, UR43 ;  /* 0x0000002b06067c20 */ /* 0x004fe20008400000 */
[----:B---3--:R-:W-:-:S04]  /*39840*/  FMUL R12, R7, UR43 ;  /* 0x0000002b070c7c20 */ /* 0x008fc80008400000 */
        /* <DEDUP_REMOVED lines=13> */
.L_x_120:
[----:B------:R-:W-:Y:S05]  /*39920*/  BSYNC B1 ;  /* 0x0000000000017941 */ /* 0x000fea0003800000 */
.L_x_119:
[----:B0-----:R-:W-:Y:S01]  /*39930*/  F2FP.SATFINITE.E4M3.F32.PACK_AB_MERGE_C R7, RZ, R12, RZ ;  /* 0x0000000cff07723e */ /* 0x001fe200048070ff */
[----:B------:R-:W-:Y:S06]  /*39940*/  @P0 BRA `(.L_x_42) ;  /* 0x0000000000280947 */ /* 0x000fec0003800000 */
[----:B------:R-:W-:Y:S01]  /*39950*/  IMAD.MOV.U32 R25, RZ, RZ, R30 ;  /* 0x000000ffff197224 */ /* 0x000fe200078e001e */
[----:B------:R-:W-:Y:S01]  /*39960*/  ULDC.64 UR12, c[0x0][0x5c0] ;  /* 0x00017000000c7ab9 */ /* 0x000fe20000000a00 */
        /* <DEDUP_REMOVED lines=8> */
.L_x_42:
[----:B------:R-:W-:Y:S05]  /*399f0*/  BSYNC B0 ;  /* 0x0000000000007941 */ /* 0x000fea0003800000 */
.L_x_38:
[----:B-1----:R-:W3:Y:S04]  /*39a00*/  LDL.LU R5, [R1+0x674] ;  /* 0x0006740001057983 */ /* 0x002ee80000300800 */
[----:B------:R-:W3:Y:S01]  /*39a10*/  LDL.LU R4, [R1+0x678] ;  /* 0x0006780001047983 */ /* 0x000ee20000300800 */
[----:B------:R-:W-:Y:S01]  /*39a20*/  ULDC UR12, c[0x0][0xc] ;  /* 0x00000300000c7ab9 */ /* 0x000fe20000000800 */
[----:B------:R-:W-:Y:S01]  /*39a30*/  ULDC UR13, c[0x0][0x10] ;  /* 0x00000400000d7ab9 */ /* 0x000fe20000000800 */
[----:B--2---:R-:W3:Y:S01]  /*39a40*/  LDC R7, c[0x0][0x14] ;  /* 0x00000500ff077b82 */ /* 0x004ee20000000800 */
[----:B------:R-:W-:Y:S01]  /*39a50*/  UIMAD.WIDE.U32 UR12, UR12, UR13, URZ ;  /* 0x0000000d0c0c72a5 */ /* 0x000fe2000f8e003f */
[----:B------:R-:W-:-:S05]  /*39a60*/  UMOV UR44, 0xffffffff ;  /* 0xffffffff002c7882 */ /* 0x000fca0000000000 */
[----:B---3--:R-:W-:-:S04]  /*39a70*/  IMAD.WIDE.U32 R4, R7, UR12, R4 ;  /* 0x0000000c07047c25 */ /* 0x008fc8000f8e0004 */
[----:B------:R-:W-:Y:S01]  /*39a80*/  IMAD R7, R7, UR13, RZ ;  /* 0x0000000d07077c24 */ /* 0x000fe2000f8e02ff */
[----:B------:R-:W-:Y:S01]  /*39a90*/  ULDC.64 UR12, c[0x0][0x650] ;  /* 0x00019400000c7ab9 */ /* 0x000fe20000000a00 */
[----:B------:R-:W-:Y:S01]  /*39aa0*/  IMAD.MOV.U32 R21, RZ, RZ, R4 ;  /* 0x000000ffff157224 */ /* 0x000fe200078e0004 */
[----:B------:R-:W-:Y:S01]  /*39ab0*/  ISETP.GE.U32.AND P0, PT, R4, UR12, PT ;  /* 0x0000000c04007c0c */ /* 0x000fe2000bf06070 */
[----:B------:R-:W-:Y:S01]  /*39ac0*/  IMAD.IADD R23, R5, 0x1, R7 ;  /* 0x0000000105177824 */ /* 0x000fe200078e0207 */
[----:B------:R-:W-:Y:S01]  /*39ad0*/  PRMT R5, RZ, 0x7610, R5 ;  /* 0x00007610ff057816 */ /* 0x000fe20000000005 */
[----:B------:R-:W-:-:S03]  /*39ae0*/  IMAD.MOV.U32 R4, RZ, RZ, -0x1 ;  /* 0xffffffffff047424 */ /* 0x000fc600078e00ff */
[----:B------:R1:W-:Y:S01]  /*39af0*/  STL [R1+0x674], R23 ;  /* 0x0006741701007387 */ /* 0x0003e20000100800 */
[----:B------:R-:W-:-:S03]  /*39b00*/  ISETP.GE.U32.AND.EX P0, PT, R23, UR13, PT, P0 ;  /* 0x0000000d17007c0c */ /* 0x000fc6000bf06100 */
[----:B------:R1:W-:Y:S04]  /*39b10*/  STL [R1+0x678], R21 ;  /* 0x0006781501007387 */ /* 0x0003e80000100800 */
[----:B------:R1:W-:Y:S06]  /*39b20*/  STL [R1+0x668], R4 ;  /* 0x0006680401007387 */ /* 0x0003ec0000100800 */
[----:B------:R-:W-:Y:S05]  /*39b30*/  @P0 BRA `(.L_x_121) ;  /* 0x0000000400780947 */ /* 0x000fea0003800000 */
[----:B------:R-:W1:Y:S01]  /*39b40*/  S2R R16, SR_CTAID.X ;  /* 0x0000000000107919 */ /* 0x000e620000002500 */
[----:B------:R-:W2:Y:S01]  /*39b50*/  LDC.64 R10, c[0x0][0x628] ;  /* 0x00018a00ff0a7b82 */ /* 0x000ea20000000a00 */
[----:B------:R-:W-:Y:S01]  /*39b60*/  ULDC UR11, c[0x0][0x150] ;  /* 0x00005400000b7ab9 */ /* 0x000fe20000000800 */
[----:B------:R-:W-:Y:S01]  /*39b70*/  IMAD.MOV.U32 R8, RZ, RZ, R21 ;  /* 0x000000ffff087224 */ /* 0x000fe200078e0015 */
[----:B0-----:R-:W0:Y:S01]  /*39b80*/  S2R R18, SR_CTAID.Y ;  /* 0x0000000000127919 */ /* 0x001e220000002600 */
[----:B------:R-:W-:-:S04]  /*39b90*/  IMAD.MOV.U32 R9, RZ, RZ, R23 ;  /* 0x000000ffff097224 */ /* 0x000fc800078e0017 */
[----:B------:R-:W3:Y:S08]  /*39ba0*/  LDC R19, c[0x0][0x144] ;  /* 0x00005100ff137b82 */ /* 0x000ef00000000800 */
[----:B------:R-:W4:Y:S08]  /*39bb0*/  LDC R12, c[0x0][0x630] ;  /* 0x00018c00ff0c7b82 */ /* 0x000f300000000800 */
[----:B------:R-:W0:Y:S01]  /*39bc0*/  LDC.64 R14, c[0x0][0x620] ;  /* 0x00018800ff0e7b82 */ /* 0x000e220000000a00 */
[----:B--2---:R-:W-:-:S04]  /*39bd0*/  ISETP.NE.U32.AND P0, PT, R10, RZ, PT ;  /* 0x000000ff0a00720c */ /* 0x004fc80003f05070 */
[----:B------:R-:W-:Y:S02]  /*39be0*/  ISETP.NE.AND.EX P0, PT, R11, RZ, PT, P0 ;  /* 0x000000ff0b00720c */ /* 0x000fe40003f05300 */
[----:B-1----:R-:W-:-:S05]  /*39bf0*/  I2FP.F32.U32 R4, R16 ;  /* 0x0000001000047245 */ /* 0x002fca0000201000 */
[----:B------:R-:W-:-:S04]  /*39c00*/  FMUL R4, R4, UR11 ;  /* 0x0000000b04047c20 */ /* 0x000fc80008400000 */
[----:B------:R1:W2:Y:S02]  /*39c10*/  F2I.U32.TRUNC.NTZ R17, R4 ;  /* 0x0000000400117305 */ /* 0x0002a4000020f000 */
[----:B---34-:R-:W-:Y:S05]  /*39c20*/  @!P0 BRA `(.L_x_122) ;  /* 0x0000000000288947 */ /* 0x018fea0003800000 */
[----:B-1----:R-:W1:Y:S02]  /*39c30*/  LDC R4, c[0x0][0x634] ;  /* 0x00018d00ff047b82 */ /* 0x002e640000000800 */
[----:B-1----:R-:W-:-:S05]  /*39c40*/  IADD3 R9, P0, R21, R4, RZ ;  /* 0x0000000415097210 */ /* 0x002fca0007f1e0ff */
[----:B------:R-:W-:-:S04]  /*39c50*/  IMAD.X R13, RZ, RZ, R23, P0 ;  /* 0x000000ffff0d7224 */ /* 0x000fc800000e0617 */
[----:B------:R-:W-:-:S04]  /*39c60*/  IMAD.WIDE.U32 R4, R13, R10, RZ ;  /* 0x0000000a0d047225 */ /* 0x000fc800078e00ff */
[----:B-----5:R-:W-:-:S04]  /*39c70*/  IMAD.WIDE.U32 R6, P0, R9, R11, R4 ;  /* 0x0000000b09067225 */ /* 0x020fc80007800004 */
[----:B------:R-:W-:-:S04]  /*39c80*/  IMAD.WIDE.U32 R4, R9, R10, RZ ;  /* 0x0000000a09047225 */ /* 0x000fc800078e00ff */
[----:B------:R-:W-:Y:S01]  /*39c90*/  IMAD.X R9, RZ, RZ, RZ, P0 ;  /* 0x000000ffff097224 */ /* 0x000fe200000e06ff */
[----:B------:R-:W-:Y:S01]  /*39ca0*/  IADD3 RZ, P0, R5, R6, RZ ;  /* 0x0000000605ff7210 */ /* 0x000fe20007f1e0ff */
[----:B------:R-:W-:-:S04]  /*39cb0*/  IMAD.MOV.U32 R8, RZ, RZ, R7 ;  /* 0x000000ffff087224 */ /* 0x000fc800078e0007 */
[----:B------:R-:W-:-:S08]  /*39cc0*/  IMAD.WIDE.U32.X R8, R13, R11, R8, P0 ;  /* 0x0000000b0d087225 */ /* 0x000fd000000e0408 */
.L_x_122:
[-CC-:B------:R-:W-:Y:S01]  /*39cd0*/  SHF.R.U64 R27, R8, R12.reuse, R9.reuse ;  /* 0x0000000c081b7219 */ /* 0x180fe20000001209 */
[----:B------:R-:W3:Y:S01]  /*39ce0*/  LDC.64 R24, c[0x0][0x640] ;  /* 0x00019000ff187b82 */ /* 0x000ee20000000a00 */
[----:B-1----:R-:W-:Y:S01]  /*39cf0*/  SHF.R.U32.HI R4, RZ, R12, R9 ;  /* 0x0000000cff047219 */ /* 0x002fe20000011609 */
[----:B--2---:R-:W-:Y:S01]  /*39d00*/  IMAD.MOV R17, RZ, RZ, -R17 ;  /* 0x000000ffff117224 */ /* 0x004fe200078e0a11 */
[----:B------:R-:W-:Y:S01]  /*39d10*/  IADD3 R7, P0, RZ, -R27, RZ ;  /* 0x8000001bff077210 */ /* 0x000fe20007f1e0ff */
[----:B------:R-:W-:Y:S01]  /*39d20*/  ULDC UR11, c[0x0][0x154] ;  /* 0x00005500000b7ab9 */ /* 0x000fe20000000800 */
[----:B------:R-:W-:Y:S02]  /*39d30*/  IMAD.MOV.U32 R9, RZ, RZ, 0x1 ;  /* 0x00000001ff097424 */ /* 0x000fe400078e00ff */
[----:B------:R-:W-:Y:S01]  /*39d40*/  IMAD R17, R19, R17, R16 ;  /* 0x0000001113117224 */ /* 0x000fe200078e0210 */
[----:B------:R-:W1:Y:S01]  /*39d50*/  LDC R8, c[0x0][0x618] ;  /* 0x00018600ff087b82 */ /* 0x000e620000000800 */
[----:B------:R-:W-:-:S02]  /*39d60*/  IMAD.X R5, RZ, RZ, ~R4, P0 ;  /* 0x000000ffff057224 */ /* 0x000fc400000e0e04 */
[----:B------:R-:W-:Y:S02]  /*39d70*/  IMAD.MOV.U32 R4, RZ, RZ, R21 ;  /* 0x000000ffff047224 */ /* 0x000fe400078e0015 */
[-C--:B0----5:R-:W-:Y:S02]  /*39d80*/  IMAD R6, R5, R14.reuse, RZ ;  /* 0x0000000e05067224 */ /* 0x0a1fe400078e02ff */
[----:B------:R-:W-:Y:S01]  /*39d90*/  IMAD.MOV.U32 R5, RZ, RZ, R23 ;  /* 0x000000ffff057224 */ /* 0x000fe200078e0017 */
[----:B------:R-:W0:Y:S01]  /*39da0*/  LDC R20, c[0x0][0x608] ;  /* 0x00018200ff147b82 */ /* 0x000e220000000800 */
[----:B------:R-:W-:-:S04]  /*39db0*/  IMAD.WIDE.U32 R4, R7, R14, R4 ;  /* 0x0000000e07047225 */ /* 0x000fc800078e0004 */
[----:B------:R-:W-:-:S03]  /*39dc0*/  IMAD R7, R7, R15, R6 ;  /* 0x0000000f07077224 */ /* 0x000fc600078e0206 */
[----:B------:R-:W2:Y:S01]  /*39dd0*/  LDC R22, c[0x0][0x658] ;  /* 0x00019600ff167b82 */ /* 0x000ea20000000800 */
[----:B------:R-:W-:Y:S01]  /*39de0*/  I2FP.F32.U32 R6, R18 ;  /* 0x0000001200067245 */ /* 0x000fe20000201000 */
[----:B------:R-:W-:Y:S01]  /*39df0*/  IMAD.IADD R5, R5, 0x1, R7 ;  /* 0x0000000105057824 */ /* 0x000fe200078e0207 */
[----:B---3--:R-:W-:Y:S01]  /*39e00*/  ISETP.NE.U32.AND P0, PT, R24, RZ, PT ;  /* 0x000000ff1800720c */ /* 0x008fe20003f05070 */
[----:B------:R-:W-:Y:S02]  /*39e10*/  IMAD.MOV.U32 R7, RZ, RZ, -0x1 ;  /* 0xffffffffff077424 */ /* 0x000fe400078e00ff */
[----:B------:R-:W-:Y:S02]  /*39e20*/  FMUL R6, R6, UR11 ;  /* 0x0000000b06067c20 */ /* 0x000fe40008400000 */
[----:B------:R-:W3:Y:S01]  /*39e30*/  LDC R15, c[0x0][0x148] ;  /* 0x00005200ff0f7b82 */ /* 0x000ee20000000800 */
[----:B-1----:R-:W-:Y:S01]  /*39e40*/  SHF.R.U64 R12, R4, R8, R5 ;  /* 0x00000008040c7219 */ /* 0x002fe20000001205 */
[----:B------:R1:W4:Y:S01]  /*39e50*/  F2I.U32.TRUNC.NTZ R13, R6 ;  /* 0x00000006000d7305 */ /* 0x000322000020f000 */
[----:B------:R-:W-:-:S02]  /*39e60*/  ISETP.NE.AND.EX P0, PT, R25, RZ, PT, P0 ;  /* 0x000000ff1900720c */ /* 0x000fc40003f05300 */
[----:B------:R-:W-:-:S03]  /*39e70*/  SHF.R.U32.HI R5, RZ, R8, R5 ;  /* 0x00000008ff057219 */ /* 0x000fc60000011605 */
[----:B------:R-:W1:Y:S01]  /*39e80*/  LDC R16, c[0x0][0x600] ;  /* 0x00018000ff107b82 */ /* 0x000e620000000800 */
[-CC-:B0-----:R-:W-:Y:S02]  /*39e90*/  SHF.R.U64 R10, R12, R20.reuse, R5.reuse ;  /* 0x000000140c0a7219 */ /* 0x181fe40000001205 */
[----:B------:R-:W-:-:S05]  /*39ea0*/  SHF.R.U32.HI R5, RZ, R20, R5 ;  /* 0x00000014ff057219 */ /* 0x000fca0000011605 */
[----:B------:R-:W0:Y:S01]  /*39eb0*/  LDC R21, c[0x0][0x648] ;  /* 0x00019200ff157b82 */ /* 0x000e220000000800 */
[-CC-:B--2---:R-:W-:Y:S02]  /*39ec0*/  SHF.R.U64 R14, R10, R22.reuse, R5.reuse ;  /* 0x000000160a0e7219 */ /* 0x184fe40000001205 */
[-C--:B------:R-:W-:Y:S02]  /*39ed0*/  SHF.L.U32 R7, R7, R22.reuse, RZ ;  /* 0x0000001607077219 */ /* 0x080fe400000006ff */
[-C--:B------:R-:W-:Y:S01]  /*39ee0*/  SHF.R.U32.HI R5, RZ, R22.reuse, R5 ;  /* 0x00000016ff057219 */ /* 0x080fe20000011605 */
[----:B------:R-:W-:Y:S01]  /*39ef0*/  IMAD.MOV.U32 R4, RZ, RZ, R14 ;  /* 0x000000ffff047224 */ /* 0x000fe200078e000e */
[----:B------:R-:W-:Y:S01]  /*39f00*/  SHF.L.U32 R222, R9, R22, RZ ;  /* 0x0000001609de7219 */ /* 0x000fe200000006ff */
[----:B------:R-:W2:Y:S01]  /*39f10*/  LDC R23, c[0x0][0x638] ;  /* 0x00018e00ff177b82 */ /* 0x000ea20000000800 */
[----:B------:R-:W-:-:S07]  /*39f20*/  LOP3.LUT R19, RZ, R7, RZ, 0x33, !PT ;  /* 0x00000007ff137212 */ /* 0x000fce00078e33ff */
[----:B------:R-:W0:Y:S01]  /*39f30*/  LDC R26, c[0x0][0x610] ;  /* 0x00018400ff1a7b82 */ /* 0x000e220000000800 */
[----:B----4-:R-:W-:Y:S05]  /*39f40*/  @!P0 BRA `(.L_x_123) ;  /* 0x0000000000288947 */ /* 0x010fea0003800000 */
[----:B------:R-:W4:Y:S02]  /*39f50*/  LDC R9, c[0x0][0x64c] ;  /* 0x00019300ff097b82 */ /* 0x000f240000000800 */
[----:B----4-:R-:W-:-:S05]  /*39f60*/  IADD3 R9, P0, R14, R9, RZ ;  /* 0x000000090e097210 */ /* 0x010fca0007f1e0ff */
[----:B------:R-:W-:-:S04]  /*39f70*/  IMAD.X R11, RZ, RZ, R5, P0 ;  /* 0x000000ffff0b7224 */ /* 0x000fc800000e0605 */
[----:B------:R-:W-:-:S04]  /*39f80*/  IMAD.WIDE.U32 R4, R11, R24, RZ ;  /* 0x000000180b047225 */ /* 0x000fc800078e00ff */
[----:B-1----:R-:W-:-:S04]  /*39f90*/  IMAD.WIDE.U32 R6, P0, R9, R25, R4 ;  /* 0x0000001909067225 */ /* 0x002fc80007800004 */
[----:B------:R-:W-:-:S04]  /*39fa0*/  IMAD.WIDE.U32 R4, R9, R24, RZ ;  /* 0x0000001809047225 */ /* 0x000fc800078e00ff */
[----:B------:R-:W-:Y:S01]  /*39fb0*/  IMAD.X R9, RZ, RZ, RZ, P0 ;  /* 0x000000ffff097224 */ /* 0x000fe200000e06ff */
[----:B------:R-:W-:Y:S01]  /*39fc0*/  IADD3 RZ, P0, R5, R6, RZ ;  /* 0x0000000605ff7210 */ /* 0x000fe20007f1e0ff */
[----:B------:R-:W-:-:S04]  /*39fd0*/  IMAD.MOV.U32 R8, RZ, RZ, R7 ;  /* 0x000000ffff087224 */ /* 0x000fc800078e0007 */
[----:B------:R-:W-:-:S08]  /*39fe0*/  IMAD.WIDE.U32.X R4, R11, R25, R8, P0 ;  /* 0x000000190b047225 */ /* 0x000fd000000e0408 */
.L_x_123:
[----:B-1----:R-:W1:Y:S01]  /*39ff0*/  LDC R6, c[0x0][0x65c] ;  /* 0x00019700ff067b82 */ /* 0x002e620000000800 */
[----:B0-----:R-:W-:Y:S01]  /*3a000*/  SHF.R.U64 R4, R4, R21, R5 ;  /* 0x0000001504047219 */ /* 0x001fe20000001205 */
[----:B------:R-:W-:Y:S01]  /*3a010*/  VIADD R7, R16, 0xffffffff ;  /* 0xffffffff10077836 */ /* 0x000fe20000000000 */
[----:B------:R-:W-:Y:S01]  /*3a020*/  LOP3.LUT R9, R10, R19, RZ, 0xc0, !PT ;  /* 0x000000130a097212 */ /* 0x000fe200078ec0ff */
[----:B------:R-:W-:Y:S01]  /*3a030*/  IMAD.MOV R13, RZ, RZ, -R13 ;  /* 0x000000ffff0d7224 */ /* 0x000fe200078e0a0d */
[----:B------:R-:W-:Y:S01]  /*3a040*/  R2UR UR44, R27 ;  /* 0x000000001b2c72ca */ /* 0x000fe200000e0000 */
[----:B------:R-:W-:Y:S01]  /*3a050*/  IMAD.MOV R5, RZ, RZ, -R4 ;  /* 0x000000ffff057224 */ /* 0x000fe200078e0a04 */
[----:B------:R-:W-:Y:S01]  /*3a060*/  LOP3.LUT R7, R12, R7, RZ, 0xc0, !PT ;  /* 0x000000070c077212 */ /* 0x000fe200078ec0ff */
[----:B------:R-:W-:Y:S02]  /*3a070*/  IMAD R222, R222, R4, R9 ;  /* 0x00000004dede7224 */ /* 0x000fe400078e0209 */
[----:B--2---:R-:W-:-:S04]  /*3a080*/  IMAD R4, R5, R23, R14 ;  /* 0x0000001705047224 */ /* 0x004fc800078e020e */
[----:B------:R-:W-:Y:S02]  /*3a090*/  IMAD R5, R4, R16, R7 ;  /* 0x0000001004057224 */ /* 0x000fe400078e0207 */
[----:B------:R-:W-:Y:S01]  /*3a0a0*/  IMAD.MOV.U32 R4, RZ, RZ, 0x1 ;  /* 0x00000001ff047424 */ /* 0x000fe200078e00ff */
[----:B-1----:R-:W-:-:S13]  /*3a0b0*/  ISETP.NE.AND P0, PT, R6, 0x1, PT ;  /* 0x000000010600780c */ /* 0x002fda0003f05270 */
[----:B---3--:R-:W-:-:S04]  /*3a0c0*/  @P0 IMAD R17, R15, R13, R18 ;  /* 0x0000000d0f110224 */ /* 0x008fc800078e0212 */
[----:B------:R-:W-:-:S05]  /*3a0d0*/  IMAD R222, R222, R26, R17 ;  /* 0x0000001adede7224 */ /* 0x000fca00078e0211 */
[----:B------:R-:W-:Y:S02]  /*3a0e0*/  SEL R6, R5, R222, !P0 ;  /* 0x000000de05067207 */ /* 0x000fe40004000000 */
[----:B------:R-:W-:Y:S02]  /*3a0f0*/  SEL R222, R222, R5, !P0 ;  /* 0x00000005dede7207 */ /* 0x000fe40004000000 */
[----:B------:R-:W-:Y:S01]  /*3a100*/  PRMT R5, R4, 0x7610, R5 ;  /* 0x0000761004057816 */ /* 0x000fe20000000005 */
[----:B------:R2:W-:Y:S06]  /*3a110*/  STL [R1+0x668], R6 ;  /* 0x0006680601007387 */ /* 0x0005ec0000100800 */
.L_x_121:
[----:B------:R3:W-:Y:S01]  /*3a120*/  STL [R1+0x664], R222 ;  /* 0x000664de01007387 */ /* 0x0007e20000100800 */
[----:B------:R-:W-:Y:S01]  /*3a130*/  LOP3.LUT P0, RZ, R5, 0xff, RZ, 0xc0, !PT ;  /* 0x000000ff05ff7812 */ /* 0x000fe2000780c0ff */
[----:B------:R-:W-:-:S04]  /*3a140*/  UIMAD.WIDE.U32 UR12, UR38, -0x33333333, URZ ;  /* 0xcccccccd260c78a5 */ /* 0x000fc8000f8e003f */
[----:B------:R-:W-:-:S04]  /*3a150*/  USHF.R.U32.HI UR12, URZ, 0x3, UR13 ;  /* 0x000000033f0c7899 */ /* 0x000fc8000801160d */
[----:B------:R-:W-:-:S04]  /*3a160*/  UIMAD UR38, UR12, -0xa, UR38 ;  /* 0xfffffff60c2678a4 */ /* 0x000fc8000f8e0226 */
[----:B---3--:R-:W-:Y:S08]  /*3a170*/  @P0 BRA `(.L_x_124) ;  /* 0xfffffc7000bc0947 */ /* 0x008ff0000383ffff */
[----:B------:R-:W-:Y:S05]  /*3a180*/  EXIT ;  /* 0x000000000000794d */ /* 0x000fea0003800000 */
.L_x_8:
[----:B------:R-:W2:Y:S01]  /*3a190*/  LDL R17, [R1+0x678] ;  /* 0x0006780001117983 */ /* 0x000ea20000100800 */
[----:B------:R-:W-:-:S03]  /*3a1a0*/  ULDC.64 UR6, c[0x0][0x650] ;  /* 0x0001940000067ab9 */ /* 0x000fc60000000a00 */
[----:B------:R-:W3:Y:S01]  /*3a1b0*/  LDL R20, [R1+0x674] ;  /* 0x0006740001147983 */ /* 0x000ee20000100800 */
[----:B------:R-:W-:Y:S01]  /*3a1c0*/  PRMT R6, RZ, 0x7610, R6 ;  /* 0x00007610ff067816 */ /* 0x000fe20000000006 */
[----:B------:R-:W-:Y:S02]  /*3a1d0*/  IMAD.MOV.U32 R2, RZ, RZ, -0x1 ;  /* 0xffffffffff027424 */ /* 0x000fe400078e00ff */
[----:B------:R-:W-:Y:S02]  /*3a1e0*/  IMAD.MOV.U32 R3, RZ, RZ, -0x1 ;  /* 0xffffffffff037424 */ /* 0x000fe400078e00ff */
[----:B------:R-:W-:Y:S01]  /*3a1f0*/  IMAD.MOV.U32 R11, RZ, RZ, -0x1 ;  /* 0xffffffffff0b7424 */ /* 0x000fe200078e00ff */
[----:B--2---:R-:W-:-:S04]  /*3a200*/  ISETP.GE.U32.AND P0, PT, R17, UR6, PT ;  /* 0x0000000611007c0c */ /* 0x004fc8000bf06070 */
[----:B---3--:R-:W-:-:S13]  /*3a210*/  ISETP.GE.U32.AND.EX P0, PT, R20, UR7, PT, P0 ;  /* 0x0000000714007c0c */ /* 0x008fda000bf06100 */
[----:B------:R-:W-:Y:S05]  /*3a220*/  @P0 BRA `(.L_x_125) ;  /* 0x0000000400340947 */ /* 0x000fea0003800000 */
        /* <DEDUP_REMOVED lines=18> */
.L_x_126:
[----:B0-----:R-:W0:Y:S01]  /*3a350*/  LDC.64 R22, c[0x0][0x640] ;  /* 0x00019000ff167b82 */ /* 0x001e220000000a00 */
[-CC-:B------:R-:W-:Y:S02]  /*3a360*/  SHF.R.U64 R14, R8, R16.reuse, R9.reuse ;  /* 0x00000010080e7219 */ /* 0x180fe40000001209 */
[----:B------:R-:W-:Y:S02]  /*3a370*/  SHF.R.U32.HI R2, RZ, R16, R9 ;  /* 0x00000010ff027219 */ /* 0x000fe40000011609 */
[----:B------:R-:W-:-:S03]  /*3a380*/  IADD3 R7, P0, RZ, -R14, RZ ;  /* 0x8000000eff077210 */ /* 0x000fc60007f1e0ff */
[----:B------:R-:W1:Y:S02]  /*3a390*/  LDC R8, c[0x0][0x618] ;  /* 0x00018600ff087b82 */ /* 0x000e640000000800 */
[----:B------:R-:W-:Y:S02]  /*3a3a0*/  IMAD.X R3, RZ, RZ, ~R2, P0 ;  /* 0x000000ffff037224 */ /* 0x000fe400000e0e02 */
[----:B------:R-:W-:Y:S02]  /*3a3b0*/  IMAD.MOV.U32 R2, RZ, RZ, R17 ;  /* 0x000000ffff027224 */ /* 0x000fe400078e0011 */
[----:B------:R-:W-:Y:S02]  /*3a3c0*/  IMAD R6, R3, R18, RZ ;  /* 0x0000001203067224 */ /* 0x000fe400078e02ff */
[----:B------:R-:W2:Y:S01]  /*3a3d0*/  LDC R16, c[0x0][0x608] ;  /* 0x00018200ff107b82 */ /* 0x000ea20000000800 */
[----:B------:R-:W-:Y:S02]  /*3a3e0*/  IMAD.MOV.U32 R3, RZ, RZ, R20 ;  /* 0x000000ffff037224 */ /* 0x000fe400078e0014 */
[----:B------:R-:W-:-:S02]  /*3a3f0*/  IMAD.MOV.U32 R20, RZ, RZ, 0x1 ;  /* 0x00000001ff147424 */ /* 0x000fc400078e00ff */
[----:B------:R-:W-:-:S03]  /*3a400*/  IMAD.WIDE.U32 R2, R7, R18, R2 ;  /* 0x0000001207027225 */ /* 0x000fc600078e0002 */
[----:B------:R-:W3:Y:S01]  /*3a410*/  LDC R21, c[0x0][0x658] ;  /* 0x00019600ff157b82 */ /* 0x000ee20000000800 */
[----:B------:R-:W-:Y:S01]  /*3a420*/  IMAD R7, R7, R19, R6 ;  /* 0x0000001307077224 */ /* 0x000fe200078e0206 */
[----:B0-----:R-:W-:Y:S01]  /*3a430*/  ISETP.NE.U32.AND P0, PT, R22, RZ, PT ;  /* 0x000000ff1600720c */ /* 0x001fe20003f05070 */
[----:B------:R-:W-:Y:S02]  /*3a440*/  IMAD.MOV.U32 R6, RZ, RZ, -0x1 ;  /* 0xffffffffff067424 */ /* 0x000fe400078e00ff */
[----:B------:R-:W-:Y:S01]  /*3a450*/  IMAD.IADD R3, R3, 0x1, R7 ;  /* 0x0000000103037824 */ /* 0x000fe200078e0207 */
[----:B------:R-:W-:Y:S02]  /*3a460*/  ISETP.NE.AND.EX P0, PT, R23, RZ, PT, P0 ;  /* 0x000000ff1700720c */ /* 0x000fe40003f05300 */
[----:B------:R-:W0:Y:S02]  /*3a470*/  LDC R17, c[0x0][0x600] ;  /* 0x00018000ff117b82 */ /* 0x000e240000000800 */
[----:B-1----:R-:W-:-:S02]  /*3a480*/  SHF.R.U64 R10, R2, R8, R3 ;  /* 0x00000008020a7219 */ /* 0x002fc40000001203 */
[----:B------:R-:W-:-:S04]  /*3a490*/  SHF.R.U32.HI R3, RZ, R8, R3 ;  /* 0x00000008ff037219 */ /* 0x000fc80000011603 */
[----:B------:R-:W1:Y:S01]  /*3a4a0*/  LDC R18, c[0x0][0x648] ;  /* 0x00019200ff127b82 */ /* 0x000e620000000800 */
[-CC-:B--2---:R-:W-:Y:S02]  /*3a4b0*/  SHF.R.U64 R15, R10, R16.reuse, R3.reuse ;  /* 0x000000100a0f7219 */ /* 0x184fe40000001203 */
[----:B------:R-:W-:-:S05]  /*3a4c0*/  SHF.R.U32.HI R2, RZ, R16, R3 ;  /* 0x00000010ff027219 */ /* 0x000fca0000011603 */
[----:B------:R-:W2:Y:S01]  /*3a4d0*/  LDC R19, c[0x0][0x638] ;  /* 0x00018e00ff137b82 */ /* 0x000ea20000000800 */
        /* <DEDUP_REMOVED lines=17> */
.L_x_127:
[----:B------:R-:W4:Y:S01]  /*3a5f0*/  LDC R6, c[0x0][0x65c] ;  /* 0x00019700ff067b82 */ /* 0x000f220000000800 */
[----:B-1----:R-:W-:Y:S01]  /*3a600*/  SHF.R.U64 R3, R2, R18, R3 ;  /* 0x0000001202037219 */ /* 0x002fe20000001203 */
[----:B0-----:R-:W-:Y:S01]  /*3a610*/  VIADD R7, R17, 0xffffffff ;  /* 0xffffffff11077836 */ /* 0x001fe20000000000 */
[----:B------:R-:W-:Y:S01]  /*3a620*/  SHF.L.U32 R20, R20, R21, RZ ;  /* 0x0000001514147219 */ /* 0x000fe200000006ff */
[----:B------:R-:W-:Y:S01]  /*3a630*/  IMAD.MOV.U32 R11, RZ, RZ, R14 ;  /* 0x000000ffff0b7224 */ /* 0x000fe200078e000e */
[----:B------:R-:W-:Y:S01]  /*3a640*/  LOP3.LUT R2, R15, R24, RZ, 0xc0, !PT ;  /* 0x000000180f027212 */ /* 0x000fe200078ec0ff */
[----:B------:R-:W-:Y:S01]  /*3a650*/  IMAD.MOV R5, RZ, RZ, -R3 ;  /* 0x000000ffff057224 */ /* 0x000fe200078e0a03 */
[----:B------:R-:W-:-:S03]  /*3a660*/  LOP3.LUT R7, R10, R7, RZ, 0xc0, !PT ;  /* 0x000000070a077212 */ /* 0x000fc600078ec0ff */
[----:B------:R-:W-:Y:S02]  /*3a670*/  IMAD R3, R20, R3, R2 ;  /* 0x0000000314037224 */ /* 0x000fe400078e0202 */
[----:B--2---:R-:W-:-:S04]  /*3a680*/  IMAD R2, R5, R19, R16 ;  /* 0x0000001305027224 */ /* 0x004fc800078e0210 */
[----:B------:R-:W-:Y:S01]  /*3a690*/  IMAD R5, R2, R17, R7 ;  /* 0x0000001102057224 */ /* 0x000fe200078e0207 */
[----:B----4-:R-:W-:Y:S01]  /*3a6a0*/  ISETP.NE.AND P0, PT, R6, 0x1, PT ;  /* 0x000000010600780c */ /* 0x010fe20003f05270 */
[----:B------:R-:W-:-:S12]  /*3a6b0*/  IMAD.MOV.U32 R6, RZ, RZ, 0x1 ;  /* 0x00000001ff067424 */ /* 0x000fd800078e00ff */
[----:B------:R-:W-:-:S04]  /*3a6c0*/  @P0 IMAD R0, R13, R12, R4 ;  /* 0x0000000c0d000224 */ /* 0x000fc800078e0204 */
[----:B---3--:R-:W-:-:S05]  /*3a6d0*/  IMAD R0, R3, R25, R0 ;  /* 0x0000001903007224 */ /* 0x008fca00078e0200 */
[----:B------:R-:W-:Y:S02]  /*3a6e0*/  SEL R3, R5, R0, !P0 ;  /* 0x0000000005037207 */ /* 0x000fe40004000000 */
[----:B------:R-:W-:-:S07]  /*3a6f0*/  SEL R2, R0, R5, !P0 ;  /* 0x0000000500027207 */ /* 0x000fce0004000000 */
.L_x_125:
[----:B------:R-:W-:-:S08]  /*3a700*/  NOP ;  /* 0x0000000000007918 */ /* 0x000fd00000000000 */
[----:B0-----:R-:W0:-:S00]  /*3a710*/  USETMAXREG.DEALLOC.CTAPOOL 0x18 ;  /* 0x00000018000079c8 */ /* 0x001e0000080e0500 */
[----:B------:R-:W-:-:S13]  /*3a720*/  ISETP.NE.AND P0, PT, RZ, UR5, PT ;  /* 0x00000005ff007c0c */ /* 0x000fda000bf05270 */
[----:B------:R-:W-:Y:S05]  /*3a730*/  @P0 EXIT ;  /* 0x000000000000094d */ /* 0x000fea0003800000 */
[----:B0-----:R-:W-:Y:S01]  /*3a740*/  LOP3.LUT P0, RZ, R6, 0xff, RZ, 0xc0, !PT ;  /* 0x000000ff06ff7812 */ /* 0x001fe2000780c0ff */
[----:B------:R-:W-:Y:S02]  /*3a750*/  IMAD.MOV.U32 R6, RZ, RZ, 0x1 ;  /* 0x00000001ff067424 */ /* 0x000fe400078e00ff */
[----:B------:R-:W-:-:S10]  /*3a760*/  IMAD.MOV.U32 R7, RZ, RZ, RZ ;  /* 0x000000ffff077224 */ /* 0x000fd400078e00ff */
[----:B------:R-:W-:Y:S05]  /*3a770*/  @!P0 BRA `(.L_x_128) ;  /* 0x0000000c00588947 */ /* 0x000fea0003800000 */
[----:B------:R-:W0:Y:S01]  /*3a780*/  LDC R0, c[0x0][0x28c] ;  /* 0x0000a300ff007b82 */ /* 0x000e220000000800 */
[----:B------:R-:W1:Y:S01]  /*3a790*/  S2R R10, SR_CgaCtaId ;  /* 0x00000000000a7919 */ /* 0x000e620000008800 */
[----:B------:R-:W-:Y:S01]  /*3a7a0*/  ULDC UR8, c[0x0][0x658] ;  /* 0x0001960000087ab9 */ /* 0x000fe20000000800 */
[----:B------:R-:W-:Y:S01]  /*3a7b0*/  UMOV UR7, 0xffffffff ;  /* 0xffffffff00077882 */ /* 0x000fe20000000000 */
[----:B------:R-:W-:Y:S01]  /*3a7c0*/  ULDC UR6, c[0x0][0xc] ;  /* 0x0000030000067ab9 */ /* 0x000fe20000000800 */
[----:B------:R-:W-:Y:S01]  /*3a7d0*/  USHF.L.U32 UR9, UR7, UR8, URZ ;  /* 0x0000000807097299 */ /* 0x000fe2000800063f */
[----:B------:R-:W-:Y:S01]  /*3a7e0*/  BSSY B0, `(.L_x_128) ;  /* 0x00000cf000007945 */ /* 0x000fe20003800000 */
[----:B------:R-:W-:Y:S01]  /*3a7f0*/  UMOV UR10, 0x1 ;  /* 0x00000001000a7882 */ /* 0x000fe20000000000 */
[----:B------:R-:W-:Y:S01]  /*3a800*/  ULDC UR7, c[0x0][0x10] ;  /* 0x0000040000077ab9 */ /* 0x000fe20000000800 */
[----:B------:R-:W-:Y:S01]  /*3a810*/  USHF.L.U32 UR19, UR10, UR8, URZ ;  /* 0x000000080a137299 */ /* 0x000fe2000800063f */
[----:B------:R-:W-:Y:S01]  /*3a820*/  IMAD.MOV.U32 R9, RZ, RZ, 0x1 ;  /* 0x00000001ff097424 */ /* 0x000fe200078e00ff */
[----:B------:R-:W-:Y:S01]  /*3a830*/  UIMAD.WIDE.U32 UR6, UR6, UR7, URZ ;  /* 0x00000007060672a5 */ /* 0x000fe2000f8e003f */
[----:B------:R-:W-:Y:S01]  /*3a840*/  IMAD.MOV.U32 R6, RZ, RZ, 0x1 ;  /* 0x00000001ff067424 */ /* 0x000fe200078e00ff */
[----:B------:R-:W-:Y:S01]  /*3a850*/  ULDC UR8, c[0x0][0x14] ;  /* 0x0000050000087ab9 */ /* 0x000fe20000000800 */
[----:B------:R-:W-:Y:S01]  /*3a860*/  IMAD.MOV.U32 R7, RZ, RZ, RZ ;  /* 0x000000ffff077224 */ /* 0x000fe200078e00ff */
[----:B------:R-:W-:-:S02]  /*3a870*/  UIMAD.WIDE.U32 UR22, UR6, UR8, URZ ;  /* 0x00000008061672a5 */ /* 0x000fc4000f8e003f */
[----:B------:R-:W-:Y:S01]  /*3a880*/  UIMAD UR13, UR7, UR8, URZ ;  /* 0x00000008070d72a4 */ /* 0x000fe2000f8e023f */
[----:B------:R-:W-:Y:S01]  /*3a890*/  ULDC UR5, c[0x0][0x600] ;  /* 0x0001800000057ab9 */ /* 0x000fe20000000800 */
[----:B------:R-:W-:Y:S02]  /*3a8a0*/  ULOP3.LUT UR21, UR4, 0x2, URZ, 0xfc, !UPT ;  /* 0x0000000204157892 */ /* 0x000fe4000f8efc3f */
[----:B------:R-:W-:Y:S01]  /*3a8b0*/  UIADD3 UR5, UR5, -0x1, URZ ;  /* 0xffffffff05057890 */ /* 0x000fe2000fffe03f */
[----:B0-----:R-:W-:Y:S01]  /*3a8c0*/  VIADD R0, R0, 0x1f ;  /* 0x0000001f00007836 */ /* 0x001fe20000000000 */
[----:B------:R-:W-:Y:S02]  /*3a8d0*/  ULOP3.LUT UR18, URZ, UR9, URZ, 0x33, !UPT ;  /* 0x000000093f127292 */ /* 0x000fe4000f8e333f */
[----:B------:R-:W-:Y:S02]  /*3a8e0*/  UIADD3 UR13, UR23, UR13, URZ ;  /* 0x0000000d170d7290 */ /* 0x000fe4000fffe03f */
[----:B------:R-:W-:Y:S01]  /*3a8f0*/  SHF.R.S32.HI R5, RZ, 0x1f, R0 ;  /* 0x0000001fff057819 */ /* 0x000fe20000011400 */
[----:B------:R-:W-:-:S03]  /*3a900*/  ULDC.64 UR24, c[0x0][0x198] ;  /* 0x0000660000187ab9 */ /* 0x000fc60000000a00 */
[----:B------:R-:W-:Y:S02]  /*3a910*/  LEA.HI R0, R5, R0, RZ, 0x5 ;  /* 0x0000000005007211 */ /* 0x000fe400078f28ff */
[----:B-1----:R-:W-:Y:S02]  /*3a920*/  LOP3.LUT R10, R10, 0x1, RZ, 0xc0, !PT ;  /* 0x000000010a0a7812 */ /* 0x002fe400078ec0ff */
[----:B------:R-:W-:-:S05]  /*3a930*/  SHF.R.S32.HI R0, RZ, 0x5, R0 ;  /* 0x00000005ff007819 */ /* 0x000fca0000011400 */
[----:B------:R-:W-:-:S07]  /*3a940*/  VIADD R16, R0, 0x1 ;  /* 0x0000000100107836 */ /* 0x000fce0000000000 */
.L_x_139:
[----:B------:R-:W-:-:S03]  /*3a950*/  UMOV UR6, 0xffffffff ;  /* 0xffffffff00067882 */ /* 0x000fc60000000000 */
[----:B------:R-:W-:Y:S05]  /*3a960*/  BRA.DIV UR6, `(.L_x_129) ;  /* 0x0000001206b07947 */ /* 0x000fea000b800000 */
[----:B------:R-:W-:-:S13]  /*3a970*/  ELECT P0, URZ, PT ;  /* 0x00000000003f782f */ /* 0x000fda0003800000 */
.L_x_156:
[----:B------:R-:W0:Y:S01]  /*3a980*/  LDC R4, c[0x0][0x28c] ;  /* 0x0000a300ff047b82 */ /* 0x000e220000000800 */
[----:B------:R-:W-:Y:S01]  /*3a990*/  BSSY B1, `(.L_x_130) ;  /* 0x000003b000017945 */ /* 0x000fe20003800000 */
[----:B0-----:R-:W-:-:S13]  /*3a9a0*/  ISETP.LT.OR P0, PT, R4, 0x1, !P0 ;  /* 0x000000010400780c */ /* 0x001fda0004701670 */
[----:B------:R-:W-:Y:S05]  /*3a9b0*/  @P0 BRA `(.L_x_131) ;  /* 0x0000000000e00947 */ /* 0x000fea0003800000 */
[----:B------:R-:W-:Y:S02]  /*3a9c0*/  IMAD R3, R3, 0x2, R10 ;  /* 0x0000000203037824 */ /* 0x000fe400078e020a */
[----:B------:R-:W-:Y:S02]  /*3a9d0*/  IMAD.SHL.U32 R2, R2, 0x200, RZ ;  /* 0x0000020002027824 */ /* 0x000fe400078e00ff */
[----:B------:R-:W-:Y:S02]  /*3a9e0*/  IMAD R5, R3, 0x50, RZ ;  /* 0x0000005003057824 */ /* 0x000fe400078e02ff */
[----:B------:R-:W-:Y:S02]  /*3a9f0*/  IMAD.MOV.U32 R12, RZ, RZ, RZ ;  /* 0x000000ffff0c7224 */ /* 0x000fe400078e00ff */
[----:B------:R-:W-:Y:S02]  /*3aa00*/  IMAD.MOV.U32 R4, RZ, RZ, R16 ;  /* 0x000000ffff047224 */ /* 0x000fe400078e0010 */
[----:B------:R-:W-:-:S02]  /*3aa10*/  IMAD.MOV.U32 R3, RZ, RZ, R6 ;  /* 0x000000ffff037224 */ /* 0x000fc400078e0006 */
[----:B------:R-:W-:-:S07]  /*3aa20*/  IMAD.MOV.U32 R13, RZ, RZ, R7 ;  /* 0x000000ffff0d7224 */ /* 0x000fce00078e0007 */
.L_x_134:
[----:B------:R-:W0:Y:S01]  /*3aa30*/  S2R R15, SR_CgaCtaId ;  /* 0x00000000000f7919 */ /* 0x000e220000008800 */
[----:B------:R-:W-:Y:S02]  /*3aa40*/  MOV R8, 0x400 ;  /* 0x0000040000087802 */ /* 0x000fe40000000f00 */
[----:B------:R-:W-:Y:S02]  /*3aa50*/  SHF.L.U32 R14, R3, 0x1f, RZ ;  /* 0x0000001f030e7819 */ /* 0x000fe400000006ff */
[----:B0-----:R-:W-:-:S05]  /*3aa60*/  LEA R8, R15, R8, 0x18 ;  /* 0x000000080f087211 */ /* 0x001fca00078ec0ff */
[----:B------:R-:W-:-:S04]  /*3aa70*/  IMAD R15, R13, 0x8, R8 ;  /* 0x000000080d0f7824 */ /* 0x000fc800078e0208 */
[----:B------:R-:W0:Y:S02]  /*3aa80*/  SYNCS.PHASECHK.TRANS64.TRYWAIT P0, [R15+URZ+0x50], R14 ;  /* 0x0000500e0f0075a7 */ /* 0x000e24000800017f */
[----:B0-----:R-:W-:Y:S05]  /*3aa90*/  @!P0 BRA `(.L_x_132) ;  /* 0x0000001000848947 */ /* 0x001fea0003800000 */
.L_x_157:
[----:B------:R-:W1:Y:S01]  /*3aaa0*/  S2R R17, SR_TID.X ;  /* 0x0000000000117919 */ /* 0x000e620000002100 */
[----:B------:R-:W-:-:S04]  /*3aab0*/  UPRMT UR6, UR21, 0x9910, URZ ;  /* 0x0000991015067896 */ /* 0x000fc8000800003f */
[----:B------:R-:W-:Y:S01]  /*3aac0*/  UISETP.NE.AND UP0, UPT, UR6, 0x2, UPT ;  /* 0x000000020600788c */ /* 0x000fe2000bf05270 */
[----:B-1----:R-:W-:-:S13]  /*3aad0*/  LOP3.LUT P0, RZ, R17, 0x7f, RZ, 0xc0, !PT ;  /* 0x0000007f11ff7812 */ /* 0x002fda000780c0ff */
[----:B0-----:R-:W0:Y:S02]  /*3aae0*/  @!P0 LDC R14, c[0x0][0x500] ;  /* 0x00014000ff0e8b82 */ /* 0x001e240000000800 */
[----:B0-----:R0:W-:Y:S01]  /*3aaf0*/  @!P0 SYNCS.ARRIVE.TRANS64 RZ, [R15+URZ], R14 ;  /* 0x0000000e0fff89a7 */ /* 0x0011e2000800003f */
[----:B------:R-:W-:-:S13]  /*3ab00*/  PLOP3.LUT P0, PT, PT, PT, UP0, 0x80, 0x0 ;  /* 0x000000000000781c */ /* 0x000fda0003f0f008 */
[----:B0-----:R-:W-:Y:S05]  /*3ab10*/  @P0 BRA `(.L_x_133) ;  /* 0x0000000000040947 */ /* 0x001fea0003800000 */
[----:B------:R-:W-:Y:S01]  /*3ab20*/  BPT.TRAP 0x1 ;  /* 0x000000040000795c */ /* 0x000fe20000300000 */
.L_x_133:
[----:B------:R-:W-:Y:S01]  /*3ab30*/  R2UR UR9, R15 ;  /* 0x000000000f0972ca */ /* 0x000fe200000e0000 */
[C---:B------:R-:W-:Y:S01]  /*3ab40*/  IMAD R14, R13.reuse, 0x4000, R8 ;  /* 0x000040000d0e7824 */ /* 0x040fe200078e0208 */
[----:B------:R-:W-:Y:S01]  /*3ab50*/  UIADD3 UR6, UP0, UR24, 0xf0, URZ ;  /* 0x000000f018067890 */ /* 0x000fe2000ff1e03f */
[----:B------:R-:W-:Y:S01]  /*3ab60*/  IMAD R15, R13, 0x2, R10 ;  /* 0x000000020d0f7824 */ /* 0x000fe200078e020a */
[----:B------:R-:W-:Y:S01]  /*3ab70*/  R2UR UR11, R2 ;  /* 0x00000000020b72ca */ /* 0x000fe200000e0000 */
[----:B------:R-:W-:Y:S01]  /*3ab80*/  VIADD R4, R4, 0xffffffff ;  /* 0xffffffff04047836 */ /* 0x000fe20000000000 */
[----:B------:R-:W-:Y:S01]  /*3ab90*/  R2UR UR7, R14 ;  /* 0x000000000e0772ca */ /* 0x000fe200000e0000 */
[----:B------:R-:W-:Y:S01]  /*3aba0*/  IMAD R15, R15, 0xa00, R8 ;  /* 0x00000a000f0f7824 */ /* 0x000fe200078e0208 */
[----:B------:R-:W-:Y:S01]  /*3abb0*/  R2UR UR10, R12 ;  /* 0x000000000c0a72ca */ /* 0x000fe200000e0000 */
[----:B------:R-:W-:Y:S01]  /*3abc0*/  UIADD3 UR26, UP1, UR24, 0x1f0, URZ ;  /* 0x000001f0181a7890 */ /* 0x000fe2000ff3e03f */
[----:B------:R-:W-:Y:S01]  /*3abd0*/  R2UR UR12, R11 ;  /* 0x000000000b0c72ca */ /* 0x000fe200000e0000 */
[----:B------:R-:W-:Y:S01]  /*3abe0*/  VIADD R13, R13, 0x1 ;  /* 0x000000010d0d7836 */ /* 0x000fe20000000000 */
[----:B------:R-:W-:Y:S01]  /*3abf0*/  R2UR UR8, R15 ;  /* 0x000000000f0872ca */ /* 0x000fe200000e0000 */
[----:B------:R-:W-:Y:S01]  /*3ac00*/  UIADD3.X UR27, URZ, UR25, URZ, UP1, !UPT ;  /* 0x000000193f1b7290 */ /* 0x000fe20008ffe43f */
[----:B------:R-:W-:Y:S01]  /*3ac10*/  R2UR UR20, R5 ;  /* 0x00000000051472ca */ /* 0x000fe200000e0000 */
[----:B------:R-:W-:Y:S01]  /*3ac20*/  UMOV UR14, 0x0 ;  /* 0x00000000000e7882 */ /* 0x000fe20000000000 */
[----:B------:R-:W-:Y:S01]  /*3ac30*/  ISETP.GT.AND P1, PT, R4, 0x1, PT ;  /* 0x000000010400780c */ /* 0x000fe20003f24270 */
[----:B------:R-:W-:Y:S01]  /*3ac40*/  UMOV UR15, 0x10000000 ;  /* 0x10000000000f7882 */ /* 0x000fe20000000000 */
[C---:B------:R-:W-:Y:S01]  /*3ac50*/  ISETP.NE.AND P0, PT, R13.reuse, 0xa, PT ;  /* 0x0000000a0d00780c */ /* 0x040fe20003f05270 */
[----:B------:R-:W-:Y:S01]  /*3ac60*/  UIADD3 UR16, UR7, 0x180, URZ ;  /* 0x0000018007107890 */ /* 0x000fe2000fffe03f */
[----:B------:R-:W-:Y:S01]  /*3ac70*/  VIADD R12, R12, 0x20 ;  /* 0x000000200c0c7836 */ /* 0x000fe20000000000 */
[----:B------:R-:W-:Y:S01]  /*3ac80*/  UIADD3.X UR7, URZ, UR25, URZ, UP0, !UPT ;  /* 0x000000193f077290 */ /* 0x000fe200087fe43f */
[----:B------:R-:W-:Y:S01]  /*3ac90*/  SEL R8, RZ, 0x1, P0 ;  /* 0x00000001ff087807 */ /* 0x000fe20000000000 */
[----:B------:R-:W-:Y:S01]  /*3aca0*/  UMOV UR28, 0x30000 ;  /* 0x00030000001c7882 */ /* 0x000fe20000000000 */
[----:B------:R-:W-:Y:S01]  /*3acb0*/  SEL R13, R13, RZ, P0 ;  /* 0x000000ff0d0d7207 */ /* 0x000fe20000000000 */
[----:B------:R-:W-:Y:S01]  /*3acc0*/  UIADD3 UR17, UR8, 0x28180, URZ ;  /* 0x0002818008117890 */ /* 0x000fe2000fffe03f */
[----:B------:R-:W-:-:S02]  /*3acd0*/  LOP3.LUT R3, R3, R8, RZ, 0x3c, !PT ;  /* 0x0000000803037212 */ /* 0x000fc400078e3cff */
[----:B------:R-:W-:Y:S02]  /*3ace0*/  UMOV UR8, UR16 ;  /* 0x0000001000087c82 */ /* 0x000fe40008000000 */
[----:B------:R0:W-:Y:S02]  /*3acf0*/  UTMALDG.3D [UR8], [UR6], desc[UR14] ;  /* 0x00000e08060075b4 */ /* 0x0001e40008011000 */
[----:B0-----:R-:W-:Y:S01]  /*3ad00*/  UMOV UR8, UR17 ;  /* 0x0000001100087c82 */ /* 0x001fe20008000000 */
[----:B------:R-:W-:Y:S02]  /*3ad10*/  UMOV UR11, UR20 ;  /* 0x00000014000b7c82 */ /* 0x000fe40008000000 */
[----:B------:R0:W-:Y:S02]  /*3ad20*/  UTMALDG.3D.MULTICAST [UR8], [UR26], UR28, desc[UR14] ;  /* 0x00000e081a0073b4 */ /* 0x0001e4000801181c */
[----:B0-----:R-:W-:Y:S05]  /*3ad30*/  @P1 BRA `(.L_x_134) ;  /* 0xfffffffc003c1947 */ /* 0x001fea000383ffff */
.L_x_131:
[----:B------:R-:W-:Y:S05]  /*3ad40*/  BSYNC B1 ;  /* 0x0000000000017941 */ /* 0x000fea0003800000 */
.L_x_130:
[----:B------:R-:W2:Y:S01]  /*3ad50*/  LDL.LU R15, [R1+0x674] ;  /* 0x00067400010f7983 */ /* 0x000ea20000300800 */
[----:B------:R-:W-:Y:S01]  /*3ad60*/  LOP3.LUT P0, RZ, R9, 0xff, RZ, 0xc0, !PT ;  /* 0x000000ff09ff7812 */ /* 0x000fe2000780c0ff */
[C---:B------:R-:W-:Y:S01]  /*3ad70*/  IMAD.IADD R4, R0.reuse, 0x1, R7 ;  /* 0x0000000100047824 */ /* 0x040fe200078e0207 */
[----:B------:R-:W-:Y:S01]  /*3ad80*/  ULDC.64 UR6, c[0x0][0x650] ;  /* 0x0001940000067ab9 */ /* 0x000fe20000000a00 */
[----:B------:R-:W3:Y:S01]  /*3ad90*/  LDL.LU R14, [R1+0x678] ;  /* 0x00067800010e7983 */ /* 0x000ee20000300800 */
[----:B------:R-:W-:Y:S01]  /*3ada0*/  ISETP.GE.U32.AND P1, PT, R0, 0xa, PT ;  /* 0x0000000a0000780c */ /* 0x000fe20003f26070 */
[----:B------:R-:W-:Y:S01]  /*3adb0*/  BSSY B1, `(.L_x_135) ;  /* 0x000006f000017945 */ /* 0x000fe20003800000 */
[----:B------:R-:W-:Y:S01]  /*3adc0*/  IMAD.MOV.U32 R11, RZ, RZ, -0x1 ;  /* 0xffffffffff0b7424 */ /* 0x000fe200078e00ff */
[----:B------:R-:W-:-:S06]  /*3add0*/  PRMT R9, RZ, 0x7610, R9 ;  /* 0x00007610ff097816 */ /* 0x000fcc0000000009 */
[----:B------:R-:W0:Y:S01]  /*3ade0*/  @P0 S2R R3, SR_CgaCtaId ;  /* 0x0000000000030919 */ /* 0x000e220000008800 */
[----:B------:R-:W-:-:S04]  /*3adf0*/  @P0 MOV R2, 0x400 ;  /* 0x0000040000020802 */ /* 0x000fc80000000f00 */
[----:B0-----:R-:W-:-:S04]  /*3ae00*/  @P0 LEA R2, R3, R2, 0x18 ;  /* 0x0000000203020211 */ /* 0x001fc800078ec0ff */
[----:B------:R0:W-:Y:S01]  /*3ae10*/  @P0 SYNCS.ARRIVE.TRANS64.A1T0 RZ, [R2+URZ+0xb8], RZ ;  /* 0x0000b8ff02ff09a7 */ /* 0x0001e2000810003f */
[----:B------:R-:W-:-:S04]  /*3ae20*/  ISETP.GT.U32.AND P0, PT, R4, 0x9, PT ;  /* 0x000000090400780c */ /* 0x000fc80003f04070 */
[----:B------:R-:W-:Y:S01]  /*3ae30*/  ISETP.LT.U32.AND P0, PT, R0, 0xa, P0 ;  /* 0x0000000a0000780c */ /* 0x000fe20000701070 */
[----:B0-----:R-:W-:-:S04]  /*3ae40*/  IMAD.WIDE.U32 R2, R4, -0x33333333, RZ ;  /* 0xcccccccd04027825 */ /* 0x001fc800078e00ff */
[----:B------:R-:W-:Y:S01]  /*3ae50*/  IMAD.MOV.U32 R2, RZ, RZ, -0x1 ;  /* 0xffffffffff027424 */ /* 0x000fe200078e00ff */
[----:B------:R-:W-:Y:S02]  /*3ae60*/  SHF.R.U32.HI R5, RZ, 0x3, R3 ;  /* 0x00000003ff057819 */ /* 0x000fe40000011603 */
[----:B------:R-:W-:-:S03]  /*3ae70*/  SEL R3, RZ, 0x1, !P0 ;  /* 0x00000001ff037807 */ /* 0x000fc60004000000 */
[--C-:B------:R-:W-:Y:S01]  /*3ae80*/  IMAD R7, R5, -0xa, R4.reuse ;  /* 0xfffffff605077824 */ /* 0x100fe200078e0204 */
[----:B------:R-:W-:Y:S01]  /*3ae90*/  LOP3.LUT R6, R6, R3, RZ, 0x3c, !PT ;  /* 0x0000000306067212 */ /* 0x000fe200078e3cff */
[----:B------:R-:W-:Y:S01]  /*3aea0*/  IMAD.MOV.U32 R3, RZ, RZ, -0x1 ;  /* 0xffffffffff037424 */ /* 0x000fe200078e00ff */
[----:B------:R-:W-:Y:S02]  /*3aeb0*/  PRMT R4, RZ, 0x7610, R4 ;  /* 0x00007610ff047816 */ /* 0x000fe40000000004 */
[----:B------:R-:W-:Y:S02]  /*3aec0*/  @P1 LOP3.LUT R6, R6, 0x1, R5, 0x78, !PT ;  /* 0x0000000106061812 */ /* 0x000fe400078e7805 */
[----:B---3--:R-:W-:-:S04]  /*3aed0*/  IADD3 R14, P0, R14, UR22, RZ ;  /* 0x000000160e0e7c10 */ /* 0x008fc8000ff1e0ff */
[----:B--2---:R-:W-:Y:S01]  /*3aee0*/  IADD3.X R15, R15, UR13, RZ, P0, !PT ;  /* 0x0000000d0f0f7c10 */ /* 0x004fe200087fe4ff */
[----:B------:R0:W-:Y:S01]  /*3aef0*/  STL [R1+0x678], R14 ;  /* 0x0006780e01007387 */ /* 0x0001e20000100800 */
[----:B------:R-:W-:-:S03]  /*3af00*/  ISETP.GE.U32.AND P0, PT, R14, UR6, PT ;  /* 0x000000060e007c0c */ /* 0x000fc6000bf06070 */
[----:B------:R0:W-:Y:S01]  /*3af10*/  STL [R1+0x674], R15 ;  /* 0x0006740f01007387 */ /* 0x0001e20000100800 */
[----:B------:R-:W-:-:S13]  /*3af20*/  ISETP.GE.U32.AND.EX P0, PT, R15, UR7, PT, P0 ;  /* 0x000000070f007c0c */ /* 0x000fda000bf06100 */
[----:B0-----:R-:W-:Y:S05]  /*3af30*/  @P0 BRA `(.L_x_136) ;  /* 0x0000000400580947 */ /* 0x001fea0003800000 */
[----:B------:R-:W0:Y:S01]  /*3af40*/  S2R R8, SR_CTAID.X ;  /* 0x0000000000087919 */ /* 0x000e220000002500 */
[----:B------:R-:W1:Y:S01]  /*3af50*/  LDC R17, c[0x0][0x65c] ;  /* 0x00019700ff117b82 */ /* 0x000e620000000800 */
[----:B------:R-:W-:Y:S01]  /*3af60*/  ULDC UR6, c[0x0][0x150] ;  /* 0x0000540000067ab9 */ /* 0x000fe20000000800 */
[----:B------:R-:W-:Y:S01]  /*3af70*/  ULDC UR9, c[0x0][0x630] ;  /* 0x00018c0000097ab9 */ /* 0x000fe20000000800 */
[----:B------:R-:W2:Y:S05]  /*3af80*/  S2R R2, SR_CTAID.Y ;  /* 0x0000000000027919 */ /* 0x000eaa0000002600 */
[----:B------:R-:W3:Y:S08]  /*3af90*/  LDC R5, c[0x0][0x144] ;  /* 0x00005100ff057b82 */ /* 0x000ef00000000800 */
[----:B------:R-:W4:Y:S01]  /*3afa0*/  LDC R13, c[0x0][0x148] ;  /* 0x00005200ff0d7b82 */ /* 0x000f220000000800 */
[----:B-1----:R-:W-:-:S02]  /*3afb0*/  ISETP.NE.AND P2, PT, R17, 0x1, PT ;  /* 0x000000011100780c */ /* 0x002fc40003f45270 */
[----:B0-----:R-:W-:Y:S02]  /*3afc0*/  I2FP.F32.U32 R3, R8 ;  /* 0x0000000800037245 */ /* 0x001fe40000201000 */
[----:B--2---:R-:W-:-:S03]  /*3afd0*/  I2FP.F32.U32 R4, R2 ;  /* 0x0000000200047245 */ /* 0x004fc60000201000 */
[----:B------:R-:W-:Y:S01]  /*3afe0*/  FMUL R3, R3, UR6 ;  /* 0x0000000603037c20 */ /* 0x000fe20008400000 */
[----:B------:R-:W-:Y:S02]  /*3aff0*/  ULDC UR6, c[0x0][0x154] ;  /* 0x0000550000067ab9 */ /* 0x000fe40000000800 */
[----:B------:R-:W-:Y:S01]  /*3b000*/  FMUL R11, R4, UR6 ;  /* 0x00000006040b7c20 */ /* 0x000fe20008400000 */
[----:B------:R-:W-:Y:S02]  /*3b010*/  ULDC.64 UR6, c[0x0][0x628] ;  /* 0x00018a0000067ab9 */ /* 0x000fe40000000a00 */
[----:B------:R-:W0:Y:S01]  /*3b020*/  F2I.U32.TRUNC.NTZ R3, R3 ;  /* 0x0000000300037305 */ /* 0x000e22000020f000 */
[----:B------:R-:W-:-:S04]  /*3b030*/  ISETP.NE.U32.AND P0, PT, RZ, UR6, PT ;  /* 0x00000006ff007c0c */ /* 0x000fc8000bf05070 */
[----:B------:R-:W-:-:S03]  /*3b040*/  ISETP.NE.AND.EX P0, PT, RZ, UR7, PT, P0 ;  /* 0x00000007ff007c0c */ /* 0x000fc6000bf05300 */
[----:B------:R-:W1:Y:S01]  /*3b050*/  F2I.U32.TRUNC.NTZ R11, R11 ;  /* 0x0000000b000b7305 */ /* 0x000e62000020f000 */
[----:B0-----:R-:W-:Y:S02]  /*3b060*/  IMAD.MOV R4, RZ, RZ, -R3 ;  /* 0x000000ffff047224 */ /* 0x001fe400078e0a03 */
[----:B------:R-:W-:Y:S02]  /*3b070*/  IMAD.MOV.U32 R3, RZ, RZ, R15 ;  /* 0x000000ffff037224 */ /* 0x000fe400078e000f */
[----:B---3--:R-:W-:Y:S02]  /*3b080*/  IMAD R8, R5, R4, R8 ;  /* 0x0000000405087224 */ /* 0x008fe400078e0208 */
[----:B-1----:R-:W-:-:S04]  /*3b090*/  IMAD.MOV R4, RZ, RZ, -R11 ;  /* 0x000000ffff047224 */ /* 0x002fc800078e0a0b */
[----:B----4-:R-:W-:Y:S02]  /*3b0a0*/  @P2 IMAD R8, R13, R4, R2 ;  /* 0x000000040d082224 */ /* 0x010fe400078e0202 */
[----:B------:R-:W-:Y:S01]  /*3b0b0*/  IMAD.MOV.U32 R2, RZ, RZ, R14 ;  /* 0x000000ffff027224 */ /* 0x000fe200078e000e */
[----:B------:R-:W-:Y:S06]  /*3b0c0*/  @!P0 BRA `(.L_x_137) ;  /* 0x0000000000288947 */ /* 0x000fec0003800000 */
[----:B------:R-:W-:Y:S02]  /*3b0d0*/  ULDC UR8, c[0x0][0x634] ;  /* 0x00018d0000087ab9 */ /* 0x000fe40000000800 */
[----:B------:R-:W-:-:S05]  /*3b0e0*/  IADD3 R3, P0, R14, UR8, RZ ;  /* 0x000000080e037c10 */ /* 0x000fca000ff1e0ff */
[----:B------:R-:W-:-:S04]  /*3b0f0*/  IMAD.X R11, RZ, RZ, R15, P0 ;  /* 0x000000ffff0b7224 */ /* 0x000fc800000e060f */
[----:B------:R-:W-:-:S04]  /*3b100*/  IMAD.WIDE.U32 R4, R11, UR6, RZ ;  /* 0x000000060b047c25 */ /* 0x000fc8000f8e00ff */
[----:B------:R-:W-:-:S04]  /*3b110*/  IMAD.WIDE.U32 R4, P0, R3, UR7, R4 ;  /* 0x0000000703047c25 */ /* 0x000fc8000f800004 */
[----:B------:R-:W-:-:S04]  /*3b120*/  IMAD.WIDE.U32 R2, R3, UR6, RZ ;  /* 0x0000000603027c25 */ /* 0x000fc8000f8e00ff */
[----:B------:R-:W-:Y:S01]  /*3b130*/  IMAD.MOV.U32 R2, RZ, RZ, R5 ;  /* 0x000000ffff027224 */ /* 0x000fe200078e0005 */
[----:B------:R-:W-:Y:S01]  /*3b140*/  IADD3 RZ, P1, R3, R4, RZ ;  /* 0x0000000403ff7210 */ /* 0x000fe20007f3e0ff */
[----:B------:R-:W-:-:S04]  /*3b150*/  IMAD.X R3, RZ, RZ, RZ, P0 ;  /* 0x000000ffff037224 */ /* 0x000fc800000e06ff */
[----:B------:R-:W-:-:S08]  /*3b160*/  IMAD.WIDE.U32.X R2, R11, UR7, R2, P1 ;  /* 0x000000070b027c25 */ /* 0x000fd000088e0402 */
.L_x_137:
[--C-:B------:R-:W-:Y:S01]  /*3b170*/  SHF.R.U64 R11, R2, UR9, R3.reuse ;  /* 0x00000009020b7c19 */ /* 0x100fe20008001203 */
[----:B------:R-:W-:Y:S01]  /*3b180*/  ULDC.64 UR6, c[0x0][0x620] ;  /* 0x0001880000067ab9 */ /* 0x000fe20000000a00 */
[----:B------:R-:W-:Y:S01]  /*3b190*/  SHF.R.U32.HI R2, RZ, UR9, R3 ;  /* 0x00000009ff027c19 */ /* 0x000fe20008011603 */
[----:B------:R-:W-:Y:S01]  /*3b1a0*/  IMAD.MOV.U32 R3, RZ, RZ, R15 ;  /* 0x000000ffff037224 */ /* 0x000fe200078e000f */
[----:B------:R-:W-:Y:S01]  /*3b1b0*/  IADD3 R13, P0, RZ, -R11, RZ ;  /* 0x8000000bff0d7210 */ /* 0x000fe20007f1e0ff */
[----:B------:R-:W-:-:S04]  /*3b1c0*/  ULDC.64 UR8, c[0x0][0x640] ;  /* 0x0001900000087ab9 */ /* 0x000fc80000000a00 */
[----:B------:R-:W-:Y:S01]  /*3b1d0*/  IMAD.X R2, RZ, RZ, ~R2, P0 ;  /* 0x000000ffff027224 */ /* 0x000fe200000e0e02 */
[----:B------:R-:W-:-:S03]  /*3b1e0*/  ISETP.NE.U32.AND P0, PT, RZ, UR8, PT ;  /* 0x00000008ff007c0c */ /* 0x000fc6000bf05070 */
[----:B------:R-:W-:Y:S01]  /*3b1f0*/  IMAD R2, R2, UR6, RZ ;  /* 0x0000000602027c24 */ /* 0x000fe2000f8e02ff */
[----:B------:R-:W-:-:S03]  /*3b200*/  ISETP.NE.AND.EX P0, PT, RZ, UR9, PT, P0 ;  /* 0x00000009ff007c0c */ /* 0x000fc6000bf05300 */
[----:B------:R-:W-:Y:S02]  /*3b210*/  IMAD R5, R13, UR7, R2 ;  /* 0x000000070d057c24 */ /* 0x000fe4000f8e0202 */
[----:B------:R-:W-:-:S04]  /*3b220*/  IMAD.MOV.U32 R2, RZ, RZ, R14 ;  /* 0x000000ffff027224 */ /* 0x000fc800078e000e */
[----:B------:R-:W-:Y:S01]  /*3b230*/  IMAD.WIDE.U32 R2, R13, UR6, R2 ;  /* 0x000000060d027c25 */ /* 0x000fe2000f8e0002 */
[----:B------:R-:W-:-:S03]  /*3b240*/  ULDC UR6, c[0x0][0x618] ;  /* 0x0001860000067ab9 */ /* 0x000fc60000000800 */
[----:B------:R-:W-:-:S05]  /*3b250*/  IMAD.IADD R3, R3, 0x1, R5 ;  /* 0x0000000103037824 */ /* 0x000fca00078e0205 */
[--C-:B------:R-:W-:Y:S02]  /*3b260*/  SHF.R.U64 R12, R2, UR6, R3.reuse ;  /* 0x00000006020c7c19 */ /* 0x100fe40008001203 */
[----:B------:R-:W-:Y:S01]  /*3b270*/  SHF.R.U32.HI R3, RZ, UR6, R3 ;  /* 0x00000006ff037c19 */ /* 0x000fe20008011603 */
[----:B------:R-:W-:-:S03]  /*3b280*/  ULDC UR6, c[0x0][0x608] ;  /* 0x0001820000067ab9 */ /* 0x000fc60000000800 */
[--C-:B------:R-:W-:Y:S02]  /*3b290*/  SHF.R.U64 R13, R12, UR6, R3.reuse ;  /* 0x000000060c0d7c19 */ /* 0x100fe40008001203 */
[----:B------:R-:W-:Y:S01]  /*3b2a0*/  SHF.R.U32.HI R2, RZ, UR6, R3 ;  /* 0x00000006ff027c19 */ /* 0x000fe20008011603 */
[----:B------:R-:W-:-:S03]  /*3b2b0*/  ULDC UR6, c[0x0][0x658] ;  /* 0x0001960000067ab9 */ /* 0x000fc60000000800 */
[--C-:B------:R-:W-:Y:S02]  /*3b2c0*/  SHF.R.U64 R14, R13, UR6, R2.reuse ;  /* 0x000000060d0e7c19 */ /* 0x100fe40008001202 */
[----:B------:R-:W-:-:S03]  /*3b2d0*/  SHF.R.U32.HI R15, RZ, UR6, R2 ;  /* 0x00000006ff0f7c19 */ /* 0x000fc60008011602 */
[----:B------:R-:W-:Y:S02]  /*3b2e0*/  IMAD.MOV.U32 R2, RZ, RZ, R14 ;  /* 0x000000ffff027224 */ /* 0x000fe400078e000e */
        /* <DEDUP_REMOVED lines=12> */
.L_x_138:
[----:B------:R-:W-:Y:S01]  /*3b3b0*/  ULDC UR6, c[0x0][0x648] ;  /* 0x0001920000067ab9 */ /* 0x000fe20000000800 */
[----:B------:R-:W-:Y:S01]  /*3b3c0*/  LOP3.LUT R13, R13, UR18, RZ, 0xc0, !PT ;  /* 0x000000120d0d7c12 */ /* 0x000fe2000f8ec0ff */
[----:B------:R-:W-:Y:S01]  /*3b3d0*/  IMAD.MOV.U32 R4, RZ, RZ, 0x1 ;  /* 0x00000001ff047424 */ /* 0x000fe200078e00ff */
[----:B------:R-:W-:Y:S01]  /*3b3e0*/  SHF.R.U64 R2, R2, UR6, R3 ;  /* 0x0000000602027c19 */ /* 0x000fe20008001203 */
[----:B------:R-:W-:Y:S01]  /*3b3f0*/  ULDC UR6, c[0x0][0x638] ;  /* 0x00018e0000067ab9 */ /* 0x000fe20000000800 */
[----:B------:R-:W-:-:S03]  /*3b400*/  LOP3.LUT R5, R12, UR5, RZ, 0xc0, !PT ;  /* 0x000000050c057c12 */ /* 0x000fc6000f8ec0ff */
[----:B------:R-:W-:Y:S02]  /*3b410*/  IMAD.MOV R3, RZ, RZ, -R2 ;  /* 0x000000ffff037224 */ /* 0x000fe400078e0a02 */
[----:B------:R-:W-:Y:S02]  /*3b420*/  IMAD R13, R2, UR19, R13 ;  /* 0x00000013020d7c24 */ /* 0x000fe4000f8e020d */
[----:B------:R-:W-:Y:S01]  /*3b430*/  IMAD R14, R3, UR6, R14 ;  /* 0x00000006030e7c24 */ /* 0x000fe2000f8e020e */
[----:B------:R-:W-:Y:S02]  /*3b440*/  ULDC UR6, c[0x0][0x610] ;  /* 0x0001840000067ab9 */ /* 0x000fe40000000800 */
[----:B------:R-:W-:Y:S01]  /*3b450*/  IMAD R8, R13, UR6, R8 ;  /* 0x000000060d087c24 */ /* 0x000fe2000f8e0208 */
[----:B------:R-:W-:Y:S02]  /*3b460*/  ULDC UR6, c[0x0][0x600] ;  /* 0x0001800000067ab9 */ /* 0x000fe40000000800 */
[----:B------:R-:W-:-:S05]  /*3b470*/  IMAD R5, R14, UR6, R5 ;  /* 0x000000060e057c24 */ /* 0x000fca000f8e0205 */
[----:B------:R-:W-:Y:S02]  /*3b480*/  SEL R3, R5, R8, !P2 ;  /* 0x0000000805037207 */ /* 0x000fe40005000000 */
[----:B------:R-:W-:-:S07]  /*3b490*/  SEL R2, R8, R5, !P2 ;  /* 0x0000000508027207 */ /* 0x000fce0005000000 */
.L_x_136:
[----:B------:R-:W-:Y:S05]  /*3b4a0*/  BSYNC B1 ;  /* 0x0000000000017941 */ /* 0x000fea0003800000 */
.L_x_135:
[----:B------:R-:W-:-:S13]  /*3b4b0*/  LOP3.LUT P0, RZ, R4, 0xff, RZ, 0xc0, !PT ;  /* 0x000000ff04ff7812 */ /* 0x000fda000780c0ff */
[----:B------:R-:W-:Y:S05]  /*3b4c0*/  @P0 BRA `(.L_x_139) ;  /* 0xfffffff400200947 */ /* 0x000fea000383ffff */
[----:B------:R-:W-:Y:S05]  /*3b4d0*/  BSYNC B0 ;  /* 0x0000000000007941 */ /* 0x000fea0003800000 */
.L_x_128:
[----:B------:R-:W-:-:S03]  /*3b4e0*/  UMOV UR6, 0xffffffff ;  /* 0xffffffff00067882 */ /* 0x000fc60000000000 */
[----:B------:R-:W-:Y:S05]  /*3b4f0*/  BRA.DIV UR6, `(.L_x_140) ;  /* 0x0000000a06007947 */ /* 0x000fea000b800000 */
[----:B------:R-:W-:-:S13]  /*3b500*/  ELECT P0, URZ, PT ;  /* 0x00000000003f782f */ /* 0x000fda0003800000 */
.L_x_160:
[----:B------:R-:W-:Y:S04]  /*3b510*/  BSSY B0, `(.L_x_141) ;  /* 0x0000062000007945 */ /* 0x000fe80003800000 */
[----:B------:R-:W-:Y:S05]  /*3b520*/  @!P0 BRA `(.L_x_142) ;  /* 0x0000000400808947 */ /* 0x000fea0003800000 */
[----:B------:R-:W-:-:S04]  /*3b530*/  ULOP3.LUT UR6, UR4, 0x2, URZ, 0xfc, !UPT ;  /* 0x0000000204067892 */ /* 0x000fc8000f8efc3f */
[----:B------:R-:W-:-:S06]  /*3b540*/  UISETP.NE.AND UP0, UPT, UR6, 0x3, UPT ;  /* 0x000000030600788c */ /* 0x000fcc000bf05270 */
[----:B------:R-:W-:-:S13]  /*3b550*/  PLOP3.LUT P0, PT, PT, PT, UP0, 0x80, 0x0 ;  /* 0x000000000000781c */ /* 0x000fda0003f0f008 */
[----:B------:R-:W-:Y:S05]  /*3b560*/  @!P0 BRA `(.L_x_143) ;  /* 0x0000000000048947 */ /* 0x000fea0003800000 */
[----:B------:R-:W-:Y:S01]  /*3b570*/  BPT.TRAP 0x1 ;  /* 0x000000040000795c */ /* 0x000fe20000300000 */
.L_x_143:
[----:B------:R-:W0:Y:S01]  /*3b580*/  S2R R3, SR_CgaCtaId ;  /* 0x0000000000037919 */ /* 0x000e220000008800 */
[----:B------:R-:W-:Y:S02]  /*3b590*/  MOV R0, 0x400 ;  /* 0x0000040000007802 */ /* 0x000fe40000000f00 */
[----:B------:R-:W-:Y:S02]  /*3b5a0*/  SHF.L.U32 R2, R6, 0x1f, RZ ;  /* 0x0000001f06027819 */ /* 0x000fe400000006ff */
[----:B0-----:R-:W-:-:S05]  /*3b5b0*/  LEA R0, R3, R0, 0x18 ;  /* 0x0000000003007211 */ /* 0x001fca00078ec0ff */
[----:B------:R-:W-:-:S04]  /*3b5c0*/  VIADD R0, R0, 0x50 ;  /* 0x0000005000007836 */ /* 0x000fc80000000000 */
[----:B------:R-:W-:-:S04]  /*3b5d0*/  IMAD R3, R7, 0x8, R0 ;  /* 0x0000000807037824 */ /* 0x000fc800078e0200 */
[----:B------:R-:W0:Y:S02]  /*3b5e0*/  SYNCS.PHASECHK.TRANS64.TRYWAIT P0, [R3+URZ], R2 ;  /* 0x00000002030075a7 */ /* 0x000e24000800017f */
[----:B0-----:R-:W-:Y:S05]  /*3b5f0*/  @!P0 BRA `(.L_x_144) ;  /* 0x0000000400e08947 */ /* 0x001fea0003800000 */
.L_x_161:
[----:B------:R-:W-:-:S05]  /*3b600*/  VIADD R7, R7, 0x1 ;  /* 0x0000000107077836 */ /* 0x000fca0000000000 */
[----:B------:R-:W-:-:S04]  /*3b610*/  ISETP.NE.AND P0, PT, R7, 0xa, PT ;  /* 0x0000000a0700780c */ /* 0x000fc80003f05270 */
[----:B0-----:R-:W-:Y:S02]  /*3b620*/  SEL R3, RZ, 0x1, P0 ;  /* 0x00000001ff037807 */ /* 0x001fe40000000000 */
[----:B------:R-:W-:Y:S02]  /*3b630*/  SEL R7, R7, RZ, P0 ;  /* 0x000000ff07077207 */ /* 0x000fe40000000000 */
[----:B------:R-:W-:-:S03]  /*3b640*/  LOP3.LUT R6, R6, R3, RZ, 0x3c, !PT ;  /* 0x0000000306067212 */ /* 0x000fc600078e3cff */
[----:B------:R-:W-:Y:S01]  /*3b650*/  IMAD R3, R7, 0x8, R0 ;  /* 0x0000000807037824 */ /* 0x000fe200078e0200 */
[----:B------:R-:W-:-:S04]  /*3b660*/  SHF.L.U32 R2, R6, 0x1f, RZ ;  /* 0x0000001f06027819 */ /* 0x000fc800000006ff */
[----:B------:R-:W0:Y:S02]  /*3b670*/  SYNCS.PHASECHK.TRANS64.TRYWAIT P0, [R3+URZ], R2 ;  /* 0x00000002030075a7 */ /* 0x000e24000800017f */
[----:B0-----:R-:W-:Y:S05]  /*3b680*/  @!P0 BRA `(.L_x_145) ;  /* 0x0000000400d08947 */ /* 0x001fea0003800000 */
.L_x_162:
[----:B0-----:R-:W-:-:S05]  /*3b690*/  VIADD R2, R7, 0x1 ;  /* 0x0000000107027836 */ /* 0x001fca0000000000 */
[----:B------:R-:W-:-:S04]  /*3b6a0*/  ISETP.NE.AND P0, PT, R2, 0xa, PT ;  /* 0x0000000a0200780c */ /* 0x000fc80003f05270 */
[----:B------:R-:W-:Y:S02]  /*3b6b0*/  SEL R3, RZ, 0x1, P0 ;  /* 0x00000001ff037807 */ /* 0x000fe40000000000 */
[----:B------:R-:W-:Y:S02]  /*3b6c0*/  SEL R5, R2, RZ, P0 ;  /* 0x000000ff02057207 */ /* 0x000fe40000000000 */
[----:B------:R-:W-:-:S03]  /*3b6d0*/  LOP3.LUT R6, R6, R3, RZ, 0x3c, !PT ;  /* 0x0000000306067212 */ /* 0x000fc600078e3cff */
[----:B------:R-:W-:Y:S01]  /*3b6e0*/  IMAD R3, R5, 0x8, R0 ;  /* 0x0000000805037824 */ /* 0x000fe200078e0200 */
[----:B------:R-:W-:-:S04]  /*3b6f0*/  SHF.L.U32 R2, R6, 0x1f, RZ ;  /* 0x0000001f06027819 */ /* 0x000fc800000006ff */
[----:B------:R-:W0:Y:S02]  /*3b700*/  SYNCS.PHASECHK.TRANS64.TRYWAIT P0, [R3+URZ], R2 ;  /* 0x00000002030075a7 */ /* 0x000e24000800017f */
[----:B0-----:R-:W-:Y:S05]  /*3b710*/  @!P0 BRA `(.L_x_146) ;  /* 0x0000000400c08947 */ /* 0x001fea0003800000 */
.L_x_163:
        /* <DEDUP_REMOVED lines=9> */
.L_x_164:
        /* <DEDUP_REMOVED lines=9> */
.L_x_165:
        /* <DEDUP_REMOVED lines=9> */
.L_x_166:
        /* <DEDUP_REMOVED lines=9> */
.L_x_167:
        /* <DEDUP_REMOVED lines=9> */
.L_x_168:
        /* <DEDUP_REMOVED lines=9> */
.L_x_169:
[----:B0-----:R-:W-:-:S05]  /*3ba80*/  VIADD R2, R5, 0x1 ;  /* 0x0000000105027836 */ /* 0x001fca0000000000 */
[----:B------:R-:W-:-:S04]  /*3ba90*/  ISETP.NE.AND P0, PT, R2, 0xa, PT ;  /* 0x0000000a0200780c */ /* 0x000fc80003f05270 */
[----:B------:R-:W-:Y:S02]  /*3baa0*/  SEL R4, RZ, 0x1, P0 ;  /* 0x00000001ff047807 */ /* 0x000fe40000000000 */
[----:B------:R-:W-:Y:S02]  /*3bab0*/  SEL R3, R2, RZ, P0 ;  /* 0x000000ff02037207 */ /* 0x000fe40000000000 */
[----:B------:R-:W-:-:S03]  /*3bac0*/  LOP3.LUT R4, R7, R4, RZ, 0x3c, !PT ;  /* 0x0000000407047212 */ /* 0x000fc600078e3cff */
[----:B------:R-:W-:Y:S01]  /*3bad0*/  IMAD R3, R3, 0x8, R0 ;  /* 0x0000000803037824 */ /* 0x000fe200078e0200 */
[----:B------:R-:W-:-:S07]  /*3bae0*/  SHF.L.U32 R0, R4, 0x1f, RZ ;  /* 0x0000001f04007819 */ /* 0x000fce00000006ff */
.L_x_153:
[----:B0-----:R0:W1:Y:S02]  /*3baf0*/  SYNCS.PHASECHK.TRANS64.TRYWAIT P0, [R3+URZ], R0 ;  /* 0x00000000030075a7 */ /* 0x001064000800017f */
[----:B-1----:R-:W-:Y:S05]  /*3bb00*/  @!P0 NANOSLEEP.SYNCS 0x989680 ;  /* 0x009896800000895d */ /* 0x002fea0003900000 */
[----:B------:R-:W1:Y:S02]  /*3bb10*/  @!P0 SYNCS.PHASECHK.TRANS64 P0, [R3+URZ], R0 ;  /* 0x00000000030085a7 */ /* 0x000e64000800007f */
[----:B-1----:R-:W-:Y:S05]  /*3bb20*/  @!P0 BRA `(.L_x_153) ;  /* 0xfffffffc00f08947 */ /* 0x002fea000383ffff */
.L_x_142:
[----:B------:R-:W-:Y:S05]  /*3bb30*/  BSYNC B0 ;  /* 0x0000000000007941 */ /* 0x000fea0003800000 */
.L_x_141:
[----:B------:R-:W-:Y:S05]  /*3bb40*/  EXIT ;  /* 0x000000000000794d */ /* 0x000fea0003800000 */
.L_x_22:
[----:B--2---:R-:W-:-:S04]  /*3bb50*/  IMAD.U32 R5, RZ, RZ, UR12 ;  /* 0x0000000cff057e24 */ /* 0x004fc8000f8e00ff */
[----:B------:R2:W4:Y:S03]  /*3bb60*/  SYNCS.PHASECHK.TRANS64.TRYWAIT P0, [R5+URZ], R4 ;  /* 0x00000004050075a7 */ /* 0x000526000800017f */
[----:B----4-:R-:W-:Y:S05]  /*3bb70*/  @!P0 NANOSLEEP.SYNCS 0x989680 ;  /* 0x009896800000895d */ /* 0x010fea0003900000 */
[----:B------:R-:W4:Y:S02]  /*3bb80*/  @!P0 SYNCS.PHASECHK.TRANS64 P0, [R5+URZ], R4 ;  /* 0x00000004050085a7 */ /* 0x000f24000800007f */
[----:B----4-:R-:W-:Y:S05]  /*3bb90*/  @!P0 BRA `(.L_x_22) ;  /* 0xfffffffc00ec8947 */ /* 0x010fea000383ffff */
[----:B------:R-:W-:Y:S05]  /*3bba0*/  BRA `(.L_x_21) ;  /* 0xfffffc7800fc7947 */ /* 0x000fea000383ffff */
.L_x_28:
[----:B-----5:R4:W-:Y:S02]  /*3bbb0*/  STL [R1+0x684], R0 ;  /* 0x0006840001007387 */ /* 0x0209e40000100800 */
[----:B----4-:R-:W-:-:S04]  /*3bbc0*/  IMAD.U32 R0, RZ, RZ, UR13 ;  /* 0x0000000dff007e24 */ /* 0x010fc8000f8e00ff */
[----:B------:R4:W0:Y:S03]  /*3bbd0*/  SYNCS.PHASECHK.TRANS64.TRYWAIT P0, [R0+URZ], R6 ;  /* 0x00000006000075a7 */ /* 0x000826000800017f */
[----:B0-----:R-:W-:Y:S05]  /*3bbe0*/  @!P0 NANOSLEEP.SYNCS 0x989680 ;  /* 0x009896800000895d */ /* 0x001fea0003900000 */
[----:B------:R4:W0:Y:S02]  /*3bbf0*/  @!P0 SYNCS.PHASECHK.TRANS64 P0, [R0+URZ], R6 ;  /* 0x00000006000085a7 */ /* 0x000824000800007f */
[----:B----4-:R4:W5:Y:S02]  /*3bc00*/  LDL.LU R0, [R1+0x684] ;  /* 0x0006840001007983 */ /* 0x0109640000300800 */
[----:B0---4-:R-:W-:Y:S05]  /*3bc10*/  @!P0 BRA `(.L_x_28) ;  /* 0xfffffffc00e48947 */ /* 0x011fea000383ffff */
[----:B------:R-:W-:Y:S05]  /*3bc20*/  BRA `(.L_x_27) ;  /* 0xfffffccc00d47947 */ /* 0x000fea000383ffff */
.L_x_129:
[----:B------:R-:W-:Y:S01]  /*3bc30*/  BSSY B1, `(.L_x_154) ;  /* 0x0000006000017945 */ /* 0x000fe20003800000 */
[----:B------:R-:W-:-:S07]  /*3bc40*/  IMAD.MOV.U32 R4, RZ, RZ, -0x1 ;  /* 0xffffffffff047424 */ /* 0x000fce00078e00ff */
[----:B------:R-:W-:Y:S05]  /*3bc50*/  WARPSYNC.COLLECTIVE R4, `(.L_x_155) ;  /* 0x00000000040c7348 */ /* 0x000fea0003c00000 */
[----:B------:R-:W-:Y:S02]  /*3bc60*/  ELECT P0, UR62, PT ;  /* 0x00000000003e782f */ /* 0x000fe40003800000 */
[----:B------:R-:W-:Y:S01]  /*3bc70*/  MOV R4, UR62 ;  /* 0x0000003e00047c02 */ /* 0x000fe20008000f00 */
[----:B------:R-:W-:Y:S10]  /*3bc80*/  ENDCOLLECTIVE ;  /* 0x000000000000791b */ /* 0x000ff40003800000 */
.L_x_155:
[----:B------:R-:W-:Y:S05]  /*3bc90*/  BSYNC B1 ;  /* 0x0000000000017941 */ /* 0x000fea0003800000 */
.L_x_154:
[----:B------:R-:W-:Y:S05]  /*3bca0*/  BRA `(.L_x_156) ;  /* 0xffffffec00347947 */ /* 0x000fea000383ffff */
.L_x_132:
[----:B0-----:R0:W1:Y:S02]  /*3bcb0*/  SYNCS.PHASECHK.TRANS64.TRYWAIT P0, [R15+URZ+0x50], R14 ;  /* 0x0000500e0f0075a7 */ /* 0x001064000800017f */
[----:B-1----:R-:W-:Y:S05]  /*3bcc0*/  @!P0 NANOSLEEP.SYNCS 0x989680 ;  /* 0x009896800000895d */ /* 0x002fea0003900000 */
[----:B------:R-:W1:Y:S02]  /*3bcd0*/  @!P0 SYNCS.PHASECHK.TRANS64 P0, [R15+URZ+0x50], R14 ;  /* 0x0000500e0f0085a7 */ /* 0x000e64000800007f */
[----:B-1----:R-:W-:Y:S05]  /*3bce0*/  @!P0 BRA `(.L_x_132) ;  /* 0xfffffffc00f08947 */ /* 0x002fea000383ffff */
[----:B------:R-:W-:Y:S05]  /*3bcf0*/  BRA `(.L_x_157) ;  /* 0xffffffec00687947 */ /* 0x000fea000383ffff */
.L_x_140:
[----:B------:R-:W-:Y:S01]  /*3bd00*/  BSSY B0, `(.L_x_158) ;  /* 0x0000006000007945 */ /* 0x000fe20003800000 */
[----:B------:R-:W-:-:S07]  /*3bd10*/  IMAD.MOV.U32 R4, RZ, RZ, -0x1 ;  /* 0xffffffffff047424 */ /* 0x000fce00078e00ff */
[----:B------:R-:W-:Y:S05]  /*3bd20*/  WARPSYNC.COLLECTIVE R4, `(.L_x_159) ;  /* 0x00000000040c7348 */ /* 0x000fea0003c00000 */
[----:B------:R-:W-:Y:S02]  /*3bd30*/  ELECT P0, UR62, PT ;  /* 0x00000000003e782f */ /* 0x000fe40003800000 */
[----:B------:R-:W-:Y:S01]  /*3bd40*/  MOV R4, UR62 ;  /* 0x0000003e00047c02 */ /* 0x000fe20008000f00 */
[----:B------:R-:W-:Y:S10]  /*3bd50*/  ENDCOLLECTIVE ;  /* 0x000000000000791b */ /* 0x000ff40003800000 */
.L_x_159:
[----:B------:R-:W-:Y:S05]  /*3bd60*/  BSYNC B0 ;  /* 0x0000000000007941 */ /* 0x000fea0003800000 */
.L_x_158:
[----:B------:R-:W-:Y:S05]  /*3bd70*/  BRA `(.L_x_160) ;  /* 0xfffffff400e47947 */ /* 0x000fea000383ffff */
.L_x_144:
[----:B0-----:R0:W1:Y:S02]  /*3bd80*/  SYNCS.PHASECHK.TRANS64.TRYWAIT P0, [R3+URZ], R2 ;  /* 0x00000002030075a7 */ /* 0x001064000800017f */
[----:B-1----:R-:W-:Y:S05]  /*3bd90*/  @!P0 NANOSLEEP.SYNCS 0x989680 ;  /* 0x009896800000895d */ /* 0x002fea0003900000 */
[----:B------:R-:W1:Y:S02]  /*3bda0*/  @!P0 SYNCS.PHASECHK.TRANS64 P0, [R3+URZ], R2 ;  /* 0x00000002030085a7 */ /* 0x000e64000800007f */
[----:B-1----:R-:W-:Y:S05]  /*3bdb0*/  @!P0 BRA `(.L_x_144) ;  /* 0xfffffffc00f08947 */ /* 0x002fea000383ffff */
[----:B------:R-:W-:Y:S05]  /*3bdc0*/  BRA `(.L_x_161) ;  /* 0xfffffff8000c7947 */ /* 0x000fea000383ffff */
.L_x_145:
[----:B0-----:R0:W1:Y:S02]  /*3bdd0*/  SYNCS.PHASECHK.TRANS64.TRYWAIT P0, [R3+URZ], R2 ;  /* 0x00000002030075a7 */ /* 0x001064000800017f */
[----:B-1----:R-:W-:Y:S05]  /*3bde0*/  @!P0 NANOSLEEP.SYNCS 0x989680 ;  /* 0x009896800000895d */ /* 0x002fea0003900000 */
[----:B------:R-:W1:Y:S02]  /*3bdf0*/  @!P0 SYNCS.PHASECHK.TRANS64 P0, [R3+URZ], R2 ;  /* 0x00000002030085a7 */ /* 0x000e64000800007f */
[----:B-1----:R-:W-:Y:S05]  /*3be00*/  @!P0 BRA `(.L_x_145) ;  /* 0xfffffffc00f08947 */ /* 0x002fea000383ffff */
[----:B------:R-:W-:Y:S05]  /*3be10*/  BRA `(.L_x_162) ;  /* 0xfffffff8001c7947 */ /* 0x000fea000383ffff */
.L_x_146:
[----:B0-----:R0:W1:Y:S02]  /*3be20*/  SYNCS.PHASECHK.TRANS64.TRYWAIT P0, [R3+URZ], R2 ;  /* 0x00000002030075a7 */ /* 0x001064000800017f */
[----:B-1----:R-:W-:Y:S05]  /*3be30*/  @!P0 NANOSLEEP.SYNCS 0x989680 ;  /* 0x009896800000895d */ /* 0x002fea0003900000 */
[----:B------:R-:W1:Y:S02]  /*3be40*/  @!P0 SYNCS.PHASECHK.TRANS64 P0, [R3+URZ], R2 ;  /* 0x00000002030085a7 */ /* 0x000e64000800007f */
[----:B-1----:R-:W-:Y:S05]  /*3be50*/  @!P0 BRA `(.L_x_146) ;  /* 0xfffffffc00f08947 */ /* 0x002fea000383ffff */
[----:B------:R-:W-:Y:S05]  /*3be60*/  BRA `(.L_x_163) ;  /* 0xfffffff8002c7947 */ /* 0x000fea000383ffff */
.L_x_147:
[----:B0-----:R0:W1:Y:S02]  /*3be70*/  SYNCS.PHASECHK.TRANS64.TRYWAIT P0, [R3+URZ], R2 ;  /* 0x00000002030075a7 */ /* 0x001064000800017f */
[----:B-1----:R-:W-:Y:S05]  /*3be80*/  @!P0 NANOSLEEP.SYNCS 0x989680 ;  /* 0x009896800000895d */ /* 0x002fea0003900000 */
[----:B------:R-:W1:Y:S02]  /*3be90*/  @!P0 SYNCS.PHASECHK.TRANS64 P0, [R3+URZ], R2 ;  /* 0x00000002030085a7 */ /* 0x000e64000800007f */
[----:B-1----:R-:W-:Y:S05]  /*3bea0*/  @!P0 BRA `(.L_x_147) ;  /* 0xfffffffc00f08947 */ /* 0x002fea000383ffff */
[----:B------:R-:W-:Y:S05]  /*3beb0*/  BRA `(.L_x_164) ;  /* 0xfffffff8003c7947 */ /* 0x000fea000383ffff */
.L_x_148:
[----:B0-----:R0:W1:Y:S02]  /*3bec0*/  SYNCS.PHASECHK.TRANS64.TRYWAIT P0, [R3+URZ], R2 ;  /* 0x00000002030075a7 */ /* 0x001064000800017f */
[----:B-1----:R-:W-:Y:S05]  /*3bed0*/  @!P0 NANOSLEEP.SYNCS 0x989680 ;  /* 0x009896800000895d */ /* 0x002fea0003900000 */
[----:B------:R-:W1:Y:S02]  /*3bee0*/  @!P0 SYNCS.PHASECHK.TRANS64 P0, [R3+URZ], R2 ;  /* 0x00000002030085a7 */ /* 0x000e64000800007f */
[----:B-1----:R-:W-:Y:S05]  /*3bef0*/  @!P0 BRA `(.L_x_148) ;  /* 0xfffffffc00f08947 */ /* 0x002fea000383ffff */
[----:B------:R-:W-:Y:S05]  /*3bf00*/  BRA `(.L_x_165) ;  /* 0xfffffff8004c7947 */ /* 0x000fea000383ffff */
.L_x_149:
[----:B0-----:R0:W1:Y:S02]  /*3bf10*/  SYNCS.PHASECHK.TRANS64.TRYWAIT P0, [R3+URZ], R2 ;  /* 0x00000002030075a7 */ /* 0x001064000800017f */
[----:B-1----:R-:W-:Y:S05]  /*3bf20*/  @!P0 NANOSLEEP.SYNCS 0x989680 ;  /* 0x009896800000895d */ /* 0x002fea0003900000 */
[----:B------:R-:W1:Y:S02]  /*3bf30*/  @!P0 SYNCS.PHASECHK.TRANS64 P0, [R3+URZ], R2 ;  /* 0x00000002030085a7 */ /* 0x000e64000800007f */
[----:B-1----:R-:W-:Y:S05]  /*3bf40*/  @!P0 BRA `(.L_x_149) ;  /* 0xfffffffc00f08947 */ /* 0x002fea000383ffff */
[----:B------:R-:W-:Y:S05]  /*3bf50*/  BRA `(.L_x_166) ;  /* 0xfffffff8005c7947 */ /* 0x000fea000383ffff */
.L_x_150:
[----:B0-----:R0:W1:Y:S02]  /*3bf60*/  SYNCS.PHASECHK.TRANS64.TRYWAIT P0, [R3+URZ], R2 ;  /* 0x00000002030075a7 */ /* 0x001064000800017f */
[----:B-1----:R-:W-:Y:S05]  /*3bf70*/  @!P0 NANOSLEEP.SYNCS 0x989680 ;  /* 0x009896800000895d */ /* 0x002fea0003900000 */
[----:B------:R-:W1:Y:S02]  /*3bf80*/  @!P0 SYNCS.PHASECHK.TRANS64 P0, [R3+URZ], R2 ;  /* 0x00000002030085a7 */ /* 0x000e64000800007f */
[----:B-1----:R-:W-:Y:S05]  /*3bf90*/  @!P0 BRA `(.L_x_150) ;  /* 0xfffffffc00f08947 */ /* 0x002fea000383ffff */
[----:B------:R-:W-:Y:S05]  /*3bfa0*/  BRA `(.L_x_167) ;  /* 0xfffffff8006c7947 */ /* 0x000fea000383ffff */
.L_x_151:
[----:B0-----:R0:W1:Y:S02]  /*3bfb0*/  SYNCS.PHASECHK.TRANS64.TRYWAIT P0, [R3+URZ], R2 ;  /* 0x00000002030075a7 */ /* 0x001064000800017f */
[----:B-1----:R-:W-:Y:S05]  /*3bfc0*/  @!P0 NANOSLEEP.SYNCS 0x989680 ;  /* 0x009896800000895d */ /* 0x002fea0003900000 */
[----:B------:R-:W1:Y:S02]  /*3bfd0*/  @!P0 SYNCS.PHASECHK.TRANS64 P0, [R3+URZ], R2 ;  /* 0x00000002030085a7 */ /* 0x000e64000800007f */
[----:B-1----:R-:W-:Y:S05]  /*3bfe0*/  @!P0 BRA `(.L_x_151) ;  /* 0xfffffffc00f08947 */ /* 0x002fea000383ffff */
[----:B------:R-:W-:Y:S05]  /*3bff0*/  BRA `(.L_x_168) ;  /* 0xfffffff8007c7947 */ /* 0x000fea000383ffff */
.L_x_152:
[----:B0-----:R0:W1:Y:S02]  /*3c000*/  SYNCS.PHASECHK.TRANS64.TRYWAIT P0, [R3+URZ], R2 ;  /* 0x00000002030075a7 */ /* 0x001064000800017f */
[----:B-1----:R-:W-:Y:S05]  /*3c010*/  @!P0 NANOSLEEP.SYNCS 0x989680 ;  /* 0x009896800000895d */ /* 0x002fea0003900000 */
[----:B------:R-:W1:Y:S02]  /*3c020*/  @!P0 SYNCS.PHASECHK.TRANS64 P0, [R3+URZ], R2 ;  /* 0x00000002030085a7 */ /* 0x000e64000800007f */
[----:B-1----:R-:W-:Y:S05]  /*3c030*/  @!P0 BRA `(.L_x_152) ;  /* 0xfffffffc00f08947 */ /* 0x002fea000383ffff */
[----:B------:R-:W-:Y:S05]  /*3c040*/  BRA `(.L_x_169) ;  /* 0xfffffff8008c7947 */ /* 0x000fea000383ffff */
.L_x_170:
[----:B------:R-:W-:-:S00]  /*3c050*/  BRA `(.L_x_170) ;  /* 0xfffffffc00fc7947 */ /* 0x000fc0000383ffff */
[----:B------:R-:W-:-:S00]  /*3c060*/  NOP ;  /* 0x0000000000007918 */ /* 0x000fc00000000000 */
        /* <DEDUP_REMOVED lines=9> */
.L_x_171:


//--------------------- .nv.shared._ZN7cutlass13device_kernelINS_4gemm6kernel13GemmUniversalIN4cute5tupleIJiiiiEEENS1_10collective13CollectiveMmaINS1_37MainloopSm90TmaGmmaWarpSpecializedFP8ILi10ENS5_IJNS4_1CILi2EEENSA_ILi1EEESC_EEENS1_35KernelTmaWarpSpecializedCooperativeEEENS5_IJNSA_ILi512EEENSA_ILi160EEENSA_ILi32EEEEEENS_12float_e4m3_tENS5_IJlSC_lEEESK_SL_NS4_8TiledMMAINS4_8MMA_AtomIJNS4_4SM904GMMA30MMA_64x32x32_F32E4M3E4M3_SS_TNILNSP_7ScaleInE1ELSR_1EEEEEENS4_6LayoutISD_NS5_IJSC_NSA_ILi0EEESV_EEEEENS5_IJNS4_10UnderscoreESY_SY_EEEEENS4_13SM90_TMA_LOADENS4_14ComposedLayoutINS4_7SwizzleILi1ELi4ELi3EEENS4_18smem_ptr_flag_bitsILi8EEENSU_INS5_IJNSA_ILi8EEESI_EEENS5_IJSI_SC_EEEEEEEvNS4_8identityENS4_23SM90_TMA_LOAD_MULTICASTES1B_vS1C_EENS_8epilogue10collective6detail29Sm90TmaWarpSpecializedAdapterINS1G_15DefaultEpilogueISK_SL_SL_NS1F_6thread17LinearCombinationISK_Li1EffLNS1K_9ScaleType4KindE0ELNS_15FloatRoundStyleE2ESK_EENS1_15EpilogueDefaultEEEEEvvEEEEvNT_6ParamsE --------------------------
	.section	.nv.shared._ZN7cutlass13device_kernelINS_4gemm6kernel13GemmUniversalIN4cute5tupleIJiiiiEEENS1_10collective13CollectiveMmaINS1_37MainloopSm90TmaGmmaWarpSpecializedFP8ILi10ENS5_IJNS4_1CILi2EEENSA_ILi1EEESC_EEENS1_35KernelTmaWarpSpecializedCooperativeEEENS5_IJNSA_ILi512EEENSA_ILi160EEENSA_ILi32EEEEEENS_12float_e4m3_tENS5_IJlSC_lEEESK_SL_NS4_8TiledMMAINS4_8MMA_AtomIJNS4_4SM904GMMA30MMA_64x32x32_F32E4M3E4M3_SS_TNILNSP_7ScaleInE1ELSR_1EEEEEENS4_6LayoutISD_NS5_IJSC_NSA_ILi0EEESV_EEEEENS5_IJNS4_10UnderscoreESY_SY_EEEEENS4_13SM90_TMA_LOADENS4_14ComposedLayoutINS4_7SwizzleILi1ELi4ELi3EEENS4_18smem_ptr_flag_bitsILi8EEENSU_INS5_IJNSA_ILi8EEESI_EEENS5_IJSI_SC_EEEEEEEvNS4_8identityENS4_23SM90_TMA_LOAD_MULTICASTES1B_vS1C_EENS_8epilogue10collective6detail29Sm90TmaWarpSpecializedAdapterINS1G_15DefaultEpilogueISK_SL_SL_NS1F_6thread17LinearCombinationISK_Li1EffLNS1K_9ScaleType4KindE0ELNS_15FloatRoundStyleE2ESK_EENS1_15EpilogueDefaultEEEEEvvEEEEvNT_6ParamsE,"aw",@nobits
	.sectionflags	@""
	.align	16
	.zero		1024


//--------------------- .nv.shared.reserved.0     --------------------------
	.section	.nv.shared.reserved.0,"aw",@nobits
	.weak		__nv_reservedSMEM_offset_0_alias
	.size		__nv_reservedSMEM_offset_0_alias, 0, 0
	.other		__nv_reservedSMEM_offset_0_alias,@"STO_CUDA_RESERVED_SHARED STV_DEFAULT"
__nv_reservedSMEM_offset_0_alias:
	.zero		0


//--------------------- .nv.global                --------------------------
	.section	.nv.global,"aw",@nobits
.nv.global:
	.type		_ZN39_INTERNAL_92a48e04_4_k_cu_e83475f9_90454cute1_E,@object
	.size		_ZN39_INTERNAL_92a48e04_4_k_cu_e83475f9_90454cute1_E,(_ZN39_INTERNAL_92a48e04_4_k_cu_e83475f9_90454cuda3std3__45__cpo6cbeginE - _ZN39_INTERNAL_92a48e04_4_k_cu_e83475f9_90454cute1_E)
_ZN39_INTERNAL_92a48e04_4_k_cu_e83475f9_90454cute1_E:
	.zero		1
	.type		_ZN39_INTERNAL_92a48e04_4_k_cu_e83475f9_90454cuda3std3__45__cpo6cbeginE,@object
	.size		_ZN39_INTERNAL_92a48e04_4_k_cu_e83475f9_90454cuda3std3__45__cpo6cbeginE,(_ZN39_INTERNAL_92a48e04_4_k_cu_e83475f9_90454cuda3std3__48in_placeE - _ZN39_INTERNAL_92a48e04_4_k_cu_e83475f9_90454cuda3std3__45__cpo6cbeginE)
_ZN39_INTERNAL_92a48e04_4_k_cu_e83475f9_90454cuda3std3__45__cpo6cbeginE:
	.zero		1
	.type		_ZN39_INTERNAL_92a48e04_4_k_cu_e83475f9_90454cuda3std3__48in_placeE,@object
	.size		_ZN39_INTERNAL_92a48e04_4_k_cu_e83475f9_90454cuda3std3__48in_placeE,(_ZN39_INTERNAL_92a48e04_4_k_cu_e83475f9_90454cuda3std6ranges3__45__cpo9iter_moveE - _ZN39_INTERNAL_92a48e04_4_k_cu_e83475f9_90454cuda3std3__48in_placeE)
_ZN39_INTERNAL_92a48e04_4_k_cu_e83475f9_90454cuda3std3__48in_placeE:
	.zero		1
	.type		_ZN39_INTERNAL_92a48e04_4_k_cu_e83475f9_90454cuda3std6ranges3__45__cpo9iter_moveE,@object
	.size		_ZN39_INTERNAL_92a48e04_4_k_cu_e83475f9_90454cuda3std6ranges3__45__cpo9iter_moveE,(_ZN39_INTERNAL_92a48e04_4_k_cu_e83475f9_90454cuda3std3__45__cpo5beginE - _ZN39_INTERNAL_92a48e04_4_k_cu_e83475f9_90454cuda3std6ranges3__45__cpo9iter_moveE)
_ZN39_INTERNAL_92a48e04_4_k_cu_e83475f9_90454cuda3std6ranges3__45__cpo9iter_moveE:
	.zero		1
	.type		_ZN39_INTERNAL_92a48e04_4_k_cu_e83475f9_90454cuda3std3__45__cpo5beginE,@object
	.size		_ZN39_INTERNAL_92a48e04_4_k_cu_e83475f9_90454cuda3std3__45__cpo5beginE,(_ZN39_INTERNAL_92a48e04_4_k_cu_e83475f9_90454cuda3std3__441_GLOBAL__N__92a48e04_4_k_cu_e83475f9_90456ignoreE - _ZN39_INTERNAL_92a48e04_4_k_cu_e83475f9_90454cuda3std3__45__cpo5beginE)
_ZN39_INTERNAL_92a48e04_4_k_cu_e83475f9_90454cuda3std3__45__cpo5beginE:
	.zero		1
	.type		_ZN39_INTERNAL_92a48e04_4_k_cu_e83475f9_90454cuda3std3__441_GLOBAL__N__92a48e04_4_k_cu_e83475f9_90456ignoreE,@object
	.size		_ZN39_INTERNAL_92a48e04_4_k_cu_e83475f9_90454cuda3std3__441_GLOBAL__N__92a48e04_4_k_cu_e83475f9_90456ignoreE,(_ZN39_INTERNAL_92a48e04_4_k_cu_e83475f9_90454cute7productE - _ZN39_INTERNAL_92a48e04_4_k_cu_e83475f9_90454cuda3std3__441_GLOBAL__N__92a48e04_4_k_cu_e83475f9_90456ignoreE)
_ZN39_INTERNAL_92a48e04_4_k_cu_e83475f9_90454cuda3std3__441_GLOBAL__N__92a48e04_4_k_cu_e83475f9_90456ignoreE:
	.zero		1
	.type		_ZN39_INTERNAL_92a48e04_4_k_cu_e83475f9_90454cute7productE,@object
	.size		_ZN39_INTERNAL_92a48e04_4_k_cu_e83475f9_90454cute7productE,(_ZN39_INTERNAL_92a48e04_4_k_cu_e83475f9_90454cuda3std3__45__cpo3endE - _ZN39_INTERNAL_92a48e04_4_k_cu_e83475f9_90454cute7productE)
_ZN39_INTERNAL_92a48e04_4_k_cu_e83475f9_90454cute7productE:
	.zero		1
	.type		_ZN39_INTERNAL_92a48e04_4_k_cu_e83475f9_90454cuda3std3__45__cpo3endE,@object
	.size		_ZN39_INTERNAL_92a48e04_4_k_cu_e83475f9_90454cuda3std3__45__cpo3endE,(_ZN39_INTERNAL_92a48e04_4_k_cu_e83475f9_90454cuda3std3__419piecewise_constructE - _ZN39_INTERNAL_92a48e04_4_k_cu_e83475f9_90454cuda3std3__45__cpo3endE)
_ZN39_INTERNAL_92a48e04_4_k_cu_e83475f9_90454cuda3std3__45__cpo3endE:
	.zero		1
	.type		_ZN39_INTERNAL_92a48e04_4_k_cu_e83475f9_90454cuda3std3__419piecewise_constructE,@object
	.size		_ZN39_INTERNAL_92a48e04_4_k_cu_e83475f9_90454cuda3std3__419piecewise_constructE,(_ZN39_INTERNAL_92a48e04_4_k_cu_e83475f9_90454cuda3std3__45__cpo4cendE - _ZN39_INTERNAL_92a48e04_4_k_cu_e83475f9_90454cuda3std3__419piecewise_constructE)
_ZN39_INTERNAL_92a48e04_4_k_cu_e83475f9_90454cuda3std3__419piecewise_constructE:
	.zero		1
	.type		_ZN39_INTERNAL_92a48e04_4_k_cu_e83475f9_90454cuda3std3__45__cpo4cendE,@object
	.size		_ZN39_INTERNAL_92a48e04_4_k_cu_e83475f9_90454cuda3std3__45__cpo4cendE,(_ZN39_INTERNAL_92a48e04_4_k_cu_e83475f9_90454cuda3std6ranges3__45__cpo4swapE - _ZN39_INTERNAL_92a48e04_4_k_cu_e83475f9_90454cuda3std3__45__cpo4cendE)
_ZN39_INTERNAL_92a48e04_4_k_cu_e83475f9_90454cuda3std3__45__cpo4cendE:
	.zero		1
	.type		_ZN39_INTERNAL_92a48e04_4_k_cu_e83475f9_90454cuda3std6ranges3__45__cpo4swapE,@object
	.size		_ZN39_INTERNAL_92a48e04_4_k_cu_e83475f9_90454cuda3std6ranges3__45__cpo4swapE,(.L_7 - _ZN39_INTERNAL_92a48e04_4_k_cu_e83475f9_90454cuda3std6ranges3__45__cpo4swapE)
_ZN39_INTERNAL_92a48e04_4_k_cu_e83475f9_90454cuda3std6ranges3__45__cpo4swapE:
	.zero		1
.L_7:


//--------------------- .nv.constant0._ZN7cutlass13device_kernelINS_4gemm6kernel13GemmUniversalIN4cute5tupleIJiiiiEEENS1_10collective13CollectiveMmaINS1_37MainloopSm90TmaGmmaWarpSpecializedFP8ILi10ENS5_IJNS4_1CILi2EEENSA_ILi1EEESC_EEENS1_35KernelTmaWarpSpecializedCooperativeEEENS5_IJNSA_ILi512EEENSA_ILi160EEENSA_ILi32EEEEEENS_12float_e4m3_tENS5_IJlSC_lEEESK_SL_NS4_8TiledMMAINS4_8MMA_AtomIJNS4_4SM904GMMA30MMA_64x32x32_F32E4M3E4M3_SS_TNILNSP_7ScaleInE1ELSR_1EEEEEENS4_6LayoutISD_NS5_IJSC_NSA_ILi0EEESV_EEEEENS5_IJNS4_10UnderscoreESY_SY_EEEEENS4_13SM90_TMA_LOADENS4_14ComposedLayoutINS4_7SwizzleILi1ELi4ELi3EEENS4_18smem_ptr_flag_bitsILi8EEENSU_INS5_IJNSA_ILi8EEESI_EEENS5_IJSI_SC_EEEEEEEvNS4_8identityENS4_23SM90_TMA_LOAD_MULTICASTES1B_vS1C_EENS_8epilogue10collective6detail29Sm90TmaWarpSpecializedAdapterINS1G_15DefaultEpilogueISK_SL_SL_NS1F_6thread17LinearCombinationISK_Li1EffLNS1K_9ScaleType4KindE0ELNS_15FloatRoundStyleE2ESK_EENS1_15EpilogueDefaultEEEEEvvEEEEvNT_6ParamsE --------------------------
	.section	.nv.constant0._ZN7cutlass13device_kernelINS_4gemm6kernel13GemmUniversalIN4cute5tupleIJiiiiEEENS1_10collective13CollectiveMmaINS1_37MainloopSm90TmaGmmaWarpSpecializedFP8ILi10ENS5_IJNS4_1CILi2EEENSA_ILi1EEESC_EEENS1_35KernelTmaWarpSpecializedCooperativeEEENS5_IJNSA_ILi512EEENSA_ILi160EEENSA_ILi32EEEEEENS_12float_e4m3_tENS5_IJlSC_lEEESK_SL_NS4_8TiledMMAINS4_8MMA_AtomIJNS4_4SM904GMMA30MMA_64x32x32_F32E4M3E4M3_SS_TNILNSP_7ScaleInE1ELSR_1EEEEEENS4_6LayoutISD_NS5_IJSC_NSA_ILi0EEESV_EEEEENS5_IJNS4_10UnderscoreESY_SY_EEEEENS4_13SM90_TMA_LOADENS4_14ComposedLayoutINS4_7SwizzleILi1ELi4ELi3EEENS4_18smem_ptr_flag_bitsILi8EEENSU_INS5_IJNSA_ILi8EEESI_EEENS5_IJSI_SC_EEEEEEEvNS4_8identityENS4_23SM90_TMA_LOAD_MULTICASTES1B_vS1C_EENS_8epilogue10collective6detail29Sm90TmaWarpSpecializedAdapterINS1G_15DefaultEpilogueISK_SL_SL_NS1F_6thread17LinearCombinationISK_Li1EffLNS1K_9ScaleType4KindE0ELNS_15FloatRoundStyleE2ESK_EENS1_15EpilogueDefaultEEEEEvvEEEEvNT_6ParamsE,"a",@progbits
	.sectionflags	@""
	.align	4
.nv.constant0._ZN7cutlass13device_kernelINS_4gemm6kernel13GemmUniversalIN4cute5tupleIJiiiiEEENS1_10collective13CollectiveMmaINS1_37MainloopSm90TmaGmmaWarpSpecializedFP8ILi10ENS5_IJNS4_1CILi2EEENSA_ILi1EEESC_EEENS1_35KernelTmaWarpSpecializedCooperativeEEENS5_IJNSA_ILi512EEENSA_ILi160EEENSA_ILi32EEEEEENS_12float_e4m3_tENS5_IJlSC_lEEESK_SL_NS4_8TiledMMAINS4_8MMA_AtomIJNS4_4SM904GMMA30MMA_64x32x32_F32E4M3E4M3_SS_TNILNSP_7ScaleInE1ELSR_1EEEEEENS4_6LayoutISD_NS5_IJSC_NSA_ILi0EEESV_EEEEENS5_IJNS4_10UnderscoreESY_SY_EEEEENS4_13SM90_TMA_LOADENS4_14ComposedLayoutINS4_7SwizzleILi1ELi4ELi3EEENS4_18smem_ptr_flag_bitsILi8EEENSU_INS5_IJNSA_ILi8EEESI_EEENS5_IJSI_SC_EEEEEEEvNS4_8identityENS4_23SM90_TMA_LOAD_MULTICASTES1B_vS1C_EENS_8epilogue10collective6detail29Sm90TmaWarpSpecializedAdapterINS1G_15DefaultEpilogueISK_SL_SL_NS1F_6thread17LinearCombinationISK_Li1EffLNS1K_9ScaleType4KindE0ELNS_15FloatRoundStyleE2ESK_EENS1_15EpilogueDefaultEEEEEvvEEEEvNT_6ParamsE:
	.zero		1664


//--------------------- SYMBOLS --------------------------

	.type		.nv.reservedSmem.offset0,@object
	.size		.nv.reservedSmem.offset0,0x4
